	.target	sm_90

	.elftype	@"ET_EXEC"


//--------------------- .note.nv.tkinfo           --------------------------
	.section	.note.nv.tkinfo,"",@"SHT_NOTE"
	.sectionflags	@"SHF_NOTE_NV_TKINFO"
	.tkinfo
        /*0018*/ 	.word	0x00000002
        /*0030*/ 	.string	""
        /*0030*/ 	.string	"ptxas"
        /*0030*/ 	.string	"Cuda compilation tools, release 13.0, V13.0.88"
        /*0030*/ 	.string	"Build cuda_13.0.r13.0/compiler.36424714_0"
        /*0030*/ 	.string	"-arch sm_90 -m 64 "



//--------------------- .note.nv.cuinfo           --------------------------
	.section	.note.nv.cuinfo,"",@"SHT_NOTE"
	.sectionflags	@"SHF_NOTE_NV_CUINFO"
        /*0018*/ 	.short	0x0002
        /*001a*/ 	.short	0x005a
        /*001c*/ 	.short	0x0082
	.zero		2


//--------------------- .nv.info                  --------------------------
	.section	.nv.info,"",@"SHT_CUDA_INFO"
	.align	4


	//----- nvinfo : EIATTR_REGCOUNT
	.align		4
        /*0000*/ 	.byte	0x04, 0x2f
        /*0002*/ 	.short	(.L_29 - .L_28)
	.align		4
.L_28:
        /*0004*/ 	.word	index@(_ZN2at6native13col2im_kernelIddEEvlPKT_llllllllllllPS2_)
        /*0008*/ 	.word	0x00000040


	//----- nvinfo : EIATTR_FRAME_SIZE
	.align		4
.L_29:
        /*000c*/ 	.byte	0x04, 0x11
        /*000e*/ 	.short	(.L_31 - .L_30)
	.align		4
.L_30:
        /*0010*/ 	.word	index@($__internal_11_$__cuda_sm20_rem_s64)
        /*0014*/ 	.word	0x00000000


	//----- nvinfo : EIATTR_FRAME_SIZE
	.align		4
.L_31:
        /*0018*/ 	.byte	0x04, 0x11
        /*001a*/ 	.short	(.L_33 - .L_32)
	.align		4
.L_32:
        /*001c*/ 	.word	index@($__internal_10_$__cuda_sm20_div_s64)
        /*0020*/ 	.word	0x00000000


	//----- nvinfo : EIATTR_FRAME_SIZE
	.align		4
.L_33:
        /*0024*/ 	.byte	0x04, 0x11
        /*0026*/ 	.short	(.L_35 - .L_34)
	.align		4
.L_34:
        /*0028*/ 	.word	index@(_ZN2at6native13col2im_kernelIddEEvlPKT_llllllllllllPS2_)
        /*002c*/ 	.word	0x00000000


	//----- nvinfo : EIATTR_REGCOUNT
	.align		4
.L_35:
        /*0030*/ 	.byte	0x04, 0x2f
        /*0032*/ 	.short	(.L_37 - .L_36)
	.align		4
.L_36:
        /*0034*/ 	.word	index@(_ZN2at6native13col2im_kernelIffEEvlPKT_llllllllllllPS2_)
        /*0038*/ 	.word	0x0000003e


	//----- nvinfo : EIATTR_FRAME_SIZE
	.align		4
.L_37:
        /*003c*/ 	.byte	0x04, 0x11
        /*003e*/ 	.short	(.L_39 - .L_38)
	.align		4
.L_38:
        /*0040*/ 	.word	index@($__internal_9_$__cuda_sm20_rem_s64)
        /*0044*/ 	.word	0x00000000


	//----- nvinfo : EIATTR_FRAME_SIZE
	.align		4
.L_39:
        /*0048*/ 	.byte	0x04, 0x11
        /*004a*/ 	.short	(.L_41 - .L_40)
	.align		4
.L_40:
        /*004c*/ 	.word	index@($__internal_8_$__cuda_sm20_div_s64)
        /*0050*/ 	.word	0x00000000


	//----- nvinfo : EIATTR_FRAME_SIZE
	.align		4
.L_41:
        /*0054*/ 	.byte	0x04, 0x11
        /*0056*/ 	.short	(.L_43 - .L_42)
	.align		4
.L_42:
        /*0058*/ 	.word	index@(_ZN2at6native13col2im_kernelIffEEvlPKT_llllllllllllPS2_)
        /*005c*/ 	.word	0x00000000


	//----- nvinfo : EIATTR_REGCOUNT
	.align		4
.L_43:
        /*0060*/ 	.byte	0x04, 0x2f
        /*0062*/ 	.short	(.L_45 - .L_44)
	.align		4
.L_44:
        /*0064*/ 	.word	index@(_ZN2at6native13col2im_kernelIN3c104HalfEfEEvlPKT_llllllllllllPS4_)
        /*0068*/ 	.word	0x0000003e


	//----- nvinfo : EIATTR_FRAME_SIZE
	.align		4
.L_45:
        /*006c*/ 	.byte	0x04, 0x11
        /*006e*/ 	.short	(.L_47 - .L_46)
	.align		4
.L_46:
        /*0070*/ 	.word	index@($__internal_7_$__cuda_sm20_rem_s64)
        /*0074*/ 	.word	0x00000000


	//----- nvinfo : EIATTR_FRAME_SIZE
	.align		4
.L_47:
        /*0078*/ 	.byte	0x04, 0x11
        /*007a*/ 	.short	(.L_49 - .L_48)
	.align		4
.L_48:
        /*007c*/ 	.word	index@($__internal_6_$__cuda_sm20_div_s64)
        /*0080*/ 	.word	0x00000000


	//----- nvinfo : EIATTR_FRAME_SIZE
	.align		4
.L_49:
        /*0084*/ 	.byte	0x04, 0x11
        /*0086*/ 	.short	(.L_51 - .L_50)
	.align		4
.L_50:
        /*0088*/ 	.word	index@(_ZN2at6native13col2im_kernelIN3c104HalfEfEEvlPKT_llllllllllllPS4_)
        /*008c*/ 	.word	0x00000000


	//----- nvinfo : EIATTR_REGCOUNT
	.align		4
.L_51:
        /*0090*/ 	.byte	0x04, 0x2f
        /*0092*/ 	.short	(.L_53 - .L_52)
	.align		4
.L_52:
        /*0094*/ 	.word	index@(_ZN2at6native13col2im_kernelIN3c108BFloat16EfEEvlPKT_llllllllllllPS4_)
        /*0098*/ 	.word	0x0000003e


	//----- nvinfo : EIATTR_FRAME_SIZE
	.align		4
.L_53:
        /*009c*/ 	.byte	0x04, 0x11
        /*009e*/ 	.short	(.L_55 - .L_54)
	.align		4
.L_54:
        /*00a0*/ 	.word	index@($__internal_5_$__cuda_sm20_rem_s64)
        /*00a4*/ 	.word	0x00000000


	//----- nvinfo : EIATTR_FRAME_SIZE
	.align		4
.L_55:
        /*00a8*/ 	.byte	0x04, 0x11
        /*00aa*/ 	.short	(.L_57 - .L_56)
	.align		4
.L_56:
        /*00ac*/ 	.word	index@($__internal_4_$__cuda_sm20_div_s64)
        /*00b0*/ 	.word	0x00000000


	//----- nvinfo : EIATTR_FRAME_SIZE
	.align		4
.L_57:
        /*00b4*/ 	.byte	0x04, 0x11
        /*00b6*/ 	.short	(.L_59 - .L_58)
	.align		4
.L_58:
        /*00b8*/ 	.word	index@(_ZN2at6native13col2im_kernelIN3c108BFloat16EfEEvlPKT_llllllllllllPS4_)
        /*00bc*/ 	.word	0x00000000


	//----- nvinfo : EIATTR_REGCOUNT
	.align		4
.L_59:
        /*00c0*/ 	.byte	0x04, 0x2f
        /*00c2*/ 	.short	(.L_61 - .L_60)
	.align		4
.L_60:
        /*00c4*/ 	.word	index@(_ZN2at6native13im2col_kernelIdEEvlPKT_llllllllllllPS2_)
        /*00c8*/ 	.word	0x00000038


	//----- nvinfo : EIATTR_FRAME_SIZE
	.align		4
.L_61:
        /*00cc*/ 	.byte	0x04, 0x11
        /*00ce*/ 	.short	(.L_63 - .L_62)
	.align		4
.L_62:
        /*00d0*/ 	.word	index@($__internal_3_$__cuda_sm20_div_s64)
        /*00d4*/ 	.word	0x00000000


	//----- nvinfo : EIATTR_FRAME_SIZE
	.align		4
.L_63:
        /*00d8*/ 	.byte	0x04, 0x11
        /*00da*/ 	.short	(.L_65 - .L_64)
	.align		4
.L_64:
        /*00dc*/ 	.word	index@(_ZN2at6native13im2col_kernelIdEEvlPKT_llllllllllllPS2_)
        /*00e0*/ 	.word	0x00000000


	//----- nvinfo : EIATTR_REGCOUNT
	.align		4
.L_65:
        /*00e4*/ 	.byte	0x04, 0x2f
        /*00e6*/ 	.short	(.L_67 - .L_66)
	.align		4
.L_66:
        /*00e8*/ 	.word	index@(_ZN2at6native13im2col_kernelIfEEvlPKT_llllllllllllPS2_)
        /*00ec*/ 	.word	0x0000003a


	//----- nvinfo : EIATTR_FRAME_SIZE
	.align		4
.L_67:
        /*00f0*/ 	.byte	0x04, 0x11
        /*00f2*/ 	.short	(.L_69 - .L_68)
	.align		4
.L_68:
        /*00f4*/ 	.word	index@($__internal_2_$__cuda_sm20_div_s64)
        /*00f8*/ 	.word	0x00000000


	//----- nvinfo : EIATTR_FRAME_SIZE
	.align		4
.L_69:
        /*00fc*/ 	.byte	0x04, 0x11
        /*00fe*/ 	.short	(.L_71 - .L_70)
	.align		4
.L_70:
        /*0100*/ 	.word	index@(_ZN2at6native13im2col_kernelIfEEvlPKT_llllllllllllPS2_)
        /*0104*/ 	.word	0x00000000


	//----- nvinfo : EIATTR_REGCOUNT
	.align		4
.L_71:
        /*0108*/ 	.byte	0x04, 0x2f
        /*010a*/ 	.short	(.L_73 - .L_72)
	.align		4
.L_72:
        /*010c*/ 	.word	index@(_ZN2at6native13im2col_kernelIN3c104HalfEEEvlPKT_llllllllllllPS4_)
        /*0110*/ 	.word	0x0000002c


	//----- nvinfo : EIATTR_FRAME_SIZE
	.align		4
.L_73:
        /*0114*/ 	.byte	0x04, 0x11
        /*0116*/ 	.short	(.L_75 - .L_74)
	.align		4
.L_74:
        /*0118*/ 	.word	index@($__internal_1_$__cuda_sm20_div_s64)
        /*011c*/ 	.word	0x00000000


	//----- nvinfo : EIATTR_FRAME_SIZE
	.align		4
.L_75:
        /*0120*/ 	.byte	0x04, 0x11
        /*0122*/ 	.short	(.L_77 - .L_76)
	.align		4
.L_76:
        /*0124*/ 	.word	index@(_ZN2at6native13im2col_kernelIN3c104HalfEEEvlPKT_llllllllllllPS4_)
        /*0128*/ 	.word	0x00000000


	//----- nvinfo : EIATTR_REGCOUNT
	.align		4
.L_77:
        /*012c*/ 	.byte	0x04, 0x2f
        /*012e*/ 	.short	(.L_79 - .L_78)
	.align		4
.L_78:
        /*0130*/ 	.word	index@(_ZN2at6native13im2col_kernelIN3c108BFloat16EEEvlPKT_llllllllllllPS4_)
        /*0134*/ 	.word	0x0000002c


	//----- nvinfo : EIATTR_FRAME_SIZE
	.align		4
.L_79:
        /*0138*/ 	.byte	0x04, 0x11
        /*013a*/ 	.short	(.L_81 - .L_80)
	.align		4
.L_80:
        /*013c*/ 	.word	index@($__internal_0_$__cuda_sm20_div_s64)
        /*0140*/ 	.word	0x00000000


	//----- nvinfo : EIATTR_FRAME_SIZE
	.align		4
.L_81:
        /*0144*/ 	.byte	0x04, 0x11
        /*0146*/ 	.short	(.L_83 - .L_82)
	.align		4
.L_82:
        /*0148*/ 	.word	index@(_ZN2at6native13im2col_kernelIN3c108BFloat16EEEvlPKT_llllllllllllPS4_)
        /*014c*/ 	.word	0x00000000


	//----- nvinfo : EIATTR_MIN_STACK_SIZE
	.align		4
.L_83:
        /*0150*/ 	.byte	0x04, 0x12
        /*0152*/ 	.short	(.L_85 - .L_84)
	.align		4
.L_84:
        /*0154*/ 	.word	index@(_ZN2at6native13im2col_kernelIN3c108BFloat16EEEvlPKT_llllllllllllPS4_)
        /*0158*/ 	.word	0x00000000


	//----- nvinfo : EIATTR_MIN_STACK_SIZE
	.align		4
.L_85:
        /*015c*/ 	.byte	0x04, 0x12
        /*015e*/ 	.short	(.L_87 - .L_86)
	.align		4
.L_86:
        /*0160*/ 	.word	index@(_ZN2at6native13im2col_kernelIN3c104HalfEEEvlPKT_llllllllllllPS4_)
        /*0164*/ 	.word	0x00000000


	//----- nvinfo : EIATTR_MIN_STACK_SIZE
	.align		4
.L_87:
        /*0168*/ 	.byte	0x04, 0x12
        /*016a*/ 	.short	(.L_89 - .L_88)
	.align		4
.L_88:
        /*016c*/ 	.word	index@(_ZN2at6native13im2col_kernelIfEEvlPKT_llllllllllllPS2_)
        /*0170*/ 	.word	0x00000000


	//----- nvinfo : EIATTR_MIN_STACK_SIZE
	.align		4
.L_89:
        /*0174*/ 	.byte	0x04, 0x12
        /*0176*/ 	.short	(.L_91 - .L_90)
	.align		4
.L_90:
        /*0178*/ 	.word	index@(_ZN2at6native13im2col_kernelIdEEvlPKT_llllllllllllPS2_)
        /*017c*/ 	.word	0x00000000


	//----- nvinfo : EIATTR_MIN_STACK_SIZE
	.align		4
.L_91:
        /*0180*/ 	.byte	0x04, 0x12
        /*0182*/ 	.short	(.L_93 - .L_92)
	.align		4
.L_92:
        /*0184*/ 	.word	index@(_ZN2at6native13col2im_kernelIN3c108BFloat16EfEEvlPKT_llllllllllllPS4_)
        /*0188*/ 	.word	0x00000000


	//----- nvinfo : EIATTR_MIN_STACK_SIZE
	.align		4
.L_93:
        /*018c*/ 	.byte	0x04, 0x12
        /*018e*/ 	.short	(.L_95 - .L_94)
	.align		4
.L_94:
        /*0190*/ 	.word	index@(_ZN2at6native13col2im_kernelIN3c104HalfEfEEvlPKT_llllllllllllPS4_)
        /*0194*/ 	.word	0x00000000


	//----- nvinfo : EIATTR_MIN_STACK_SIZE
	.align		4
.L_95:
        /*0198*/ 	.byte	0x04, 0x12
        /*019a*/ 	.short	(.L_97 - .L_96)
	.align		4
.L_96:
        /*019c*/ 	.word	index@(_ZN2at6native13col2im_kernelIffEEvlPKT_llllllllllllPS2_)
        /*01a0*/ 	.word	0x00000000


	//----- nvinfo : EIATTR_MIN_STACK_SIZE
	.align		4
.L_97:
        /*01a4*/ 	.byte	0x04, 0x12
        /*01a6*/ 	.short	(.L_99 - .L_98)
	.align		4
.L_98:
        /*01a8*/ 	.word	index@(_ZN2at6native13col2im_kernelIddEEvlPKT_llllllllllllPS2_)
        /*01ac*/ 	.word	0x00000000
.L_99:


//--------------------- .nv.compat                --------------------------
	.section	.nv.compat,"",@"SHT_CUDA_COMPAT_INFO"
	.align	4
        /*0000*/ 	.byte	0x02, 0x09, 0x00, 0x00, 0x02, 0x02, 0x01, 0x00, 0x02, 0x05, 0x05, 0x00, 0x03, 0x07, 0x01, 0x01
        /*0010*/ 	.byte	0x02, 0x03, 0x00, 0x00, 0x02, 0x06, 0x01, 0x00, 0x04, 0x0b, 0x08, 0x00, 0x00, 0x00, 0x00, 0x00
        /*0020*/ 	.byte	0x00, 0x00, 0x00, 0x00


//--------------------- .nv.info._ZN2at6native13im2col_kernelIN3c108BFloat16EEEvlPKT_llllllllllllPS4_ --------------------------
	.section	.nv.info._ZN2at6native13im2col_kernelIN3c108BFloat16EEEvlPKT_llllllllllllPS4_,"",@"SHT_CUDA_INFO"
	.sectionflags	@""
	.align	4


	//----- nvinfo : EIATTR_CUDA_API_VERSION
	.align		4
        /*0000*/ 	.byte	0x04, 0x37
        /*0002*/ 	.short	(.L_101 - .L_100)
.L_100:
        /*0004*/ 	.word	0x00000082


	//----- nvinfo : EIATTR_KPARAM_INFO
	.align		4
.L_101:
        /*0008*/ 	.byte	0x04, 0x17
        /*000a*/ 	.short	(.L_103 - .L_102)
.L_102:
        /*000c*/ 	.word	0x00000000
        /*0010*/ 	.short	0x000e
        /*0012*/ 	.short	0x0070
        /*0014*/ 	.byte	0x00, 0xf0, 0x21, 0x00


	//----- nvinfo : EIATTR_KPARAM_INFO
	.align		4
.L_103:
        /*0018*/ 	.byte	0x04, 0x17
        /*001a*/ 	.short	(.L_105 - .L_104)
.L_104:
        /*001c*/ 	.word	0x00000000
        /*0020*/ 	.short	0x000d
        /*0022*/ 	.short	0x0068
        /*0024*/ 	.byte	0x00, 0xf0, 0x21, 0x00


	//----- nvinfo : EIATTR_KPARAM_INFO
	.align		4
.L_105:
        /*0028*/ 	.byte	0x04, 0x17
        /*002a*/ 	.short	(.L_107 - .L_106)
.L_106:
        /*002c*/ 	.word	0x00000000
        /*0030*/ 	.short	0x000c
        /*0032*/ 	.short	0x0060
        /*0034*/ 	.byte	0x00, 0xf0, 0x21, 0x00


	//----- nvinfo : EIATTR_KPARAM_INFO
	.align		4
.L_107:
        /*0038*/ 	.byte	0x04, 0x17
        /*003a*/ 	.short	(.L_109 - .L_108)
.L_108:
        /*003c*/ 	.word	0x00000000
        /*0040*/ 	.short	0x000b
        /*0042*/ 	.short	0x0058
        /*0044*/ 	.byte	0x00, 0xf0, 0x21, 0x00


	//----- nvinfo : EIATTR_KPARAM_INFO
	.align		4
.L_109:
        /*0048*/ 	.byte	0x04, 0x17
        /*004a*/ 	.short	(.L_111 - .L_110)
.L_110:
        /*004c*/ 	.word	0x00000000
        /*0050*/ 	.short	0x000a
        /*0052*/ 	.short	0x0050
        /*0054*/ 	.byte	0x00, 0xf0, 0x21, 0x00


	//----- nvinfo : EIATTR_KPARAM_INFO
	.align		4
.L_111:
        /*0058*/ 	.byte	0x04, 0x17
        /*005a*/ 	.short	(.L_113 - .L_112)
.L_112:
        /*005c*/ 	.word	0x00000000
        /*0060*/ 	.short	0x0009
        /*0062*/ 	.short	0x0048
        /*0064*/ 	.byte	0x00, 0xf0, 0x21, 0x00


	//----- nvinfo : EIATTR_KPARAM_INFO
	.align		4
.L_113:
        /*0068*/ 	.byte	0x04, 0x17
        /*006a*/ 	.short	(.L_115 - .L_114)
.L_114:
        /*006c*/ 	.word	0x00000000
        /*0070*/ 	.short	0x0008
        /*0072*/ 	.short	0x0040
        /*0074*/ 	.byte	0x00, 0xf0, 0x21, 0x00


	//----- nvinfo : EIATTR_KPARAM_INFO
	.align		4
.L_115:
        /*0078*/ 	.byte	0x04, 0x17
        /*007a*/ 	.short	(.L_117 - .L_116)
.L_116:
        /*007c*/ 	.word	0x00000000
        /*0080*/ 	.short	0x0007
        /*0082*/ 	.short	0x0038
        /*0084*/ 	.byte	0x00, 0xf0, 0x21, 0x00


	//----- nvinfo : EIATTR_KPARAM_INFO
	.align		4
.L_117:
        /*0088*/ 	.byte	0x04, 0x17
        /*008a*/ 	.short	(.L_119 - .L_118)
.L_118:
        /*008c*/ 	.word	0x00000000
        /*0090*/ 	.short	0x0006
        /*0092*/ 	.short	0x0030
        /*0094*/ 	.byte	0x00, 0xf0, 0x21, 0x00


	//----- nvinfo : EIATTR_KPARAM_INFO
	.align		4
.L_119:
        /*0098*/ 	.byte	0x04, 0x17
        /*009a*/ 	.short	(.L_121 - .L_120)
.L_120:
        /*009c*/ 	.word	0x00000000
        /*00a0*/ 	.short	0x0005
        /*00a2*/ 	.short	0x0028
        /*00a4*/ 	.byte	0x00, 0xf0, 0x21, 0x00


	//----- nvinfo : EIATTR_KPARAM_INFO
	.align		4
.L_121:
        /*00a8*/ 	.byte	0x04, 0x17
        /*00aa*/ 	.short	(.L_123 - .L_122)
.L_122:
        /*00ac*/ 	.word	0x00000000
        /*00b0*/ 	.short	0x0004
        /*00b2*/ 	.short	0x0020
        /*00b4*/ 	.byte	0x00, 0xf0, 0x21, 0x00


	//----- nvinfo : EIATTR_KPARAM_INFO
	.align		4
.L_123:
        /*00b8*/ 	.byte	0x04, 0x17
        /*00ba*/ 	.short	(.L_125 - .L_124)
.L_124:
        /*00bc*/ 	.word	0x00000000
        /*00c0*/ 	.short	0x0003
        /*00c2*/ 	.short	0x0018
        /*00c4*/ 	.byte	0x00, 0xf0, 0x21, 0x00


	//----- nvinfo : EIATTR_KPARAM_INFO
	.align		4
.L_125:
        /*00c8*/ 	.byte	0x04, 0x17
        /*00ca*/ 	.short	(.L_127 - .L_126)
.L_126:
        /*00cc*/ 	.word	0x00000000
        /*00d0*/ 	.short	0x0002
        /*00d2*/ 	.short	0x0010
        /*00d4*/ 	.byte	0x00, 0xf0, 0x21, 0x00


	//----- nvinfo : EIATTR_KPARAM_INFO
	.align		4
.L_127:
        /*00d8*/ 	.byte	0x04, 0x17
        /*00da*/ 	.short	(.L_129 - .L_128)
.L_128:
        /*00dc*/ 	.word	0x00000000
        /*00e0*/ 	.short	0x0001
        /*00e2*/ 	.short	0x0008
        /*00e4*/ 	.byte	0x00, 0xf0, 0x21, 0x00


	//----- nvinfo : EIATTR_KPARAM_INFO
	.align		4
.L_129:
        /*00e8*/ 	.byte	0x04, 0x17
        /*00ea*/ 	.short	(.L_131 - .L_130)
.L_130:
        /*00ec*/ 	.word	0x00000000
        /*00f0*/ 	.short	0x0000
        /*00f2*/ 	.short	0x0000
        /*00f4*/ 	.byte	0x00, 0xf0, 0x21, 0x00


	//----- nvinfo : EIATTR_SPARSE_MMA_MASK
	.align		4
.L_131:
        /*00f8*/ 	.byte	0x03, 0x50
        /*00fa*/ 	.short	0x0000


	//----- nvinfo : EIATTR_MAXREG_COUNT
	.align		4
        /*00fc*/ 	.byte	0x03, 0x1b
        /*00fe*/ 	.short	0x0040


	//----- nvinfo : EIATTR_MERCURY_ISA_VERSION
	.align		4
        /*0100*/ 	.byte	0x03, 0x5f
        /*0102*/ 	.short	0x0101


	//----- nvinfo : EIATTR_EXIT_INSTR_OFFSETS
	.align		4
        /*0104*/ 	.byte	0x04, 0x1c
        /*0106*/ 	.short	(.L_133 - .L_132)


	//   ....[0]....
.L_132:
        /*0108*/ 	.word	0x00000090


	//   ....[1]....
        /*010c*/ 	.word	0x000000d0


	//   ....[2]....
        /*0110*/ 	.word	0x00001b90


	//----- nvinfo : EIATTR_MAX_THREADS
	.align		4
.L_133:
        /*0114*/ 	.byte	0x04, 0x05
        /*0116*/ 	.short	(.L_135 - .L_134)
.L_134:
        /*0118*/ 	.word	0x00000400
        /*011c*/ 	.word	0x00000001
        /*0120*/ 	.word	0x00000001


	//----- nvinfo : EIATTR_CRS_STACK_SIZE
	.align		4
.L_135:
        /*0124*/ 	.byte	0x04, 0x1e
        /*0126*/ 	.short	(.L_137 - .L_136)
.L_136:
        /*0128*/ 	.word	0x00000000


	//----- nvinfo : EIATTR_CBANK_PARAM_SIZE
	.align		4
.L_137:
        /*012c*/ 	.byte	0x03, 0x19
        /*012e*/ 	.short	0x0078


	//----- nvinfo : EIATTR_PARAM_CBANK
	.align		4
        /*0130*/ 	.byte	0x04, 0x0a
        /*0132*/ 	.short	(.L_139 - .L_138)
	.align		4
.L_138:
        /*0134*/ 	.word	index@(.nv.constant0._ZN2at6native13im2col_kernelIN3c108BFloat16EEEvlPKT_llllllllllllPS4_)
        /*0138*/ 	.short	0x0210
        /*013a*/ 	.short	0x0078


	//----- nvinfo : EIATTR_SW_WAR
	.align		4
.L_139:
        /*013c*/ 	.byte	0x04, 0x36
        /*013e*/ 	.short	(.L_141 - .L_140)
.L_140:
        /*0140*/ 	.word	0x00000008
.L_141:


//--------------------- .nv.info._ZN2at6native13im2col_kernelIN3c104HalfEEEvlPKT_llllllllllllPS4_ --------------------------
	.section	.nv.info._ZN2at6native13im2col_kernelIN3c104HalfEEEvlPKT_llllllllllllPS4_,"",@"SHT_CUDA_INFO"
	.sectionflags	@""
	.align	4


	//----- nvinfo : EIATTR_CUDA_API_VERSION
	.align		4
        /*0000*/ 	.byte	0x04, 0x37
        /*0002*/ 	.short	(.L_143 - .L_142)
.L_142:
        /*0004*/ 	.word	0x00000082


	//----- nvinfo : EIATTR_KPARAM_INFO
	.align		4
.L_143:
        /*0008*/ 	.byte	0x04, 0x17
        /*000a*/ 	.short	(.L_145 - .L_144)
.L_144:
        /*000c*/ 	.word	0x00000000
        /*0010*/ 	.short	0x000e
        /*0012*/ 	.short	0x0070
        /*0014*/ 	.byte	0x00, 0xf0, 0x21, 0x00


	//----- nvinfo : EIATTR_KPARAM_INFO
	.align		4
.L_145:
        /*0018*/ 	.byte	0x04, 0x17
        /*001a*/ 	.short	(.L_147 - .L_146)
.L_146:
        /*001c*/ 	.word	0x00000000
        /*0020*/ 	.short	0x000d
        /*0022*/ 	.short	0x0068
        /*0024*/ 	.byte	0x00, 0xf0, 0x21, 0x00


	//----- nvinfo : EIATTR_KPARAM_INFO
	.align		4
.L_147:
        /*0028*/ 	.byte	0x04, 0x17
        /*002a*/ 	.short	(.L_149 - .L_148)
.L_148:
        /*002c*/ 	.word	0x00000000
        /*0030*/ 	.short	0x000c
        /*0032*/ 	.short	0x0060
        /*0034*/ 	.byte	0x00, 0xf0, 0x21, 0x00


	//----- nvinfo : EIATTR_KPARAM_INFO
	.align		4
.L_149:
        /*0038*/ 	.byte	0x04, 0x17
        /*003a*/ 	.short	(.L_151 - .L_150)
.L_150:
        /*003c*/ 	.word	0x00000000
        /*0040*/ 	.short	0x000b
        /*0042*/ 	.short	0x0058
        /*0044*/ 	.byte	0x00, 0xf0, 0x21, 0x00


	//----- nvinfo : EIATTR_KPARAM_INFO
	.align		4
.L_151:
        /*0048*/ 	.byte	0x04, 0x17
        /*004a*/ 	.short	(.L_153 - .L_152)
.L_152:
        /*004c*/ 	.word	0x00000000
        /*0050*/ 	.short	0x000a
        /*0052*/ 	.short	0x0050
        /*0054*/ 	.byte	0x00, 0xf0, 0x21, 0x00


	//----- nvinfo : EIATTR_KPARAM_INFO
	.align		4
.L_153:
        /*0058*/ 	.byte	0x04, 0x17
        /*005a*/ 	.short	(.L_155 - .L_154)
.L_154:
        /*005c*/ 	.word	0x00000000
        /*0060*/ 	.short	0x0009
        /*0062*/ 	.short	0x0048
        /*0064*/ 	.byte	0x00, 0xf0, 0x21, 0x00


	//----- nvinfo : EIATTR_KPARAM_INFO
	.align		4
.L_155:
        /*0068*/ 	.byte	0x04, 0x17
        /*006a*/ 	.short	(.L_157 - .L_156)
.L_156:
        /*006c*/ 	.word	0x00000000
        /*0070*/ 	.short	0x0008
        /*0072*/ 	.short	0x0040
        /*0074*/ 	.byte	0x00, 0xf0, 0x21, 0x00


	//----- nvinfo : EIATTR_KPARAM_INFO
	.align		4
.L_157:
        /*0078*/ 	.byte	0x04, 0x17
        /*007a*/ 	.short	(.L_159 - .L_158)
.L_158:
        /*007c*/ 	.word	0x00000000
        /*0080*/ 	.short	0x0007
        /*0082*/ 	.short	0x0038
        /*0084*/ 	.byte	0x00, 0xf0, 0x21, 0x00


	//----- nvinfo : EIATTR_KPARAM_INFO
	.align		4
.L_159:
        /*0088*/ 	.byte	0x04, 0x17
        /*008a*/ 	.short	(.L_161 - .L_160)
.L_160:
        /*008c*/ 	.word	0x00000000
        /*0090*/ 	.short	0x0006
        /*0092*/ 	.short	0x0030
        /*0094*/ 	.byte	0x00, 0xf0, 0x21, 0x00


	//----- nvinfo : EIATTR_KPARAM_INFO
	.align		4
.L_161:
        /*0098*/ 	.byte	0x04, 0x17
        /*009a*/ 	.short	(.L_163 - .L_162)
.L_162:
        /*009c*/ 	.word	0x00000000
        /*00a0*/ 	.short	0x0005
        /*00a2*/ 	.short	0x0028
        /*00a4*/ 	.byte	0x00, 0xf0, 0x21, 0x00


	//----- nvinfo : EIATTR_KPARAM_INFO
	.align		4
.L_163:
        /*00a8*/ 	.byte	0x04, 0x17
        /*00aa*/ 	.short	(.L_165 - .L_164)
.L_164:
        /*00ac*/ 	.word	0x00000000
        /*00b0*/ 	.short	0x0004
        /*00b2*/ 	.short	0x0020
        /*00b4*/ 	.byte	0x00, 0xf0, 0x21, 0x00


	//----- nvinfo : EIATTR_KPARAM_INFO
	.align		4
.L_165:
        /*00b8*/ 	.byte	0x04, 0x17
        /*00ba*/ 	.short	(.L_167 - .L_166)
.L_166:
        /*00bc*/ 	.word	0x00000000
        /*00c0*/ 	.short	0x0003
        /*00c2*/ 	.short	0x0018
        /*00c4*/ 	.byte	0x00, 0xf0, 0x21, 0x00


	//----- nvinfo : EIATTR_KPARAM_INFO
	.align		4
.L_167:
        /*00c8*/ 	.byte	0x04, 0x17
        /*00ca*/ 	.short	(.L_169 - .L_168)
.L_168:
        /*00cc*/ 	.word	0x00000000
        /*00d0*/ 	.short	0x0002
        /*00d2*/ 	.short	0x0010
        /*00d4*/ 	.byte	0x00, 0xf0, 0x21, 0x00


	//----- nvinfo : EIATTR_KPARAM_INFO
	.align		4
.L_169:
        /*00d8*/ 	.byte	0x04, 0x17
        /*00da*/ 	.short	(.L_171 - .L_170)
.L_170:
        /*00dc*/ 	.word	0x00000000
        /*00e0*/ 	.short	0x0001
        /*00e2*/ 	.short	0x0008
        /*00e4*/ 	.byte	0x00, 0xf0, 0x21, 0x00


	//----- nvinfo : EIATTR_KPARAM_INFO
	.align		4
.L_171:
        /*00e8*/ 	.byte	0x04, 0x17
        /*00ea*/ 	.short	(.L_173 - .L_172)
.L_172:
        /*00ec*/ 	.word	0x00000000
        /*00f0*/ 	.short	0x0000
        /*00f2*/ 	.short	0x0000
        /*00f4*/ 	.byte	0x00, 0xf0, 0x21, 0x00


	//----- nvinfo : EIATTR_SPARSE_MMA_MASK
	.align		4
.L_173:
        /*00f8*/ 	.byte	0x03, 0x50
        /*00fa*/ 	.short	0x0000


	//----- nvinfo : EIATTR_MAXREG_COUNT
	.align		4
        /*00fc*/ 	.byte	0x03, 0x1b
        /*00fe*/ 	.short	0x0040


	//----- nvinfo : EIATTR_MERCURY_ISA_VERSION
	.align		4
        /*0100*/ 	.byte	0x03, 0x5f
        /*0102*/ 	.short	0x0101


	//----- nvinfo : EIATTR_EXIT_INSTR_OFFSETS
	.align		4
        /*0104*/ 	.byte	0x04, 0x1c
        /*0106*/ 	.short	(.L_175 - .L_174)


	//   ....[0]....
.L_174:
        /*0108*/ 	.word	0x00000090


	//   ....[1]....
        /*010c*/ 	.word	0x000000d0


	//   ....[2]....
        /*0110*/ 	.word	0x00001b90


	//----- nvinfo : EIATTR_MAX_THREADS
	.align		4
.L_175:
        /*0114*/ 	.byte	0x04, 0x05
        /*0116*/ 	.short	(.L_177 - .L_176)
.L_176:
        /*0118*/ 	.word	0x00000400
        /*011c*/ 	.word	0x00000001
        /*0120*/ 	.word	0x00000001


	//----- nvinfo : EIATTR_CRS_STACK_SIZE
	.align		4
.L_177:
        /*0124*/ 	.byte	0x04, 0x1e
        /*0126*/ 	.short	(.L_179 - .L_178)
.L_178:
        /*0128*/ 	.word	0x00000000


	//----- nvinfo : EIATTR_CBANK_PARAM_SIZE
	.align		4
.L_179:
        /*012c*/ 	.byte	0x03, 0x19
        /*012e*/ 	.short	0x0078


	//----- nvinfo : EIATTR_PARAM_CBANK
	.align		4
        /*0130*/ 	.byte	0x04, 0x0a
        /*0132*/ 	.short	(.L_181 - .L_180)
	.align		4
.L_180:
        /*0134*/ 	.word	index@(.nv.constant0._ZN2at6native13im2col_kernelIN3c104HalfEEEvlPKT_llllllllllllPS4_)
        /*0138*/ 	.short	0x0210
        /*013a*/ 	.short	0x0078


	//----- nvinfo : EIATTR_SW_WAR
	.align		4
.L_181:
        /*013c*/ 	.byte	0x04, 0x36
        /*013e*/ 	.short	(.L_183 - .L_182)
.L_182:
        /*0140*/ 	.word	0x00000008
.L_183:


//--------------------- .nv.info._ZN2at6native13im2col_kernelIfEEvlPKT_llllllllllllPS2_ --------------------------
	.section	.nv.info._ZN2at6native13im2col_kernelIfEEvlPKT_llllllllllllPS2_,"",@"SHT_CUDA_INFO"
	.sectionflags	@""
	.align	4


	//----- nvinfo : EIATTR_CUDA_API_VERSION
	.align		4
        /*0000*/ 	.byte	0x04, 0x37
        /*0002*/ 	.short	(.L_185 - .L_184)
.L_184:
        /*0004*/ 	.word	0x00000082


	//----- nvinfo : EIATTR_KPARAM_INFO
	.align		4
.L_185:
        /*0008*/ 	.byte	0x04, 0x17
        /*000a*/ 	.short	(.L_187 - .L_186)
.L_186:
        /*000c*/ 	.word	0x00000000
        /*0010*/ 	.short	0x000e
        /*0012*/ 	.short	0x0070
        /*0014*/ 	.byte	0x00, 0xf0, 0x21, 0x00


	//----- nvinfo : EIATTR_KPARAM_INFO
	.align		4
.L_187:
        /*0018*/ 	.byte	0x04, 0x17
        /*001a*/ 	.short	(.L_189 - .L_188)
.L_188:
        /*001c*/ 	.word	0x00000000
        /*0020*/ 	.short	0x000d
        /*0022*/ 	.short	0x0068
        /*0024*/ 	.byte	0x00, 0xf0, 0x21, 0x00


	//----- nvinfo : EIATTR_KPARAM_INFO
	.align		4
.L_189:
        /*0028*/ 	.byte	0x04, 0x17
        /*002a*/ 	.short	(.L_191 - .L_190)
.L_190:
        /*002c*/ 	.word	0x00000000
        /*0030*/ 	.short	0x000c
        /*0032*/ 	.short	0x0060
        /*0034*/ 	.byte	0x00, 0xf0, 0x21, 0x00


	//----- nvinfo : EIATTR_KPARAM_INFO
	.align		4
.L_191:
        /*0038*/ 	.byte	0x04, 0x17
        /*003a*/ 	.short	(.L_193 - .L_192)
.L_192:
        /*003c*/ 	.word	0x00000000
        /*0040*/ 	.short	0x000b
        /*0042*/ 	.short	0x0058
        /*0044*/ 	.byte	0x00, 0xf0, 0x21, 0x00


	//----- nvinfo : EIATTR_KPARAM_INFO
	.align		4
.L_193:
        /*0048*/ 	.byte	0x04, 0x17
        /*004a*/ 	.short	(.L_195 - .L_194)
.L_194:
        /*004c*/ 	.word	0x00000000
        /*0050*/ 	.short	0x000a
        /*0052*/ 	.short	0x0050
        /*0054*/ 	.byte	0x00, 0xf0, 0x21, 0x00


	//----- nvinfo : EIATTR_KPARAM_INFO
	.align		4
.L_195:
        /*0058*/ 	.byte	0x04, 0x17
        /*005a*/ 	.short	(.L_197 - .L_196)
.L_196:
        /*005c*/ 	.word	0x00000000
        /*0060*/ 	.short	0x0009
        /*0062*/ 	.short	0x0048
        /*0064*/ 	.byte	0x00, 0xf0, 0x21, 0x00


	//----- nvinfo : EIATTR_KPARAM_INFO
	.align		4
.L_197:
        /*0068*/ 	.byte	0x04, 0x17
        /*006a*/ 	.short	(.L_199 - .L_198)
.L_198:
        /*006c*/ 	.word	0x00000000
        /*0070*/ 	.short	0x0008
        /*0072*/ 	.short	0x0040
        /*0074*/ 	.byte	0x00, 0xf0, 0x21, 0x00


	//----- nvinfo : EIATTR_KPARAM_INFO
	.align		4
.L_199:
        /*0078*/ 	.byte	0x04, 0x17
        /*007a*/ 	.short	(.L_201 - .L_200)
.L_200:
        /*007c*/ 	.word	0x00000000
        /*0080*/ 	.short	0x0007
        /*0082*/ 	.short	0x0038
        /*0084*/ 	.byte	0x00, 0xf0, 0x21, 0x00


	//----- nvinfo : EIATTR_KPARAM_INFO
	.align		4
.L_201:
        /*0088*/ 	.byte	0x04, 0x17
        /*008a*/ 	.short	(.L_203 - .L_202)
.L_202:
        /*008c*/ 	.word	0x00000000
        /*0090*/ 	.short	0x0006
        /*0092*/ 	.short	0x0030
        /*0094*/ 	.byte	0x00, 0xf0, 0x21, 0x00


	//----- nvinfo : EIATTR_KPARAM_INFO
	.align		4
.L_203:
        /*0098*/ 	.byte	0x04, 0x17
        /*009a*/ 	.short	(.L_205 - .L_204)
.L_204:
        /*009c*/ 	.word	0x00000000
        /*00a0*/ 	.short	0x0005
        /*00a2*/ 	.short	0x0028
        /*00a4*/ 	.byte	0x00, 0xf0, 0x21, 0x00


	//----- nvinfo : EIATTR_KPARAM_INFO
	.align		4
.L_205:
        /*00a8*/ 	.byte	0x04, 0x17
        /*00aa*/ 	.short	(.L_207 - .L_206)
.L_206:
        /*00ac*/ 	.word	0x00000000
        /*00b0*/ 	.short	0x0004
        /*00b2*/ 	.short	0x0020
        /*00b4*/ 	.byte	0x00, 0xf0, 0x21, 0x00


	//----- nvinfo : EIATTR_KPARAM_INFO
	.align		4
.L_207:
        /*00b8*/ 	.byte	0x04, 0x17
        /*00ba*/ 	.short	(.L_209 - .L_208)
.L_208:
        /*00bc*/ 	.word	0x00000000
        /*00c0*/ 	.short	0x0003
        /*00c2*/ 	.short	0x0018
        /*00c4*/ 	.byte	0x00, 0xf0, 0x21, 0x00


	//----- nvinfo : EIATTR_KPARAM_INFO
	.align		4
.L_209:
        /*00c8*/ 	.byte	0x04, 0x17
        /*00ca*/ 	.short	(.L_211 - .L_210)
.L_210:
        /*00cc*/ 	.word	0x00000000
        /*00d0*/ 	.short	0x0002
        /*00d2*/ 	.short	0x0010
        /*00d4*/ 	.byte	0x00, 0xf0, 0x21, 0x00


	//----- nvinfo : EIATTR_KPARAM_INFO
	.align		4
.L_211:
        /*00d8*/ 	.byte	0x04, 0x17
        /*00da*/ 	.short	(.L_213 - .L_212)
.L_212:
        /*00dc*/ 	.word	0x00000000
        /*00e0*/ 	.short	0x0001
        /*00e2*/ 	.short	0x0008
        /*00e4*/ 	.byte	0x00, 0xf0, 0x21, 0x00


	//----- nvinfo : EIATTR_KPARAM_INFO
	.align		4
.L_213:
        /*00e8*/ 	.byte	0x04, 0x17
        /*00ea*/ 	.short	(.L_215 - .L_214)
.L_214:
        /*00ec*/ 	.word	0x00000000
        /*00f0*/ 	.short	0x0000
        /*00f2*/ 	.short	0x0000
        /*00f4*/ 	.byte	0x00, 0xf0, 0x21, 0x00


	//----- nvinfo : EIATTR_SPARSE_MMA_MASK
	.align		4
.L_215:
        /*00f8*/ 	.byte	0x03, 0x50
        /*00fa*/ 	.short	0x0000


	//----- nvinfo : EIATTR_MAXREG_COUNT
	.align		4
        /*00fc*/ 	.byte	0x03, 0x1b
        /*00fe*/ 	.short	0x0040


	//----- nvinfo : EIATTR_MERCURY_ISA_VERSION
	.align		4
        /*0100*/ 	.byte	0x03, 0x5f
        /*0102*/ 	.short	0x0101


	//----- nvinfo : EIATTR_EXIT_INSTR_OFFSETS
	.align		4
        /*0104*/ 	.byte	0x04, 0x1c
        /*0106*/ 	.short	(.L_217 - .L_216)


	//   ....[0]....
.L_216:
        /*0108*/ 	.word	0x00000090


	//   ....[1]....
        /*010c*/ 	.word	0x000000d0


	//   ....[2]....
        /*0110*/ 	.word	0x000019c0


	//----- nvinfo : EIATTR_MAX_THREADS
	.align		4
.L_217:
        /*0114*/ 	.byte	0x04, 0x05
        /*0116*/ 	.short	(.L_219 - .L_218)
.L_218:
        /*0118*/ 	.word	0x00000400
        /*011c*/ 	.word	0x00000001
        /*0120*/ 	.word	0x00000001


	//----- nvinfo : EIATTR_CRS_STACK_SIZE
	.align		4
.L_219:
        /*0124*/ 	.byte	0x04, 0x1e
        /*0126*/ 	.short	(.L_221 - .L_220)
.L_220:
        /*0128*/ 	.word	0x00000000


	//----- nvinfo : EIATTR_CBANK_PARAM_SIZE
	.align		4
.L_221:
        /*012c*/ 	.byte	0x03, 0x19
        /*012e*/ 	.short	0x0078


	//----- nvinfo : EIATTR_PARAM_CBANK
	.align		4
        /*0130*/ 	.byte	0x04, 0x0a
        /*0132*/ 	.short	(.L_223 - .L_222)
	.align		4
.L_222:
        /*0134*/ 	.word	index@(.nv.constant0._ZN2at6native13im2col_kernelIfEEvlPKT_llllllllllllPS2_)
        /*0138*/ 	.short	0x0210
        /*013a*/ 	.short	0x0078


	//----- nvinfo : EIATTR_SW_WAR
	.align		4
.L_223:
        /*013c*/ 	.byte	0x04, 0x36
        /*013e*/ 	.short	(.L_225 - .L_224)
.L_224:
        /*0140*/ 	.word	0x00000008
.L_225:


//--------------------- .nv.info._ZN2at6native13im2col_kernelIdEEvlPKT_llllllllllllPS2_ --------------------------
	.section	.nv.info._ZN2at6native13im2col_kernelIdEEvlPKT_llllllllllllPS2_,"",@"SHT_CUDA_INFO"
	.sectionflags	@""
	.align	4


	//----- nvinfo : EIATTR_CUDA_API_VERSION
	.align		4
        /*0000*/ 	.byte	0x04, 0x37
        /*0002*/ 	.short	(.L_227 - .L_226)
.L_226:
        /*0004*/ 	.word	0x00000082


	//----- nvinfo : EIATTR_KPARAM_INFO
	.align		4
.L_227:
        /*0008*/ 	.byte	0x04, 0x17
        /*000a*/ 	.short	(.L_229 - .L_228)
.L_228:
        /*000c*/ 	.word	0x00000000
        /*0010*/ 	.short	0x000e
        /*0012*/ 	.short	0x0070
        /*0014*/ 	.byte	0x00, 0xf0, 0x21, 0x00


	//----- nvinfo : EIATTR_KPARAM_INFO
	.align		4
.L_229:
        /*0018*/ 	.byte	0x04, 0x17
        /*001a*/ 	.short	(.L_231 - .L_230)
.L_230:
        /*001c*/ 	.word	0x00000000
        /*0020*/ 	.short	0x000d
        /*0022*/ 	.short	0x0068
        /*0024*/ 	.byte	0x00, 0xf0, 0x21, 0x00


	//----- nvinfo : EIATTR_KPARAM_INFO
	.align		4
.L_231:
        /*0028*/ 	.byte	0x04, 0x17
        /*002a*/ 	.short	(.L_233 - .L_232)
.L_232:
        /*002c*/ 	.word	0x00000000
        /*0030*/ 	.short	0x000c
        /*0032*/ 	.short	0x0060
        /*0034*/ 	.byte	0x00, 0xf0, 0x21, 0x00


	//----- nvinfo : EIATTR_KPARAM_INFO
	.align		4
.L_233:
        /*0038*/ 	.byte	0x04, 0x17
        /*003a*/ 	.short	(.L_235 - .L_234)
.L_234:
        /*003c*/ 	.word	0x00000000
        /*0040*/ 	.short	0x000b
        /*0042*/ 	.short	0x0058
        /*0044*/ 	.byte	0x00, 0xf0, 0x21, 0x00


	//----- nvinfo : EIATTR_KPARAM_INFO
	.align		4
.L_235:
        /*0048*/ 	.byte	0x04, 0x17
        /*004a*/ 	.short	(.L_237 - .L_236)
.L_236:
        /*004c*/ 	.word	0x00000000
        /*0050*/ 	.short	0x000a
        /*0052*/ 	.short	0x0050
        /*0054*/ 	.byte	0x00, 0xf0, 0x21, 0x00


	//----- nvinfo : EIATTR_KPARAM_INFO
	.align		4
.L_237:
        /*0058*/ 	.byte	0x04, 0x17
        /*005a*/ 	.short	(.L_239 - .L_238)
.L_238:
        /*005c*/ 	.word	0x00000000
        /*0060*/ 	.short	0x0009
        /*0062*/ 	.short	0x0048
        /*0064*/ 	.byte	0x00, 0xf0, 0x21, 0x00


	//----- nvinfo : EIATTR_KPARAM_INFO
	.align		4
.L_239:
        /*0068*/ 	.byte	0x04, 0x17
        /*006a*/ 	.short	(.L_241 - .L_240)
.L_240:
        /*006c*/ 	.word	0x00000000
        /*0070*/ 	.short	0x0008
        /*0072*/ 	.short	0x0040
        /*0074*/ 	.byte	0x00, 0xf0, 0x21, 0x00


	//----- nvinfo : EIATTR_KPARAM_INFO
	.align		4
.L_241:
        /*0078*/ 	.byte	0x04, 0x17
        /*007a*/ 	.short	(.L_243 - .L_242)
.L_242:
        /*007c*/ 	.word	0x00000000
        /*0080*/ 	.short	0x0007
        /*0082*/ 	.short	0x0038
        /*0084*/ 	.byte	0x00, 0xf0, 0x21, 0x00


	//----- nvinfo : EIATTR_KPARAM_INFO
	.align		4
.L_243:
        /*0088*/ 	.byte	0x04, 0x17
        /*008a*/ 	.short	(.L_245 - .L_244)
.L_244:
        /*008c*/ 	.word	0x00000000
        /*0090*/ 	.short	0x0006
        /*0092*/ 	.short	0x0030
        /*0094*/ 	.byte	0x00, 0xf0, 0x21, 0x00


	//----- nvinfo : EIATTR_KPARAM_INFO
	.align		4
.L_245:
        /*0098*/ 	.byte	0x04, 0x17
        /*009a*/ 	.short	(.L_247 - .L_246)
.L_246:
        /*009c*/ 	.word	0x00000000
        /*00a0*/ 	.short	0x0005
        /*00a2*/ 	.short	0x0028
        /*00a4*/ 	.byte	0x00, 0xf0, 0x21, 0x00


	//----- nvinfo : EIATTR_KPARAM_INFO
	.align		4
.L_247:
        /*00a8*/ 	.byte	0x04, 0x17
        /*00aa*/ 	.short	(.L_249 - .L_248)
.L_248:
        /*00ac*/ 	.word	0x00000000
        /*00b0*/ 	.short	0x0004
        /*00b2*/ 	.short	0x0020
        /*00b4*/ 	.byte	0x00, 0xf0, 0x21, 0x00


	//----- nvinfo : EIATTR_KPARAM_INFO
	.align		4
.L_249:
        /*00b8*/ 	.byte	0x04, 0x17
        /*00ba*/ 	.short	(.L_251 - .L_250)
.L_250:
        /*00bc*/ 	.word	0x00000000
        /*00c0*/ 	.short	0x0003
        /*00c2*/ 	.short	0x0018
        /*00c4*/ 	.byte	0x00, 0xf0, 0x21, 0x00


	//----- nvinfo : EIATTR_KPARAM_INFO
	.align		4
.L_251:
        /*00c8*/ 	.byte	0x04, 0x17
        /*00ca*/ 	.short	(.L_253 - .L_252)
.L_252:
        /*00cc*/ 	.word	0x00000000
        /*00d0*/ 	.short	0x0002
        /*00d2*/ 	.short	0x0010
        /*00d4*/ 	.byte	0x00, 0xf0, 0x21, 0x00


	//----- nvinfo : EIATTR_KPARAM_INFO
	.align		4
.L_253:
        /*00d8*/ 	.byte	0x04, 0x17
        /*00da*/ 	.short	(.L_255 - .L_254)
.L_254:
        /*00dc*/ 	.word	0x00000000
        /*00e0*/ 	.short	0x0001
        /*00e2*/ 	.short	0x0008
        /*00e4*/ 	.byte	0x00, 0xf0, 0x21, 0x00


	//----- nvinfo : EIATTR_KPARAM_INFO
	.align		4
.L_255:
        /*00e8*/ 	.byte	0x04, 0x17
        /*00ea*/ 	.short	(.L_257 - .L_256)
.L_256:
        /*00ec*/ 	.word	0x00000000
        /*00f0*/ 	.short	0x0000
        /*00f2*/ 	.short	0x0000
        /*00f4*/ 	.byte	0x00, 0xf0, 0x21, 0x00


	//----- nvinfo : EIATTR_SPARSE_MMA_MASK
	.align		4
.L_257:
        /*00f8*/ 	.byte	0x03, 0x50
        /*00fa*/ 	.short	0x0000


	//----- nvinfo : EIATTR_MAXREG_COUNT
	.align		4
        /*00fc*/ 	.byte	0x03, 0x1b
        /*00fe*/ 	.short	0x0040


	//----- nvinfo : EIATTR_MERCURY_ISA_VERSION
	.align		4
        /*0100*/ 	.byte	0x03, 0x5f
        /*0102*/ 	.short	0x0101


	//----- nvinfo : EIATTR_EXIT_INSTR_OFFSETS
	.align		4
        /*0104*/ 	.byte	0x04, 0x1c
        /*0106*/ 	.short	(.L_259 - .L_258)


	//   ....[0]....
.L_258:
        /*0108*/ 	.word	0x00000090


	//   ....[1]....
        /*010c*/ 	.word	0x000000d0


	//   ....[2]....
        /*0110*/ 	.word	0x000019d0


	//----- nvinfo : EIATTR_MAX_THREADS
	.align		4
.L_259:
        /*0114*/ 	.byte	0x04, 0x05
        /*0116*/ 	.short	(.L_261 - .L_260)
.L_260:
        /*0118*/ 	.word	0x00000400
        /*011c*/ 	.word	0x00000001
        /*0120*/ 	.word	0x00000001


	//----- nvinfo : EIATTR_CRS_STACK_SIZE
	.align		4
.L_261:
        /*0124*/ 	.byte	0x04, 0x1e
        /*0126*/ 	.short	(.L_263 - .L_262)
.L_262:
        /*0128*/ 	.word	0x00000000


	//----- nvinfo : EIATTR_CBANK_PARAM_SIZE
	.align		4
.L_263:
        /*012c*/ 	.byte	0x03, 0x19
        /*012e*/ 	.short	0x0078


	//----- nvinfo : EIATTR_PARAM_CBANK
	.align		4
        /*0130*/ 	.byte	0x04, 0x0a
        /*0132*/ 	.short	(.L_265 - .L_264)
	.align		4
.L_264:
        /*0134*/ 	.word	index@(.nv.constant0._ZN2at6native13im2col_kernelIdEEvlPKT_llllllllllllPS2_)
        /*0138*/ 	.short	0x0210
        /*013a*/ 	.short	0x0078


	//----- nvinfo : EIATTR_SW_WAR
	.align		4
.L_265:
        /*013c*/ 	.byte	0x04, 0x36
        /*013e*/ 	.short	(.L_267 - .L_266)
.L_266:
        /*0140*/ 	.word	0x00000008
.L_267:


//--------------------- .nv.info._ZN2at6native13col2im_kernelIN3c108BFloat16EfEEvlPKT_llllllllllllPS4_ --------------------------
	.section	.nv.info._ZN2at6native13col2im_kernelIN3c108BFloat16EfEEvlPKT_llllllllllllPS4_,"",@"SHT_CUDA_INFO"
	.sectionflags	@""
	.align	4


	//----- nvinfo : EIATTR_CUDA_API_VERSION
	.align		4
        /*0000*/ 	.byte	0x04, 0x37
        /*0002*/ 	.short	(.L_269 - .L_268)
.L_268:
        /*0004*/ 	.word	0x00000082


	//----- nvinfo : EIATTR_KPARAM_INFO
	.align		4
.L_269:
        /*0008*/ 	.byte	0x04, 0x17
        /*000a*/ 	.short	(.L_271 - .L_270)
.L_270:
        /*000c*/ 	.word	0x00000000
        /*0010*/ 	.short	0x000e
        /*0012*/ 	.short	0x0070
        /*0014*/ 	.byte	0x00, 0xf0, 0x21, 0x00


	//----- nvinfo : EIATTR_KPARAM_INFO
	.align		4
.L_271:
        /*0018*/ 	.byte	0x04, 0x17
        /*001a*/ 	.short	(.L_273 - .L_272)
.L_272:
        /*001c*/ 	.word	0x00000000
        /*0020*/ 	.short	0x000d
        /*0022*/ 	.short	0x0068
        /*0024*/ 	.byte	0x00, 0xf0, 0x21, 0x00


	//----- nvinfo : EIATTR_KPARAM_INFO
	.align		4
.L_273:
        /*0028*/ 	.byte	0x04, 0x17
        /*002a*/ 	.short	(.L_275 - .L_274)
.L_274:
        /*002c*/ 	.word	0x00000000
        /*0030*/ 	.short	0x000c
        /*0032*/ 	.short	0x0060
        /*0034*/ 	.byte	0x00, 0xf0, 0x21, 0x00


	//----- nvinfo : EIATTR_KPARAM_INFO
	.align		4
.L_275:
        /*0038*/ 	.byte	0x04, 0x17
        /*003a*/ 	.short	(.L_277 - .L_276)
.L_276:
        /*003c*/ 	.word	0x00000000
        /*0040*/ 	.short	0x000b
        /*0042*/ 	.short	0x0058
        /*0044*/ 	.byte	0x00, 0xf0, 0x21, 0x00


	//----- nvinfo : EIATTR_KPARAM_INFO
	.align		4
.L_277:
        /*0048*/ 	.byte	0x04, 0x17
        /*004a*/ 	.short	(.L_279 - .L_278)
.L_278:
        /*004c*/ 	.word	0x00000000
        /*0050*/ 	.short	0x000a
        /*0052*/ 	.short	0x0050
        /*0054*/ 	.byte	0x00, 0xf0, 0x21, 0x00


	//----- nvinfo : EIATTR_KPARAM_INFO
	.align		4
.L_279:
        /*0058*/ 	.byte	0x04, 0x17
        /*005a*/ 	.short	(.L_281 - .L_280)
.L_280:
        /*005c*/ 	.word	0x00000000
        /*0060*/ 	.short	0x0009
        /*0062*/ 	.short	0x0048
        /*0064*/ 	.byte	0x00, 0xf0, 0x21, 0x00


	//----- nvinfo : EIATTR_KPARAM_INFO
	.align		4
.L_281:
        /*0068*/ 	.byte	0x04, 0x17
        /*006a*/ 	.short	(.L_283 - .L_282)
.L_282:
        /*006c*/ 	.word	0x00000000
        /*0070*/ 	.short	0x0008
        /*0072*/ 	.short	0x0040
        /*0074*/ 	.byte	0x00, 0xf0, 0x21, 0x00


	//----- nvinfo : EIATTR_KPARAM_INFO
	.align		4
.L_283:
        /*0078*/ 	.byte	0x04, 0x17
        /*007a*/ 	.short	(.L_285 - .L_284)
.L_284:
        /*007c*/ 	.word	0x00000000
        /*0080*/ 	.short	0x0007
        /*0082*/ 	.short	0x0038
        /*0084*/ 	.byte	0x00, 0xf0, 0x21, 0x00


	//----- nvinfo : EIATTR_KPARAM_INFO
	.align		4
.L_285:
        /*0088*/ 	.byte	0x04, 0x17
        /*008a*/ 	.short	(.L_287 - .L_286)
.L_286:
        /*008c*/ 	.word	0x00000000
        /*0090*/ 	.short	0x0006
        /*0092*/ 	.short	0x0030
        /*0094*/ 	.byte	0x00, 0xf0, 0x21, 0x00


	//----- nvinfo : EIATTR_KPARAM_INFO
	.align		4
.L_287:
        /*0098*/ 	.byte	0x04, 0x17
        /*009a*/ 	.short	(.L_289 - .L_288)
.L_288:
        /*009c*/ 	.word	0x00000000
        /*00a0*/ 	.short	0x0005
        /*00a2*/ 	.short	0x0028
        /*00a4*/ 	.byte	0x00, 0xf0, 0x21, 0x00


	//----- nvinfo : EIATTR_KPARAM_INFO
	.align		4
.L_289:
        /*00a8*/ 	.byte	0x04, 0x17
        /*00aa*/ 	.short	(.L_291 - .L_290)
.L_290:
        /*00ac*/ 	.word	0x00000000
        /*00b0*/ 	.short	0x0004
        /*00b2*/ 	.short	0x0020
        /*00b4*/ 	.byte	0x00, 0xf0, 0x21, 0x00


	//----- nvinfo : EIATTR_KPARAM_INFO
	.align		4
.L_291:
        /*00b8*/ 	.byte	0x04, 0x17
        /*00ba*/ 	.short	(.L_293 - .L_292)
.L_292:
        /*00bc*/ 	.word	0x00000000
        /*00c0*/ 	.short	0x0003
        /*00c2*/ 	.short	0x0018
        /*00c4*/ 	.byte	0x00, 0xf0, 0x21, 0x00


	//----- nvinfo : EIATTR_KPARAM_INFO
	.align		4
.L_293:
        /*00c8*/ 	.byte	0x04, 0x17
        /*00ca*/ 	.short	(.L_295 - .L_294)
.L_294:
        /*00cc*/ 	.word	0x00000000
        /*00d0*/ 	.short	0x0002
        /*00d2*/ 	.short	0x0010
        /*00d4*/ 	.byte	0x00, 0xf0, 0x21, 0x00


	//----- nvinfo : EIATTR_KPARAM_INFO
	.align		4
.L_295:
        /*00d8*/ 	.byte	0x04, 0x17
        /*00da*/ 	.short	(.L_297 - .L_296)
.L_296:
        /*00dc*/ 	.word	0x00000000
        /*00e0*/ 	.short	0x0001
        /*00e2*/ 	.short	0x0008
        /*00e4*/ 	.byte	0x00, 0xf0, 0x21, 0x00


	//----- nvinfo : EIATTR_KPARAM_INFO
	.align		4
.L_297:
        /*00e8*/ 	.byte	0x04, 0x17
        /*00ea*/ 	.short	(.L_299 - .L_298)
.L_298:
        /*00ec*/ 	.word	0x00000000
        /*00f0*/ 	.short	0x0000
        /*00f2*/ 	.short	0x0000
        /*00f4*/ 	.byte	0x00, 0xf0, 0x21, 0x00


	//----- nvinfo : EIATTR_SPARSE_MMA_MASK
	.align		4
.L_299:
        /*00f8*/ 	.byte	0x03, 0x50
        /*00fa*/ 	.short	0x0000


	//----- nvinfo : EIATTR_MAXREG_COUNT
	.align		4
        /*00fc*/ 	.byte	0x03, 0x1b
        /*00fe*/ 	.short	0x0080


	//----- nvinfo : EIATTR_MERCURY_ISA_VERSION
	.align		4
        /*0100*/ 	.byte	0x03, 0x5f
        /*0102*/ 	.short	0x0101


	//----- nvinfo : EIATTR_EXIT_INSTR_OFFSETS
	.align		4
        /*0104*/ 	.byte	0x04, 0x1c
        /*0106*/ 	.short	(.L_301 - .L_300)


	//   ....[0]....
.L_300:
        /*0108*/ 	.word	0x00000090


	//   ....[1]....
        /*010c*/ 	.word	0x00005b50


	//----- nvinfo : EIATTR_MAX_THREADS
	.align		4
.L_301:
        /*0110*/ 	.byte	0x04, 0x05
        /*0112*/ 	.short	(.L_303 - .L_302)
.L_302:
        /*0114*/ 	.word	0x00000200
        /*0118*/ 	.word	0x00000001
        /*011c*/ 	.word	0x00000001


	//----- nvinfo : EIATTR_CRS_STACK_SIZE
	.align		4
.L_303:
        /*0120*/ 	.byte	0x04, 0x1e
        /*0122*/ 	.short	(.L_305 - .L_304)
.L_304:
        /*0124*/ 	.word	0x00000000


	//----- nvinfo : EIATTR_CBANK_PARAM_SIZE
	.align		4
.L_305:
        /*0128*/ 	.byte	0x03, 0x19
        /*012a*/ 	.short	0x0078


	//----- nvinfo : EIATTR_PARAM_CBANK
	.align		4
        /*012c*/ 	.byte	0x04, 0x0a
        /*012e*/ 	.short	(.L_307 - .L_306)
	.align		4
.L_306:
        /*0130*/ 	.word	index@(.nv.constant0._ZN2at6native13col2im_kernelIN3c108BFloat16EfEEvlPKT_llllllllllllPS4_)
        /*0134*/ 	.short	0x0210
        /*0136*/ 	.short	0x0078


	//----- nvinfo : EIATTR_SW_WAR
	.align		4
.L_307:
        /*0138*/ 	.byte	0x04, 0x36
        /*013a*/ 	.short	(.L_309 - .L_308)
.L_308:
        /*013c*/ 	.word	0x00000008
.L_309:


//--------------------- .nv.info._ZN2at6native13col2im_kernelIN3c104HalfEfEEvlPKT_llllllllllllPS4_ --------------------------
	.section	.nv.info._ZN2at6native13col2im_kernelIN3c104HalfEfEEvlPKT_llllllllllllPS4_,"",@"SHT_CUDA_INFO"
	.sectionflags	@""
	.align	4


	//----- nvinfo : EIATTR_CUDA_API_VERSION
	.align		4
        /*0000*/ 	.byte	0x04, 0x37
        /*0002*/ 	.short	(.L_311 - .L_310)
.L_310:
        /*0004*/ 	.word	0x00000082


	//----- nvinfo : EIATTR_KPARAM_INFO
	.align		4
.L_311:
        /*0008*/ 	.byte	0x04, 0x17
        /*000a*/ 	.short	(.L_313 - .L_312)
.L_312:
        /*000c*/ 	.word	0x00000000
        /*0010*/ 	.short	0x000e
        /*0012*/ 	.short	0x0070
        /*0014*/ 	.byte	0x00, 0xf0, 0x21, 0x00


	//----- nvinfo : EIATTR_KPARAM_INFO
	.align		4
.L_313:
        /*0018*/ 	.byte	0x04, 0x17
        /*001a*/ 	.short	(.L_315 - .L_314)
.L_314:
        /*001c*/ 	.word	0x00000000
        /*0020*/ 	.short	0x000d
        /*0022*/ 	.short	0x0068
        /*0024*/ 	.byte	0x00, 0xf0, 0x21, 0x00


	//----- nvinfo : EIATTR_KPARAM_INFO
	.align		4
.L_315:
        /*0028*/ 	.byte	0x04, 0x17
        /*002a*/ 	.short	(.L_317 - .L_316)
.L_316:
        /*002c*/ 	.word	0x00000000
        /*0030*/ 	.short	0x000c
        /*0032*/ 	.short	0x0060
        /*0034*/ 	.byte	0x00, 0xf0, 0x21, 0x00


	//----- nvinfo : EIATTR_KPARAM_INFO
	.align		4
.L_317:
        /*0038*/ 	.byte	0x04, 0x17
        /*003a*/ 	.short	(.L_319 - .L_318)
.L_318:
        /*003c*/ 	.word	0x00000000
        /*0040*/ 	.short	0x000b
        /*0042*/ 	.short	0x0058
        /*0044*/ 	.byte	0x00, 0xf0, 0x21, 0x00


	//----- nvinfo : EIATTR_KPARAM_INFO
	.align		4
.L_319:
        /*0048*/ 	.byte	0x04, 0x17
        /*004a*/ 	.short	(.L_321 - .L_320)
.L_320:
        /*004c*/ 	.word	0x00000000
        /*0050*/ 	.short	0x000a
        /*0052*/ 	.short	0x0050
        /*0054*/ 	.byte	0x00, 0xf0, 0x21, 0x00


	//----- nvinfo : EIATTR_KPARAM_INFO
	.align		4
.L_321:
        /*0058*/ 	.byte	0x04, 0x17
        /*005a*/ 	.short	(.L_323 - .L_322)
.L_322:
        /*005c*/ 	.word	0x00000000
        /*0060*/ 	.short	0x0009
        /*0062*/ 	.short	0x0048
        /*0064*/ 	.byte	0x00, 0xf0, 0x21, 0x00


	//----- nvinfo : EIATTR_KPARAM_INFO
	.align		4
.L_323:
        /*0068*/ 	.byte	0x04, 0x17
        /*006a*/ 	.short	(.L_325 - .L_324)
.L_324:
        /*006c*/ 	.word	0x00000000
        /*0070*/ 	.short	0x0008
        /*0072*/ 	.short	0x0040
        /*0074*/ 	.byte	0x00, 0xf0, 0x21, 0x00


	//----- nvinfo : EIATTR_KPARAM_INFO
	.align		4
.L_325:
        /*0078*/ 	.byte	0x04, 0x17
        /*007a*/ 	.short	(.L_327 - .L_326)
.L_326:
        /*007c*/ 	.word	0x00000000
        /*0080*/ 	.short	0x0007
        /*0082*/ 	.short	0x0038
        /*0084*/ 	.byte	0x00, 0xf0, 0x21, 0x00


	//----- nvinfo : EIATTR_KPARAM_INFO
	.align		4
.L_327:
        /*0088*/ 	.byte	0x04, 0x17
        /*008a*/ 	.short	(.L_329 - .L_328)
.L_328:
        /*008c*/ 	.word	0x00000000
        /*0090*/ 	.short	0x0006
        /*0092*/ 	.short	0x0030
        /*0094*/ 	.byte	0x00, 0xf0, 0x21, 0x00


	//----- nvinfo : EIATTR_KPARAM_INFO
	.align		4
.L_329:
        /*0098*/ 	.byte	0x04, 0x17
        /*009a*/ 	.short	(.L_331 - .L_330)
.L_330:
        /*009c*/ 	.word	0x00000000
        /*00a0*/ 	.short	0x0005
        /*00a2*/ 	.short	0x0028
        /*00a4*/ 	.byte	0x00, 0xf0, 0x21, 0x00


	//----- nvinfo : EIATTR_KPARAM_INFO
	.align		4
.L_331:
        /*00a8*/ 	.byte	0x04, 0x17
        /*00aa*/ 	.short	(.L_333 - .L_332)
.L_332:
        /*00ac*/ 	.word	0x00000000
        /*00b0*/ 	.short	0x0004
        /*00b2*/ 	.short	0x0020
        /*00b4*/ 	.byte	0x00, 0xf0, 0x21, 0x00


	//----- nvinfo : EIATTR_KPARAM_INFO
	.align		4
.L_333:
        /*00b8*/ 	.byte	0x04, 0x17
        /*00ba*/ 	.short	(.L_335 - .L_334)
.L_334:
        /*00bc*/ 	.word	0x00000000
        /*00c0*/ 	.short	0x0003
        /*00c2*/ 	.short	0x0018
        /*00c4*/ 	.byte	0x00, 0xf0, 0x21, 0x00


	//----- nvinfo : EIATTR_KPARAM_INFO
	.align		4
.L_335:
        /*00c8*/ 	.byte	0x04, 0x17
        /*00ca*/ 	.short	(.L_337 - .L_336)
.L_336:
        /*00cc*/ 	.word	0x00000000
        /*00d0*/ 	.short	0x0002
        /*00d2*/ 	.short	0x0010
        /*00d4*/ 	.byte	0x00, 0xf0, 0x21, 0x00


	//----- nvinfo : EIATTR_KPARAM_INFO
	.align		4
.L_337:
        /*00d8*/ 	.byte	0x04, 0x17
        /*00da*/ 	.short	(.L_339 - .L_338)
.L_338:
        /*00dc*/ 	.word	0x00000000
        /*00e0*/ 	.short	0x0001
        /*00e2*/ 	.short	0x0008
        /*00e4*/ 	.byte	0x00, 0xf0, 0x21, 0x00


	//----- nvinfo : EIATTR_KPARAM_INFO
	.align		4
.L_339:
        /*00e8*/ 	.byte	0x04, 0x17
        /*00ea*/ 	.short	(.L_341 - .L_340)
.L_340:
        /*00ec*/ 	.word	0x00000000
        /*00f0*/ 	.short	0x0000
        /*00f2*/ 	.short	0x0000
        /*00f4*/ 	.byte	0x00, 0xf0, 0x21, 0x00


	//----- nvinfo : EIATTR_SPARSE_MMA_MASK
	.align		4
.L_341:
        /*00f8*/ 	.byte	0x03, 0x50
        /*00fa*/ 	.short	0x0000


	//----- nvinfo : EIATTR_MAXREG_COUNT
	.align		4
        /*00fc*/ 	.byte	0x03, 0x1b
        /*00fe*/ 	.short	0x0080


	//----- nvinfo : EIATTR_MERCURY_ISA_VERSION
	.align		4
        /*0100*/ 	.byte	0x03, 0x5f
        /*0102*/ 	.short	0x0101


	//----- nvinfo : EIATTR_EXIT_INSTR_OFFSETS
	.align		4
        /*0104*/ 	.byte	0x04, 0x1c
        /*0106*/ 	.short	(.L_343 - .L_342)


	//   ....[0]....
.L_342:
        /*0108*/ 	.word	0x00000090


	//   ....[1]....
        /*010c*/ 	.word	0x00005b50


	//----- nvinfo : EIATTR_MAX_THREADS
	.align		4
.L_343:
        /*0110*/ 	.byte	0x04, 0x05
        /*0112*/ 	.short	(.L_345 - .L_344)
.L_344:
        /*0114*/ 	.word	0x00000200
        /*0118*/ 	.word	0x00000001
        /*011c*/ 	.word	0x00000001


	//----- nvinfo : EIATTR_CRS_STACK_SIZE
	.align		4
.L_345:
        /*0120*/ 	.byte	0x04, 0x1e
        /*0122*/ 	.short	(.L_347 - .L_346)
.L_346:
        /*0124*/ 	.word	0x00000000


	//----- nvinfo : EIATTR_CBANK_PARAM_SIZE
	.align		4
.L_347:
        /*0128*/ 	.byte	0x03, 0x19
        /*012a*/ 	.short	0x0078


	//----- nvinfo : EIATTR_PARAM_CBANK
	.align		4
        /*012c*/ 	.byte	0x04, 0x0a
        /*012e*/ 	.short	(.L_349 - .L_348)
	.align		4
.L_348:
        /*0130*/ 	.word	index@(.nv.constant0._ZN2at6native13col2im_kernelIN3c104HalfEfEEvlPKT_llllllllllllPS4_)
        /*0134*/ 	.short	0x0210
        /*0136*/ 	.short	0x0078


	//----- nvinfo : EIATTR_SW_WAR
	.align		4
.L_349:
        /*0138*/ 	.byte	0x04, 0x36
        /*013a*/ 	.short	(.L_351 - .L_350)
.L_350:
        /*013c*/ 	.word	0x00000008
.L_351:


//--------------------- .nv.info._ZN2at6native13col2im_kernelIffEEvlPKT_llllllllllllPS2_ --------------------------
	.section	.nv.info._ZN2at6native13col2im_kernelIffEEvlPKT_llllllllllllPS2_,"",@"SHT_CUDA_INFO"
	.sectionflags	@""
	.align	4


	//----- nvinfo : EIATTR_CUDA_API_VERSION
	.align		4
        /*0000*/ 	.byte	0x04, 0x37
        /*0002*/ 	.short	(.L_353 - .L_352)
.L_352:
        /*0004*/ 	.word	0x00000082


	//----- nvinfo : EIATTR_KPARAM_INFO
	.align		4
.L_353:
        /*0008*/ 	.byte	0x04, 0x17
        /*000a*/ 	.short	(.L_355 - .L_354)
.L_354:
        /*000c*/ 	.word	0x00000000
        /*0010*/ 	.short	0x000e
        /*0012*/ 	.short	0x0070
        /*0014*/ 	.byte	0x00, 0xf0, 0x21, 0x00


	//----- nvinfo : EIATTR_KPARAM_INFO
	.align		4
.L_355:
        /*0018*/ 	.byte	0x04, 0x17
        /*001a*/ 	.short	(.L_357 - .L_356)
.L_356:
        /*001c*/ 	.word	0x00000000
        /*0020*/ 	.short	0x000d
        /*0022*/ 	.short	0x0068
        /*0024*/ 	.byte	0x00, 0xf0, 0x21, 0x00


	//----- nvinfo : EIATTR_KPARAM_INFO
	.align		4
.L_357:
        /*0028*/ 	.byte	0x04, 0x17
        /*002a*/ 	.short	(.L_359 - .L_358)
.L_358:
        /*002c*/ 	.word	0x00000000
        /*0030*/ 	.short	0x000c
        /*0032*/ 	.short	0x0060
        /*0034*/ 	.byte	0x00, 0xf0, 0x21, 0x00


	//----- nvinfo : EIATTR_KPARAM_INFO
	.align		4
.L_359:
        /*0038*/ 	.byte	0x04, 0x17
        /*003a*/ 	.short	(.L_361 - .L_360)
.L_360:
        /*003c*/ 	.word	0x00000000
        /*0040*/ 	.short	0x000b
        /*0042*/ 	.short	0x0058
        /*0044*/ 	.byte	0x00, 0xf0, 0x21, 0x00


	//----- nvinfo : EIATTR_KPARAM_INFO
	.align		4
.L_361:
        /*0048*/ 	.byte	0x04, 0x17
        /*004a*/ 	.short	(.L_363 - .L_362)
.L_362:
        /*004c*/ 	.word	0x00000000
        /*0050*/ 	.short	0x000a
        /*0052*/ 	.short	0x0050
        /*0054*/ 	.byte	0x00, 0xf0, 0x21, 0x00


	//----- nvinfo : EIATTR_KPARAM_INFO
	.align		4
.L_363:
        /*0058*/ 	.byte	0x04, 0x17
        /*005a*/ 	.short	(.L_365 - .L_364)
.L_364:
        /*005c*/ 	.word	0x00000000
        /*0060*/ 	.short	0x0009
        /*0062*/ 	.short	0x0048
        /*0064*/ 	.byte	0x00, 0xf0, 0x21, 0x00


	//----- nvinfo : EIATTR_KPARAM_INFO
	.align		4
.L_365:
        /*0068*/ 	.byte	0x04, 0x17
        /*006a*/ 	.short	(.L_367 - .L_366)
.L_366:
        /*006c*/ 	.word	0x00000000
        /*0070*/ 	.short	0x0008
        /*0072*/ 	.short	0x0040
        /*0074*/ 	.byte	0x00, 0xf0, 0x21, 0x00


	//----- nvinfo : EIATTR_KPARAM_INFO
	.align		4
.L_367:
        /*0078*/ 	.byte	0x04, 0x17
        /*007a*/ 	.short	(.L_369 - .L_368)
.L_368:
        /*007c*/ 	.word	0x00000000
        /*0080*/ 	.short	0x0007
        /*0082*/ 	.short	0x0038
        /*0084*/ 	.byte	0x00, 0xf0, 0x21, 0x00


	//----- nvinfo : EIATTR_KPARAM_INFO
	.align		4
.L_369:
        /*0088*/ 	.byte	0x04, 0x17
        /*008a*/ 	.short	(.L_371 - .L_370)
.L_370:
        /*008c*/ 	.word	0x00000000
        /*0090*/ 	.short	0x0006
        /*0092*/ 	.short	0x0030
        /*0094*/ 	.byte	0x00, 0xf0, 0x21, 0x00


	//----- nvinfo : EIATTR_KPARAM_INFO
	.align		4
.L_371:
        /*0098*/ 	.byte	0x04, 0x17
        /*009a*/ 	.short	(.L_373 - .L_372)
.L_372:
        /*009c*/ 	.word	0x00000000
        /*00a0*/ 	.short	0x0005
        /*00a2*/ 	.short	0x0028
        /*00a4*/ 	.byte	0x00, 0xf0, 0x21, 0x00


	//----- nvinfo : EIATTR_KPARAM_INFO
	.align		4
.L_373:
        /*00a8*/ 	.byte	0x04, 0x17
        /*00aa*/ 	.short	(.L_375 - .L_374)
.L_374:
        /*00ac*/ 	.word	0x00000000
        /*00b0*/ 	.short	0x0004
        /*00b2*/ 	.short	0x0020
        /*00b4*/ 	.byte	0x00, 0xf0, 0x21, 0x00


	//----- nvinfo : EIATTR_KPARAM_INFO
	.align		4
.L_375:
        /*00b8*/ 	.byte	0x04, 0x17
        /*00ba*/ 	.short	(.L_377 - .L_376)
.L_376:
        /*00bc*/ 	.word	0x00000000
        /*00c0*/ 	.short	0x0003
        /*00c2*/ 	.short	0x0018
        /*00c4*/ 	.byte	0x00, 0xf0, 0x21, 0x00


	//----- nvinfo : EIATTR_KPARAM_INFO
	.align		4
.L_377:
        /*00c8*/ 	.byte	0x04, 0x17
        /*00ca*/ 	.short	(.L_379 - .L_378)
.L_378:
        /*00cc*/ 	.word	0x00000000
        /*00d0*/ 	.short	0x0002
        /*00d2*/ 	.short	0x0010
        /*00d4*/ 	.byte	0x00, 0xf0, 0x21, 0x00


	//----- nvinfo : EIATTR_KPARAM_INFO
	.align		4
.L_379:
        /*00d8*/ 	.byte	0x04, 0x17
        /*00da*/ 	.short	(.L_381 - .L_380)
.L_380:
        /*00dc*/ 	.word	0x00000000
        /*00e0*/ 	.short	0x0001
        /*00e2*/ 	.short	0x0008
        /*00e4*/ 	.byte	0x00, 0xf0, 0x21, 0x00


	//----- nvinfo : EIATTR_KPARAM_INFO
	.align		4
.L_381:
        /*00e8*/ 	.byte	0x04, 0x17
        /*00ea*/ 	.short	(.L_383 - .L_382)
.L_382:
        /*00ec*/ 	.word	0x00000000
        /*00f0*/ 	.short	0x0000
        /*00f2*/ 	.short	0x0000
        /*00f4*/ 	.byte	0x00, 0xf0, 0x21, 0x00


	//----- nvinfo : EIATTR_SPARSE_MMA_MASK
	.align		4
.L_383:
        /*00f8*/ 	.byte	0x03, 0x50
        /*00fa*/ 	.short	0x0000


	//----- nvinfo : EIATTR_MAXREG_COUNT
	.align		4
        /*00fc*/ 	.byte	0x03, 0x1b
        /*00fe*/ 	.short	0x0080


	//----- nvinfo : EIATTR_MERCURY_ISA_VERSION
	.align		4
        /*0100*/ 	.byte	0x03, 0x5f
        /*0102*/ 	.short	0x0101


	//----- nvinfo : EIATTR_EXIT_INSTR_OFFSETS
	.align		4
        /*0104*/ 	.byte	0x04, 0x1c
        /*0106*/ 	.short	(.L_385 - .L_384)


	//   ....[0]....
.L_384:
        /*0108*/ 	.word	0x00000090


	//   ....[1]....
        /*010c*/ 	.word	0x00005ad0


	//----- nvinfo : EIATTR_MAX_THREADS
	.align		4
.L_385:
        /*0110*/ 	.byte	0x04, 0x05
        /*0112*/ 	.short	(.L_387 - .L_386)
.L_386:
        /*0114*/ 	.word	0x00000200
        /*0118*/ 	.word	0x00000001
        /*011c*/ 	.word	0x00000001


	//----- nvinfo : EIATTR_CRS_STACK_SIZE
	.align		4
.L_387:
        /*0120*/ 	.byte	0x04, 0x1e
        /*0122*/ 	.short	(.L_389 - .L_388)
.L_388:
        /*0124*/ 	.word	0x00000000


	//----- nvinfo : EIATTR_CBANK_PARAM_SIZE
	.align		4
.L_389:
        /*0128*/ 	.byte	0x03, 0x19
        /*012a*/ 	.short	0x0078


	//----- nvinfo : EIATTR_PARAM_CBANK
	.align		4
        /*012c*/ 	.byte	0x04, 0x0a
        /*012e*/ 	.short	(.L_391 - .L_390)
	.align		4
.L_390:
        /*0130*/ 	.word	index@(.nv.constant0._ZN2at6native13col2im_kernelIffEEvlPKT_llllllllllllPS2_)
        /*0134*/ 	.short	0x0210
        /*0136*/ 	.short	0x0078


	//----- nvinfo : EIATTR_SW_WAR
	.align		4
.L_391:
        /*0138*/ 	.byte	0x04, 0x36
        /*013a*/ 	.short	(.L_393 - .L_392)
.L_392:
        /*013c*/ 	.word	0x00000008
.L_393:


//--------------------- .nv.info._ZN2at6native13col2im_kernelIddEEvlPKT_llllllllllllPS2_ --------------------------
	.section	.nv.info._ZN2at6native13col2im_kernelIddEEvlPKT_llllllllllllPS2_,"",@"SHT_CUDA_INFO"
	.sectionflags	@""
	.align	4


	//----- nvinfo : EIATTR_CUDA_API_VERSION
	.align		4
        /*0000*/ 	.byte	0x04, 0x37
        /*0002*/ 	.short	(.L_395 - .L_394)
.L_394:
        /*0004*/ 	.word	0x00000082


	//----- nvinfo : EIATTR_KPARAM_INFO
	.align		4
.L_395:
        /*0008*/ 	.byte	0x04, 0x17
        /*000a*/ 	.short	(.L_397 - .L_396)
.L_396:
        /*000c*/ 	.word	0x00000000
        /*0010*/ 	.short	0x000e
        /*0012*/ 	.short	0x0070
        /*0014*/ 	.byte	0x00, 0xf0, 0x21, 0x00


	//----- nvinfo : EIATTR_KPARAM_INFO
	.align		4
.L_397:
        /*0018*/ 	.byte	0x04, 0x17
        /*001a*/ 	.short	(.L_399 - .L_398)
.L_398:
        /*001c*/ 	.word	0x00000000
        /*0020*/ 	.short	0x000d
        /*0022*/ 	.short	0x0068
        /*0024*/ 	.byte	0x00, 0xf0, 0x21, 0x00


	//----- nvinfo : EIATTR_KPARAM_INFO
	.align		4
.L_399:
        /*0028*/ 	.byte	0x04, 0x17
        /*002a*/ 	.short	(.L_401 - .L_400)
.L_400:
        /*002c*/ 	.word	0x00000000
        /*0030*/ 	.short	0x000c
        /*0032*/ 	.short	0x0060
        /*0034*/ 	.byte	0x00, 0xf0, 0x21, 0x00


	//----- nvinfo : EIATTR_KPARAM_INFO
	.align		4
.L_401:
        /*0038*/ 	.byte	0x04, 0x17
        /*003a*/ 	.short	(.L_403 - .L_402)
.L_402:
        /*003c*/ 	.word	0x00000000
        /*0040*/ 	.short	0x000b
        /*0042*/ 	.short	0x0058
        /*0044*/ 	.byte	0x00, 0xf0, 0x21, 0x00


	//----- nvinfo : EIATTR_KPARAM_INFO
	.align		4
.L_403:
        /*0048*/ 	.byte	0x04, 0x17
        /*004a*/ 	.short	(.L_405 - .L_404)
.L_404:
        /*004c*/ 	.word	0x00000000
        /*0050*/ 	.short	0x000a
        /*0052*/ 	.short	0x0050
        /*0054*/ 	.byte	0x00, 0xf0, 0x21, 0x00


	//----- nvinfo : EIATTR_KPARAM_INFO
	.align		4
.L_405:
        /*0058*/ 	.byte	0x04, 0x17
        /*005a*/ 	.short	(.L_407 - .L_406)
.L_406:
        /*005c*/ 	.word	0x00000000
        /*0060*/ 	.short	0x0009
        /*0062*/ 	.short	0x0048
        /*0064*/ 	.byte	0x00, 0xf0, 0x21, 0x00


	//----- nvinfo : EIATTR_KPARAM_INFO
	.align		4
.L_407:
        /*0068*/ 	.byte	0x04, 0x17
        /*006a*/ 	.short	(.L_409 - .L_408)
.L_408:
        /*006c*/ 	.word	0x00000000
        /*0070*/ 	.short	0x0008
        /*0072*/ 	.short	0x0040
        /*0074*/ 	.byte	0x00, 0xf0, 0x21, 0x00


	//----- nvinfo : EIATTR_KPARAM_INFO
	.align		4
.L_409:
        /*0078*/ 	.byte	0x04, 0x17
        /*007a*/ 	.short	(.L_411 - .L_410)
.L_410:
        /*007c*/ 	.word	0x00000000
        /*0080*/ 	.short	0x0007
        /*0082*/ 	.short	0x0038
        /*0084*/ 	.byte	0x00, 0xf0, 0x21, 0x00


	//----- nvinfo : EIATTR_KPARAM_INFO
	.align		4
.L_411:
        /*0088*/ 	.byte	0x04, 0x17
        /*008a*/ 	.short	(.L_413 - .L_412)
.L_412:
        /*008c*/ 	.word	0x00000000
        /*0090*/ 	.short	0x0006
        /*0092*/ 	.short	0x0030
        /*0094*/ 	.byte	0x00, 0xf0, 0x21, 0x00


	//----- nvinfo : EIATTR_KPARAM_INFO
	.align		4
.L_413:
        /*0098*/ 	.byte	0x04, 0x17
        /*009a*/ 	.short	(.L_415 - .L_414)
.L_414:
        /*009c*/ 	.word	0x00000000
        /*00a0*/ 	.short	0x0005
        /*00a2*/ 	.short	0x0028
        /*00a4*/ 	.byte	0x00, 0xf0, 0x21, 0x00


	//----- nvinfo : EIATTR_KPARAM_INFO
	.align		4
.L_415:
        /*00a8*/ 	.byte	0x04, 0x17
        /*00aa*/ 	.short	(.L_417 - .L_416)
.L_416:
        /*00ac*/ 	.word	0x00000000
        /*00b0*/ 	.short	0x0004
        /*00b2*/ 	.short	0x0020
        /*00b4*/ 	.byte	0x00, 0xf0, 0x21, 0x00


	//----- nvinfo : EIATTR_KPARAM_INFO
	.align		4
.L_417:
        /*00b8*/ 	.byte	0x04, 0x17
        /*00ba*/ 	.short	(.L_419 - .L_418)
.L_418:
        /*00bc*/ 	.word	0x00000000
        /*00c0*/ 	.short	0x0003
        /*00c2*/ 	.short	0x0018
        /*00c4*/ 	.byte	0x00, 0xf0, 0x21, 0x00


	//----- nvinfo : EIATTR_KPARAM_INFO
	.align		4
.L_419:
        /*00c8*/ 	.byte	0x04, 0x17
        /*00ca*/ 	.short	(.L_421 - .L_420)
.L_420:
        /*00cc*/ 	.word	0x00000000
        /*00d0*/ 	.short	0x0002
        /*00d2*/ 	.short	0x0010
        /*00d4*/ 	.byte	0x00, 0xf0, 0x21, 0x00


	//----- nvinfo : EIATTR_KPARAM_INFO
	.align		4
.L_421:
        /*00d8*/ 	.byte	0x04, 0x17
        /*00da*/ 	.short	(.L_423 - .L_422)
.L_422:
        /*00dc*/ 	.word	0x00000000
        /*00e0*/ 	.short	0x0001
        /*00e2*/ 	.short	0x0008
        /*00e4*/ 	.byte	0x00, 0xf0, 0x21, 0x00


	//----- nvinfo : EIATTR_KPARAM_INFO
	.align		4
.L_423:
        /*00e8*/ 	.byte	0x04, 0x17
        /*00ea*/ 	.short	(.L_425 - .L_424)
.L_424:
        /*00ec*/ 	.word	0x00000000
        /*00f0*/ 	.short	0x0000
        /*00f2*/ 	.short	0x0000
        /*00f4*/ 	.byte	0x00, 0xf0, 0x21, 0x00


	//----- nvinfo : EIATTR_SPARSE_MMA_MASK
	.align		4
.L_425:
        /*00f8*/ 	.byte	0x03, 0x50
        /*00fa*/ 	.short	0x0000


	//----- nvinfo : EIATTR_MAXREG_COUNT
	.align		4
        /*00fc*/ 	.byte	0x03, 0x1b
        /*00fe*/ 	.short	0x0080


	//----- nvinfo : EIATTR_MERCURY_ISA_VERSION
	.align		4
        /*0100*/ 	.byte	0x03, 0x5f
        /*0102*/ 	.short	0x0101


	//----- nvinfo : EIATTR_EXIT_INSTR_OFFSETS
	.align		4
        /*0104*/ 	.byte	0x04, 0x1c
        /*0106*/ 	.short	(.L_427 - .L_426)


	//   ....[0]....
.L_426:
        /*0108*/ 	.word	0x00000090


	//   ....[1]....
        /*010c*/ 	.word	0x00005c40


	//----- nvinfo : EIATTR_MAX_THREADS
	.align		4
.L_427:
        /*0110*/ 	.byte	0x04, 0x05
        /*0112*/ 	.short	(.L_429 - .L_428)
.L_428:
        /*0114*/ 	.word	0x00000200
        /*0118*/ 	.word	0x00000001
        /*011c*/ 	.word	0x00000001


	//----- nvinfo : EIATTR_CRS_STACK_SIZE
	.align		4
.L_429:
        /*0120*/ 	.byte	0x04, 0x1e
        /*0122*/ 	.short	(.L_431 - .L_430)
.L_430:
        /*0124*/ 	.word	0x00000000


	//----- nvinfo : EIATTR_CBANK_PARAM_SIZE
	.align		4
.L_431:
        /*0128*/ 	.byte	0x03, 0x19
        /*012a*/ 	.short	0x0078


	//----- nvinfo : EIATTR_PARAM_CBANK
	.align		4
        /*012c*/ 	.byte	0x04, 0x0a
        /*012e*/ 	.short	(.L_433 - .L_432)
	.align		4
.L_432:
        /*0130*/ 	.word	index@(.nv.constant0._ZN2at6native13col2im_kernelIddEEvlPKT_llllllllllllPS2_)
        /*0134*/ 	.short	0x0210
        /*0136*/ 	.short	0x0078


	//----- nvinfo : EIATTR_SW_WAR
	.align		4
.L_433:
        /*0138*/ 	.byte	0x04, 0x36
        /*013a*/ 	.short	(.L_435 - .L_434)
.L_434:
        /*013c*/ 	.word	0x00000008
.L_435:


//--------------------- .nv.callgraph             --------------------------
	.section	.nv.callgraph,"",@"SHT_CUDA_CALLGRAPH"
	.align	4
	.sectionentsize	8
	.align		4
        /*0000*/ 	.word	0x00000000
	.align		4
        /*0004*/ 	.word	0xffffffff
	.align		4
        /*0008*/ 	.word	0x00000000
	.align		4
        /*000c*/ 	.word	0xfffffffe
	.align		4
        /*0010*/ 	.word	0x00000000
	.align		4
        /*0014*/ 	.word	0xfffffffd
	.align		4
        /*0018*/ 	.word	0x00000000
	.align		4
        /*001c*/ 	.word	0xfffffffc


//--------------------- .nv.constant4             --------------------------
	.section	.nv.constant4,"a",@progbits
	.align	8
	.align		8
.nv.constant4:
        /*0000*/ 	.dword	_ZN61_INTERNAL_e8e1f66a_30_NaiveConvolutionTranspose2d_cu_f5f7ea9c4cuda3std3__45__cpo5beginE
	.align		8
        /*0008*/ 	.dword	_ZN61_INTERNAL_e8e1f66a_30_NaiveConvolutionTranspose2d_cu_f5f7ea9c4cuda3std3__45__cpo3endE
	.align		8
        /*0010*/ 	.dword	_ZN61_INTERNAL_e8e1f66a_30_NaiveConvolutionTranspose2d_cu_f5f7ea9c4cuda3std3__45__cpo6cbeginE
	.align		8
        /*0018*/ 	.dword	_ZN61_INTERNAL_e8e1f66a_30_NaiveConvolutionTranspose2d_cu_f5f7ea9c4cuda3std3__45__cpo4cendE
	.align		8
        /*0020*/ 	.dword	_ZN61_INTERNAL_e8e1f66a_30_NaiveConvolutionTranspose2d_cu_f5f7ea9c4cuda3std3__45__cpo6rbeginE
	.align		8
        /*0028*/ 	.dword	_ZN61_INTERNAL_e8e1f66a_30_NaiveConvolutionTranspose2d_cu_f5f7ea9c4cuda3std3__45__cpo4rendE
	.align		8
        /*0030*/ 	.dword	_ZN61_INTERNAL_e8e1f66a_30_NaiveConvolutionTranspose2d_cu_f5f7ea9c4cuda3std3__45__cpo7crbeginE
	.align		8
        /*0038*/ 	.dword	_ZN61_INTERNAL_e8e1f66a_30_NaiveConvolutionTranspose2d_cu_f5f7ea9c4cuda3std3__45__cpo5crendE
	.align		8
        /*0040*/ 	.dword	_ZN61_INTERNAL_e8e1f66a_30_NaiveConvolutionTranspose2d_cu_f5f7ea9c4cuda3std3__463_GLOBAL__N__e8e1f66a_30_NaiveConvolutionTranspose2d_cu_f5f7ea9c6ignoreE
	.align		8
        /*0048*/ 	.dword	_ZN61_INTERNAL_e8e1f66a_30_NaiveConvolutionTranspose2d_cu_f5f7ea9c4cuda3std3__419piecewise_constructE
	.align		8
        /*0050*/ 	.dword	_ZN61_INTERNAL_e8e1f66a_30_NaiveConvolutionTranspose2d_cu_f5f7ea9c4cuda3std3__48in_placeE
	.align		8
        /*0058*/ 	.dword	_ZN61_INTERNAL_e8e1f66a_30_NaiveConvolutionTranspose2d_cu_f5f7ea9c4cuda3std3__420unreachable_sentinelE
	.align		8
        /*0060*/ 	.dword	_ZN61_INTERNAL_e8e1f66a_30_NaiveConvolutionTranspose2d_cu_f5f7ea9c4cuda3std6ranges3__45__cpo4swapE
	.align		8
        /*0068*/ 	.dword	_ZN61_INTERNAL_e8e1f66a_30_NaiveConvolutionTranspose2d_cu_f5f7ea9c4cuda3std6ranges3__45__cpo9iter_moveE
	.align		8
        /*0070*/ 	.dword	_ZN61_INTERNAL_e8e1f66a_30_NaiveConvolutionTranspose2d_cu_f5f7ea9c4cuda3std6ranges3__45__cpo5beginE
	.align		8
        /*0078*/ 	.dword	_ZN61_INTERNAL_e8e1f66a_30_NaiveConvolutionTranspose2d_cu_f5f7ea9c4cuda3std6ranges3__45__cpo3endE
	.align		8
        /*0080*/ 	.dword	_ZN61_INTERNAL_e8e1f66a_30_NaiveConvolutionTranspose2d_cu_f5f7ea9c4cuda3std6ranges3__45__cpo6cbeginE
	.align		8
        /*0088*/ 	.dword	_ZN61_INTERNAL_e8e1f66a_30_NaiveConvolutionTranspose2d_cu_f5f7ea9c4cuda3std6ranges3__45__cpo4cendE
	.align		8
        /*0090*/ 	.dword	_ZN61_INTERNAL_e8e1f66a_30_NaiveConvolutionTranspose2d_cu_f5f7ea9c4cuda3std6ranges3__45__cpo7advanceE
	.align		8
        /*0098*/ 	.dword	_ZN61_INTERNAL_e8e1f66a_30_NaiveConvolutionTranspose2d_cu_f5f7ea9c4cuda3std6ranges3__45__cpo9iter_swapE
	.align		8
        /*00a0*/ 	.dword	_ZN61_INTERNAL_e8e1f66a_30_NaiveConvolutionTranspose2d_cu_f5f7ea9c4cuda3std6ranges3__45__cpo4nextE
	.align		8
        /*00a8*/ 	.dword	_ZN61_INTERNAL_e8e1f66a_30_NaiveConvolutionTranspose2d_cu_f5f7ea9c4cuda3std6ranges3__45__cpo4prevE
	.align		8
        /*00b0*/ 	.dword	_ZN61_INTERNAL_e8e1f66a_30_NaiveConvolutionTranspose2d_cu_f5f7ea9c4cuda3std6ranges3__45__cpo4dataE
	.align		8
        /*00b8*/ 	.dword	_ZN61_INTERNAL_e8e1f66a_30_NaiveConvolutionTranspose2d_cu_f5f7ea9c4cuda3std6ranges3__45__cpo5cdataE
	.align		8
        /*00c0*/ 	.dword	_ZN61_INTERNAL_e8e1f66a_30_NaiveConvolutionTranspose2d_cu_f5f7ea9c4cuda3std6ranges3__45__cpo4sizeE
	.align		8
        /*00c8*/ 	.dword	_ZN61_INTERNAL_e8e1f66a_30_NaiveConvolutionTranspose2d_cu_f5f7ea9c4cuda3std6ranges3__45__cpo5ssizeE
	.align		8
        /*00d0*/ 	.dword	_ZN61_INTERNAL_e8e1f66a_30_NaiveConvolutionTranspose2d_cu_f5f7ea9c4cuda3std6ranges3__45__cpo8distanceE
	.align		8
        /*00d8*/ 	.dword	_ZN61_INTERNAL_e8e1f66a_30_NaiveConvolutionTranspose2d_cu_f5f7ea9c6thrust23THRUST_300001_SM_900_NS6system6detail10sequential3seqE


//--------------------- .text._ZN2at6native13im2col_kernelIN3c108BFloat16EEEvlPKT_llllllllllllPS4_ --------------------------
	.section	.text._ZN2at6native13im2col_kernelIN3c108BFloat16EEEvlPKT_llllllllllllPS4_,"ax",@progbits
	.align	128
        .global         _ZN2at6native13im2col_kernelIN3c108BFloat16EEEvlPKT_llllllllllllPS4_
        .type           _ZN2at6native13im2col_kernelIN3c108BFloat16EEEvlPKT_llllllllllllPS4_,@function
        .size           _ZN2at6native13im2col_kernelIN3c108BFloat16EEEvlPKT_llllllllllllPS4_,(.L_x_504 - _ZN2at6native13im2col_kernelIN3c108BFloat16EEEvlPKT_llllllllllllPS4_)
        .other          _ZN2at6native13im2col_kernelIN3c108BFloat16EEEvlPKT_llllllllllllPS4_,@"STO_CUDA_ENTRY STV_DEFAULT"
_ZN2at6native13im2col_kernelIN3c108BFloat16EEEvlPKT_llllllllllllPS4_:
.text._ZN2at6native13im2col_kernelIN3c108BFloat16EEEvlPKT_llllllllllllPS4_:
[----:B------:R-:W-:Y:S01]  /*0000*/  LDC R1, c[0x0][0x28] ;  /* 0x00000a00ff017b82 */ /* 0x000fe20000000800 */
[----:B------:R-:W0:Y:S07]  /*0010*/  S2R R2, SR_TID.X ;  /* 0x0000000000027919 */ /* 0x000e2e0000002100 */
[----:B------:R-:W0:Y:S01]  /*0020*/  S2UR UR4, SR_CTAID.X ;  /* 0x00000000000479c3 */ /* 0x000e220000002500 */
[----:B------:R-:W-:-:S07]  /*0030*/  IMAD.MOV.U32 R3, RZ, RZ, RZ ;  /* 0x000000ffff037224 */ /* 0x000fce00078e00ff */
[----:B------:R-:W0:Y:S02]  /*0040*/  LDC R13, c[0x0][RZ] ;  /* 0x00000000ff0d7b82 */ /* 0x000e240000000800 */
[----:B0-----:R-:W-:Y:S01]  /*0050*/  IMAD.WIDE.U32 R12, R13, UR4, R2 ;  /* 0x000000040d0c7c25 */ /* 0x001fe2000f8e0002 */
[----:B------:R-:W-:Y:S02]  /*0060*/  ULDC.64 UR4, c[0x0][0x210] ;  /* 0x0000840000047ab9 */ /* 0x000fe40000000a00 */
[----:B------:R-:W-:-:S04]  /*0070*/  ISETP.GE.U32.AND P0, PT, R12, UR4, PT ;  /* 0x000000040c007c0c */ /* 0x000fc8000bf06070 */
[----:B------:R-:W-:-:S13]  /*0080*/  ISETP.GE.AND.EX P0, PT, R13, UR5, PT, P0 ;  /* 0x000000050d007c0c */ /* 0x000fda000bf06300 */
[----:B------:R-:W-:Y:S05]  /*0090*/  @P0 EXIT ;  /* 0x000000000000094d */ /* 0x000fea0003800000 */
[----:B------:R-:W0:Y:S02]  /*00a0*/  LDC.64 R2, c[0x0][0x230] ;  /* 0x00008c00ff027b82 */ /* 0x000e240000000a00 */
[----:B0-----:R-:W-:-:S04]  /*00b0*/  ISETP.GE.U32.AND P0, PT, R2, 0x1, PT ;  /* 0x000000010200780c */ /* 0x001fc80003f06070 */
[----:B------:R-:W-:-:S13]  /*00c0*/  ISETP.GE.AND.EX P0, PT, R3, RZ, PT, P0 ;  /* 0x000000ff0300720c */ /* 0x000fda0003f06300 */
[----:B------:R-:W-:Y:S05]  /*00d0*/  @!P0 EXIT ;  /* 0x000000000000894d */ /* 0x000fea0003800000 */
[----:B------:R-:W-:Y:S01]  /*00e0*/  ULDC.64 UR6, c[0x0][0x278] ;  /* 0x00009e0000067ab9 */ /* 0x000fe20000000a00 */
[----:B------:R-:W-:Y:S01]  /*00f0*/  ULDC.64 UR10, c[0x0][0x270] ;  /* 0x00009c00000a7ab9 */ /* 0x000fe20000000a00 */
[----:B------:R-:W-:Y:S01]  /*0100*/  IMAD.MOV.U32 R0, RZ, RZ, R12 ;  /* 0x000000ffff007224 */ /* 0x000fe200078e000c */
[----:B------:R-:W-:Y:S02]  /*0110*/  UIMAD UR4, UR7, UR10, URZ ;  /* 0x0000000a070472a4 */ /* 0x000fe4000f8e023f */
[----:B------:R-:W-:Y:S02]  /*0120*/  UIMAD.WIDE.U32 UR8, UR6, UR10, URZ ;  /* 0x0000000a060872a5 */ /* 0x000fe4000f8e003f */
[----:B------:R-:W-:Y:S02]  /*0130*/  UIMAD UR4, UR6, UR11, UR4 ;  /* 0x0000000b060472a4 */ /* 0x000fe4000f8e0204 */
[----:B------:R-:W-:Y:S02]  /*0140*/  USHF.L.U32 UR22, UR8, 0x1, URZ ;  /* 0x0000000108167899 */ /* 0x000fe4000800063f */
[----:B------:R-:W-:Y:S01]  /*0150*/  UIADD3 UR12, UR9, UR4, URZ ;  /* 0x00000004090c7290 */ /* 0x000fe2000fffe03f */
[----:B------:R-:W-:-:S03]  /*0160*/  ULDC.64 UR16, c[0x0][0x208] ;  /* 0x0000820000107ab9 */ /* 0x000fc60000000a00 */
[----:B------:R-:W-:-:S12]  /*0170*/  USHF.L.U64.HI UR23, UR8, 0x1, UR12 ;  /* 0x0000000108177899 */ /* 0x000fd8000801020c */
.L_x_11:
[----:B------:R-:W-:Y:S01]  /*0180*/  ULDC UR4, c[0x0][0x27c] ;  /* 0x00009f0000047ab9 */ /* 0x000fe20000000800 */
[----:B------:R-:W-:Y:S01]  /*0190*/  BSSY B0, `(.L_x_0) ;  /* 0x000002e000007945 */ /* 0x000fe20003800000 */
[----:B------:R-:W-:-:S04]  /*01a0*/  LOP3.LUT R2, R13, UR4, RZ, 0xfc, !PT ;  /* 0x000000040d027c12 */ /* 0x000fc8000f8efcff */
[----:B------:R-:W-:-:S13]  /*01b0*/  ISETP.NE.U32.AND P0, PT, R2, RZ, PT ;  /* 0x000000ff0200720c */ /* 0x000fda0003f05070 */
[----:B0123--:R-:W-:Y:S05]  /*01c0*/  @!P0 BRA `(.L_x_1) ;  /* 0x00000000004c8947 */ /* 0x00ffea0003800000 */
[----:B------:R-:W-:Y:S01]  /*01d0*/  ULDC.64 UR4, c[0x0][0x278] ;  /* 0x00009e0000047ab9 */ /* 0x000fe20000000a00 */
[----:B------:R-:W-:Y:S01]  /*01e0*/  IMAD.MOV.U32 R14, RZ, RZ, R0 ;  /* 0x000000ffff0e7224 */ /* 0x000fe200078e0000 */
[----:B------:R-:W-:Y:S01]  /*01f0*/  MOV R6, 0x240 ;  /* 0x0000024000067802 */ /* 0x000fe20000000f00 */
[----:B------:R-:W-:Y:S02]  /*0200*/  IMAD.U32 R8, RZ, RZ, UR4 ;  /* 0x00000004ff087e24 */ /* 0x000fe4000f8e00ff */
[----:B------:R-:W-:Y:S02]  /*0210*/  IMAD.U32 R7, RZ, RZ, UR5 ;  /* 0x00000005ff077e24 */ /* 0x000fe4000f8e00ff */
[----:B------:R-:W-:-:S07]  /*0220*/  IMAD.MOV.U32 R10, RZ, RZ, R13 ;  /* 0x000000ffff0a7224 */ /* 0x000fce00078e000d */
[----:B------:R-:W-:Y:S05]  /*0230*/  CALL.REL.NOINC `($__internal_0_$__cuda_sm20_div_s64) ;  /* 0x0000001800587944 */ /* 0x000fea0003c00000 */
[----:B------:R-:W-:Y:S01]  /*0240*/  IADD3 R15, P0, RZ, -R10, RZ ;  /* 0x8000000aff0f7210 */ /* 0x000fe20007f1e0ff */
[----:B------:R-:W-:Y:S01]  /*0250*/  ULDC.64 UR4, c[0x0][0x278] ;  /* 0x00009e0000047ab9 */ /* 0x000fe20000000a00 */
[----:B------:R-:W-:-:S03]  /*0260*/  MOV R12, R0 ;  /* 0x00000000000c7202 */ /* 0x000fc60000000f00 */
[----:B------:R-:W-:Y:S02]  /*0270*/  IMAD.X R4, RZ, RZ, ~R11, P0 ;  /* 0x000000ffff047224 */ /* 0x000fe400000e0e0b */
[----:B------:R-:W-:-:S04]  /*0280*/  IMAD.WIDE.U32 R2, R15, UR4, R12 ;  /* 0x000000040f027c25 */ /* 0x000fc8000f8e000c */
[----:B------:R-:W-:Y:S02]  /*0290*/  IMAD R4, R4, UR4, RZ ;  /* 0x0000000404047c24 */ /* 0x000fe4000f8e02ff */
[----:B------:R-:W-:Y:S02]  /*02a0*/  IMAD.MOV.U32 R12, RZ, RZ, R2 ;  /* 0x000000ffff0c7224 */ /* 0x000fe400078e0002 */
[----:B------:R-:W-:Y:S02]  /*02b0*/  IMAD R15, R15, UR5, R4 ;  /* 0x000000050f0f7c24 */ /* 0x000fe4000f8e0204 */
[----:B------:R-:W-:Y:S02]  /*02c0*/  IMAD.MOV.U32 R2, RZ, RZ, R10 ;  /* 0x000000ffff027224 */ /* 0x000fe400078e000a */
[----:B------:R-:W-:Y:S02]  /*02d0*/  IMAD.IADD R15, R3, 0x1, R15 ;  /* 0x00000001030f7824 */ /* 0x000fe400078e020f */
[----:B------:R-:W-:Y:S01]  /*02e0*/  IMAD.MOV.U32 R3, RZ, RZ, R11 ;  /* 0x000000ffff037224 */ /* 0x000fe200078e000b */
[----:B------:R-:W-:Y:S06]  /*02f0*/  BRA `(.L_x_2) ;  /* 0x00000000005c7947 */ /* 0x000fec0003800000 */
.L_x_1:
[----:B------:R-:W-:Y:S01]  /*0300*/  ULDC UR4, c[0x0][0x278] ;  /* 0x00009e0000047ab9 */ /* 0x000fe20000000800 */
[----:B------:R-:W-:Y:S01]  /*0310*/  IMAD.MOV.U32 R15, RZ, RZ, RZ ;  /* 0x000000ffff0f7224 */ /* 0x000fe200078e00ff */
[----:B------:R-:W0:Y:S01]  /*0320*/  I2F.U32.RP R4, UR4 ;  /* 0x0000000400047d06 */ /* 0x000e220008209000 */
[----:B------:R-:W-:-:S07]  /*0330*/  ISETP.NE.U32.AND P2, PT, RZ, UR4, PT ;  /* 0x00000004ff007c0c */ /* 0x000fce000bf45070 */
[----:B0-----:R-:W0:Y:S02]  /*0340*/  MUFU.RCP R4, R4 ;  /* 0x0000000400047308 */ /* 0x001e240000001000 */
[----:B0-----:R-:W-:-:S06]  /*0350*/  VIADD R2, R4, 0xffffffe ;  /* 0x0ffffffe04027836 */ /* 0x001fcc0000000000 */
[----:B------:R0:W1:Y:S02]  /*0360*/  F2I.FTZ.U32.TRUNC.NTZ R3, R2 ;  /* 0x0000000200037305 */ /* 0x000064000021f000 */
[----:B0-----:R-:W-:Y:S02]  /*0370*/  IMAD.MOV.U32 R2, RZ, RZ, RZ ;  /* 0x000000ffff027224 */ /* 0x001fe400078e00ff */
[----:B-1----:R-:W-:-:S04]  /*0380*/  IMAD.MOV R5, RZ, RZ, -R3 ;  /* 0x000000ffff057224 */ /* 0x002fc800078e0a03 */
[----:B------:R-:W-:-:S04]  /*0390*/  IMAD R5, R5, UR4, RZ ;  /* 0x0000000405057c24 */ /* 0x000fc8000f8e02ff */
[----:B------:R-:W-:-:S06]  /*03a0*/  IMAD.HI.U32 R3, R3, R5, R2 ;  /* 0x0000000503037227 */ /* 0x000fcc00078e0002 */
[----:B------:R-:W-:-:S05]  /*03b0*/  IMAD.HI.U32 R2, R3, R0, RZ ;  /* 0x0000000003027227 */ /* 0x000fca00078e00ff */
[----:B------:R-:W-:-:S05]  /*03c0*/  IADD3 R3, -R2, RZ, RZ ;  /* 0x000000ff02037210 */ /* 0x000fca0007ffe1ff */
[----:B------:R-:W-:-:S05]  /*03d0*/  IMAD R3, R3, UR4, R0 ;  /* 0x0000000403037c24 */ /* 0x000fca000f8e0200 */
[----:B------:R-:W-:-:S13]  /*03e0*/  ISETP.GE.U32.AND P0, PT, R3, UR4, PT ;  /* 0x0000000403007c0c */ /* 0x000fda000bf06070 */
[----:B------:R-:W-:Y:S02]  /*03f0*/  @P0 VIADD R3, R3, -UR4 ;  /* 0x8000000403030c36 */ /* 0x000fe40008000000 */
[----:B------:R-:W-:-:S03]  /*0400*/  @P0 VIADD R2, R2, 0x1 ;  /* 0x0000000102020836 */ /* 0x000fc60000000000 */
[----:B------:R-:W-:-:S13]  /*0410*/  ISETP.GE.U32.AND P1, PT, R3, UR4, PT ;  /* 0x0000000403007c0c */ /* 0x000fda000bf26070 */
[----:B------:R-:W-:Y:S01]  /*0420*/  @P1 VIADD R2, R2, 0x1 ;  /* 0x0000000102021836 */ /* 0x000fe20000000000 */
[----:B------:R-:W-:-:S05]  /*0430*/  @!P2 LOP3.LUT R2, RZ, UR4, RZ, 0x33, !PT ;  /* 0x00000004ff02ac12 */ /* 0x000fca000f8e33ff */
[----:B------:R-:W-:-:S04]  /*0440*/  IMAD.MOV R3, RZ, RZ, -R2 ;  /* 0x000000ffff037224 */ /* 0x000fc800078e0a02 */
[----:B------:R-:W-:Y:S02]  /*0450*/  IMAD R12, R3, UR4, R0 ;  /* 0x00000004030c7c24 */ /* 0x000fe4000f8e0200 */
[----:B------:R-:W-:-:S07]  /*0460*/  IMAD.MOV.U32 R3, RZ, RZ, RZ ;  /* 0x000000ffff037224 */ /* 0x000fce00078e00ff */
.L_x_2:
[----:B------:R-:W-:Y:S05]  /*0470*/  BSYNC B0 ;  /* 0x0000000000007941 */ /* 0x000fea0003800000 */
.L_x_0:
[----:B------:R-:W-:Y:S01]  /*0480*/  ULDC UR4, c[0x0][0x274] ;  /* 0x00009d0000047ab9 */ /* 0x000fe20000000800 */
[----:B------:R-:W-:Y:S01]  /*0490*/  BSSY B0, `(.L_x_3) ;  /* 0x000002f000007945 */ /* 0x000fe20003800000 */
[----:B------:R-:W-:-:S05]  /*04a0*/  IMAD.U32 R21, RZ, RZ, UR4 ;  /* 0x00000004ff157e24 */ /* 0x000fca000f8e00ff */
[----:B------:R-:W-:-:S04]  /*04b0*/  LOP3.LUT R4, R3, R21, RZ, 0xfc, !PT ;  /* 0x0000001503047212 */ /* 0x000fc800078efcff */
[----:B------:R-:W-:-:S13]  /*04c0*/  ISETP.NE.U32.AND P0, PT, R4, RZ, PT ;  /* 0x000000ff0400720c */ /* 0x000fda0003f05070 */
[----:B------:R-:W-:Y:S05]  /*04d0*/  @!P0 BRA `(.L_x_4) ;  /* 0x0000000000488947 */ /* 0x000fea0003800000 */
[----:B------:R-:W-:Y:S01]  /*04e0*/  ULDC.64 UR4, c[0x0][0x270] ;  /* 0x00009c0000047ab9 */ /* 0x000fe20000000a00 */
[----:B------:R-:W-:Y:S01]  /*04f0*/  MOV R14, R2 ;  /* 0x00000002000e7202 */ /* 0x000fe20000000f00 */
[----:B------:R-:W-:Y:S01]  /*0500*/  IMAD.U32 R8, RZ, RZ, UR4 ;  /* 0x00000004ff087e24 */ /* 0x000fe2000f8e00ff */
[----:B------:R-:W-:Y:S01]  /*0510*/  MOV R6, 0x550 ;  /* 0x0000055000067802 */ /* 0x000fe20000000f00 */
[----:B------:R-:W-:Y:S02]  /*0520*/  IMAD.U32 R7, RZ, RZ, UR5 ;  /* 0x00000005ff077e24 */ /* 0x000fe4000f8e00ff */
[----:B------:R-:W-:-:S07]  /*0530*/  IMAD.MOV.U32 R10, RZ, RZ, R3 ;  /* 0x000000ffff0a7224 */ /* 0x000fce00078e0003 */
[----:B------:R-:W-:Y:S05]  /*0540*/  CALL.REL.NOINC `($__internal_0_$__cuda_sm20_div_s64) ;  /* 0x0000001400947944 */ /* 0x000fea0003c00000 */
[----:B------:R-:W-:Y:S01]  /*0550*/  IADD3 R17, P0, RZ, -R10, RZ ;  /* 0x8000000aff117210 */ /* 0x000fe20007f1e0ff */
[----:B------:R-:W-:Y:S02]  /*0560*/  ULDC.64 UR4, c[0x0][0x270] ;  /* 0x00009c0000047ab9 */ /* 0x000fe40000000a00 */
[----:B------:R-:W-:Y:S02]  /*0570*/  IMAD.U32 R16, RZ, RZ, UR4 ;  /* 0x00000004ff107e24 */ /* 0x000fe4000f8e00ff */
[----:B------:R-:W-:Y:S02]  /*0580*/  IMAD.X R4, RZ, RZ, ~R11, P0 ;  /* 0x000000ffff047224 */ /* 0x000fe400000e0e0b */
[----:B------:R-:W-:Y:S02]  /*0590*/  IMAD.U32 R21, RZ, RZ, UR5 ;  /* 0x00000005ff157e24 */ /* 0x000fe4000f8e00ff */
[-C--:B------:R-:W-:Y:S02]  /*05a0*/  IMAD R4, R4, R16.reuse, RZ ;  /* 0x0000001004047224 */ /* 0x080fe400078e02ff */
[----:B------:R-:W-:-:S04]  /*05b0*/  IMAD.WIDE.U32 R2, R17, R16, R2 ;  /* 0x0000001011027225 */ /* 0x000fc800078e0002 */
[----:B------:R-:W-:Y:S02]  /*05c0*/  IMAD R17, R17, R21, R4 ;  /* 0x0000001511117224 */ /* 0x000fe400078e0204 */
[----:B------:R-:W-:-:S03]  /*05d0*/  IMAD.MOV.U32 R14, RZ, RZ, R2 ;  /* 0x000000ffff0e7224 */ /* 0x000fc600078e0002 */
[----:B------:R-:W-:Y:S01]  /*05e0*/  IADD3 R17, R3, R17, RZ ;  /* 0x0000001103117210 */ /* 0x000fe20007ffe0ff */
[----:B------:R-:W-:Y:S06]  /*05f0*/  BRA `(.L_x_5) ;  /* 0x0000000000607947 */ /* 0x000fec0003800000 */
.L_x_4:
[----:B------:R-:W-:Y:S01]  /*0600*/  ULDC UR4, c[0x0][0x270] ;  /* 0x00009c0000047ab9 */ /* 0x000fe20000000800 */
[----:B------:R-:W-:Y:S02]  /*0610*/  IMAD.MOV.U32 R17, RZ, RZ, RZ ;  /* 0x000000ffff117224 */ /* 0x000fe400078e00ff */
[----:B------:R-:W-:Y:S02]  /*0620*/  IMAD.U32 R16, RZ, RZ, UR4 ;  /* 0x00000004ff107e24 */ /* 0x000fe4000f8e00ff */
[----:B------:R-:W-:Y:S02]  /*0630*/  IMAD.MOV.U32 R11, RZ, RZ, RZ ;  /* 0x000000ffff0b7224 */ /* 0x000fe400078e00ff */
[----:B------:R-:W0:Y:S01]  /*0640*/  I2F.U32.RP R3, R16 ;  /* 0x0000001000037306 */ /* 0x000e220000209000 */
[----:B------:R-:W-:-:S07]  /*0650*/  ISETP.NE.U32.AND P2, PT, R16, RZ, PT ;  /* 0x000000ff1000720c */ /* 0x000fce0003f45070 */
[----:B0-----:R-:W0:Y:S02]  /*0660*/  MUFU.RCP R3, R3 ;  /* 0x0000000300037308 */ /* 0x001e240000001000 */
[----:B0-----:R-:W-:-:S06]  /*0670*/  VIADD R4, R3, 0xffffffe ;  /* 0x0ffffffe03047836 */ /* 0x001fcc0000000000 */
[----:B------:R0:W1:Y:S02]  /*0680*/  F2I.FTZ.U32.TRUNC.NTZ R5, R4 ;  /* 0x0000000400057305 */ /* 0x000064000021f000 */
[----:B0-----:R-:W-:Y:S02]  /*0690*/  IMAD.MOV.U32 R4, RZ, RZ, RZ ;  /* 0x000000ffff047224 */ /* 0x001fe400078e00ff */
[----:B-1----:R-:W-:-:S04]  /*06a0*/  IMAD R6, R5, R16, RZ ;  /* 0x0000001005067224 */ /* 0x002fc800078e02ff */
[----:B------:R-:W-:-:S04]  /*06b0*/  IMAD.MOV R7, RZ, RZ, -R6 ;  /* 0x000000ffff077224 */ /* 0x000fc800078e0a06 */
[----:B------:R-:W-:-:S06]  /*06c0*/  IMAD.HI.U32 R5, R5, R7, R4 ;  /* 0x0000000705057227 */ /* 0x000fcc00078e0004 */
[----:B------:R-:W-:-:S04]  /*06d0*/  IMAD.HI.U32 R10, R5, R2, RZ ;  /* 0x00000002050a7227 */ /* 0x000fc800078e00ff */
[----:B------:R-:W-:-:S04]  /*06e0*/  IMAD.MOV R5, RZ, RZ, -R10 ;  /* 0x000000ffff057224 */ /* 0x000fc800078e0a0a */
[----:B------:R-:W-:-:S05]  /*06f0*/  IMAD R5, R16, R5, R2 ;  /* 0x0000000510057224 */ /* 0x000fca00078e0202 */
[----:B------:R-:W-:-:S13]  /*0700*/  ISETP.GE.U32.AND P0, PT, R5, R16, PT ;  /* 0x000000100500720c */ /* 0x000fda0003f06070 */
[----:B------:R-:W-:Y:S02]  /*0710*/  @P0 IMAD.IADD R5, R5, 0x1, -R16 ;  /* 0x0000000105050824 */ /* 0x000fe400078e0a10 */
[----:B------:R-:W-:-:S03]  /*0720*/  @P0 VIADD R10, R10, 0x1 ;  /* 0x000000010a0a0836 */ /* 0x000fc60000000000 */
[----:B------:R-:W-:-:S13]  /*0730*/  ISETP.GE.U32.AND P1, PT, R5, R16, PT ;  /* 0x000000100500720c */ /* 0x000fda0003f26070 */
[----:B------:R-:W-:Y:S02]  /*0740*/  @P1 IADD3 R10, R10, 0x1, RZ ;  /* 0x000000010a0a1810 */ /* 0x000fe40007ffe0ff */
[----:B------:R-:W-:-:S05]  /*0750*/  @!P2 LOP3.LUT R10, RZ, R16, RZ, 0x33, !PT ;  /* 0x00000010ff0aa212 */ /* 0x000fca00078e33ff */
[----:B------:R-:W-:-:S04]  /*0760*/  IMAD.MOV R3, RZ, RZ, -R10 ;  /* 0x000000ffff037224 */ /* 0x000fc800078e0a0a */
[----:B------:R-:W-:-:S07]  /*0770*/  IMAD R14, R16, R3, R2 ;  /* 0x00000003100e7224 */ /* 0x000fce00078e0202 */
.L_x_5:
[----:B------:R-:W-:Y:S05]  /*0780*/  BSYNC B0 ;  /* 0x0000000000007941 */ /* 0x000fea0003800000 */
.L_x_3:
[----:B------:R-:W0:Y:S01]  /*0790*/  LDC.64 R4, c[0x0][0x238] ;  /* 0x00008e00ff047b82 */ /* 0x000e220000000a00 */
[----:B------:R-:W-:Y:S02]  /*07a0*/  ULDC.64 UR4, c[0x0][0x248] ;  /* 0x0000920000047ab9 */ /* 0x000fe40000000a00 */
[----:B------:R-:W-:-:S04]  /*07b0*/  UIADD3 UR4, UP0, URZ, -UR4, URZ ;  /* 0x800000043f047290 */ /* 0x000fc8000ff1e03f */
[----:B------:R-:W-:Y:S01]  /*07c0*/  UIADD3.X UR5, URZ, ~UR5, URZ, UP0, !UPT ;  /* 0x800000053f057290 */ /* 0x000fe200087fe43f */
[----:B------:R-:W1:Y:S01]  /*07d0*/  LDC.64 R18, c[0x0][0x258] ;  /* 0x00009600ff127b82 */ /* 0x000e620000000a00 */
[----:B0-----:R-:W-:-:S04]  /*07e0*/  ISETP.GE.U32.AND P0, PT, R4, 0x1, PT ;  /* 0x000000010400780c */ /* 0x001fc80003f06070 */
[----:B------:R-:W-:Y:S01]  /*07f0*/  ISETP.GE.AND.EX P0, PT, R5, RZ, PT, P0 ;  /* 0x000000ff0500720c */ /* 0x000fe20003f06300 */
[-C--:B-1----:R-:W-:Y:S02]  /*0800*/  IMAD R2, R15, R18.reuse, RZ ;  /* 0x000000120f027224 */ /* 0x082fe400078e02ff */
[----:B------:R-:W-:-:S04]  /*0810*/  IMAD.WIDE.U32 R8, R12, R18, UR4 ;  /* 0x000000040c087e25 */ /* 0x000fc8000f8e0012 */
[----:B------:R-:W-:-:S06]  /*0820*/  IMAD R19, R12, R19, R2 ;  /* 0x000000130c137224 */ /* 0x000fcc00078e0202 */
[----:B------:R-:W-:Y:S05]  /*0830*/  @!P0 BRA `(.L_x_6) ;  /* 0x0000001000b08947 */ /* 0x000fea0003800000 */
[----:B------:R-:W-:Y:S01]  /*0840*/  ULDC.64 UR4, c[0x0][0x230] ;  /* 0x00008c0000047ab9 */ /* 0x000fe20000000a00 */
[----:B------:R-:W-:Y:S02]  /*0850*/  IMAD.IADD R19, R9, 0x1, R19 ;  /* 0x0000000109137824 */ /* 0x000fe400078e0213 */
[----:B------:R-:W-:Y:S02]  /*0860*/  IMAD R5, R5, UR4, RZ ;  /* 0x0000000405057c24 */ /* 0x000fe4000f8e02ff */
[----:B------:R-:W-:-:S04]  /*0870*/  IMAD.WIDE.U32 R2, R4, UR4, RZ ;  /* 0x0000000404027c25 */ /* 0x000fc8000f8e00ff */
[----:B------:R-:W-:Y:S01]  /*0880*/  IMAD R5, R4, UR5, R5 ;  /* 0x0000000504057c24 */ /* 0x000fe2000f8e0205 */
[----:B------:R-:W-:-:S03]  /*0890*/  ULDC.64 UR4, c[0x0][0x278] ;  /* 0x00009e0000047ab9 */ /* 0x000fc60000000a00 */
[----:B------:R-:W-:Y:S02]  /*08a0*/  IMAD.IADD R3, R3, 0x1, R5 ;  /* 0x0000000103037824 */ /* 0x000fe400078e0205 */
[----:B------:R-:W-:-:S04]  /*08b0*/  IMAD.WIDE.U32 R4, R2, R16, RZ ;  /* 0x0000001002047225 */ /* 0x000fc800078e00ff */
[----:B------:R-:W-:Y:S02]  /*08c0*/  IMAD R3, R3, R16, RZ ;  /* 0x0000001003037224 */ /* 0x000fe400078e02ff */
[----:B------:R-:W-:Y:S02]  /*08d0*/  IMAD.MOV.U32 R16, RZ, RZ, R14 ;  /* 0x000000ffff107224 */ /* 0x000fe400078e000e */
[----:B------:R-:W-:-:S04]  /*08e0*/  IMAD R3, R2, R21, R3 ;  /* 0x0000001502037224 */ /* 0x000fc800078e0203 */
[----:B------:R-:W-:-:S04]  /*08f0*/  IMAD.IADD R3, R5, 0x1, R3 ;  /* 0x0000000105037824 */ /* 0x000fc800078e0203 */
[----:B------:R-:W-:Y:S02]  /*0900*/  IMAD R5, R3, R10, RZ ;  /* 0x0000000a03057224 */ /* 0x000fe400078e02ff */
[----:B------:R-:W-:-:S04]  /*0910*/  IMAD.WIDE.U32 R2, R10, R4, R16 ;  /* 0x000000040a027225 */ /* 0x000fc800078e0010 */
[----:B------:R-:W-:Y:S01]  /*0920*/  IMAD R5, R11, R4, R5 ;  /* 0x000000040b057224 */ /* 0x000fe200078e0205 */
[----:B------:R-:W-:-:S03]  /*0930*/  MOV R4, R12 ;  /* 0x0000000c00047202 */ /* 0x000fc60000000f00 */
[----:B------:R-:W-:Y:S02]  /*0940*/  IMAD.IADD R3, R3, 0x1, R5 ;  /* 0x0000000103037824 */ /* 0x000fe400078e0205 */
[----:B------:R-:W-:Y:S02]  /*0950*/  IMAD.MOV.U32 R5, RZ, RZ, R15 ;  /* 0x000000ffff057224 */ /* 0x000fe400078e000f */
[----:B------:R-:W-:Y:S02]  /*0960*/  IMAD R3, R3, UR4, RZ ;  /* 0x0000000403037c24 */ /* 0x000fe4000f8e02ff */
[----:B------:R-:W-:-:S04]  /*0970*/  IMAD.WIDE.U32 R4, R2, UR4, R4 ;  /* 0x0000000402047c25 */ /* 0x000fc8000f8e0004 */
[----:B------:R-:W-:Y:S01]  /*0980*/  IMAD R3, R2, UR5, R3 ;  /* 0x0000000502037c24 */ /* 0x000fe2000f8e0203 */
[----:B------:R-:W-:Y:S02]  /*0990*/  ULDC.64 UR4, c[0x0][0x280] ;  /* 0x0000a00000047ab9 */ /* 0x000fe40000000a00 */
[----:B------:R-:W-:Y:S01]  /*09a0*/  LEA R16, P0, R4, UR4, 0x1 ;  /* 0x0000000404107c11 */ /* 0x000fe2000f8008ff */
[----:B------:R-:W-:Y:S01]  /*09b0*/  IMAD.IADD R21, R5, 0x1, R3 ;  /* 0x0000000105157824 */ /* 0x000fe200078e0203 */
[----:B------:R-:W-:-:S04]  /*09c0*/  UMOV UR4, URZ ;  /* 0x0000003f00047c82 */ /* 0x000fc80008000000 */
[----:B------:R-:W-:Y:S01]  /*09d0*/  LEA.HI.X R21, R4, UR5, R21, 0x1, P0 ;  /* 0x0000000504157c11 */ /* 0x000fe200080f0c15 */
[----:B------:R-:W-:-:S06]  /*09e0*/  UMOV UR5, URZ ;  /* 0x0000003f00057c82 */ /* 0x000fcc0008000000 */
.L_x_10:
[----:B0--3--:R-:W0:Y:S01]  /*09f0*/  LDC.64 R4, c[0x0][0x250] ;  /* 0x00009400ff047b82 */ /* 0x009e220000000a00 */
[----:B------:R-:W-:Y:S01]  /*0a00*/  ULDC.64 UR6, c[0x0][0x240] ;  /* 0x0000900000067ab9 */ /* 0x000fe20000000a00 */
[----:B------:R-:W-:Y:S01]  /*0a10*/  ULDC.64 UR18, c[0x0][0x238] ;  /* 0x00008e0000127ab9 */ /* 0x000fe20000000a00 */
[----:B------:R-:W-:Y:S01]  /*0a20*/  UIADD3 UR6, UP0, URZ, -UR6, URZ ;  /* 0x800000063f067290 */ /* 0x000fe2000ff1e03f */
[----:B------:R-:W-:Y:S01]  /*0a30*/  IMAD.MOV.U32 R18, RZ, RZ, R8 ;  /* 0x000000ffff127224 */ /* 0x000fe200078e0008 */
[----:B------:R-:W-:Y:S01]  /*0a40*/  ULDC.64 UR26, c[0x0][0x220] ;  /* 0x00008800001a7ab9 */ /* 0x000fe20000000a00 */
[----:B------:R-:W-:Y:S01]  /*0a50*/  ULDC.64 UR10, c[0x0][0x228] ;  /* 0x00008a00000a7ab9 */ /* 0x000fe20000000a00 */
[----:B------:R-:W-:Y:S01]  /*0a60*/  UIADD3.X UR7, URZ, ~UR7, URZ, UP0, !UPT ;  /* 0x800000073f077290 */ /* 0x000fe200087fe43f */
[----:B-1----:R-:W1:Y:S08]  /*0a70*/  LDC.64 R6, c[0x0][0x260] ;  /* 0x00009800ff067b82 */ /* 0x002e700000000a00 */
[----:B--2---:R-:W2:Y:S01]  /*0a80*/  LDC.64 R24, c[0x0][0x230] ;  /* 0x00008c00ff187b82 */ /* 0x004ea20000000a00 */
[----:B0-----:R-:W-:-:S04]  /*0a90*/  IMAD R2, R17, R4, RZ ;  /* 0x0000000411027224 */ /* 0x001fc800078e02ff */
[C---:B------:R-:W-:Y:S02]  /*0aa0*/  IMAD R5, R14.reuse, R5, R2 ;  /* 0x000000050e057224 */ /* 0x040fe400078e0202 */
[----:B------:R-:W-:Y:S01]  /*0ab0*/  IMAD.WIDE.U32 R2, R14, R4, UR6 ;  /* 0x000000060e027e25 */ /* 0x000fe2000f8e0004 */
[----:B------:R-:W-:-:S03]  /*0ac0*/  UIADD3 UR6, UP0, UR18, -0x1, URZ ;  /* 0xffffffff12067890 */ /* 0x000fc6000ff1e03f */
[C---:B-1----:R-:W-:Y:S01]  /*0ad0*/  IMAD R4, R6.reuse, UR4, RZ ;  /* 0x0000000406047c24 */ /* 0x042fe2000f8e02ff */
[----:B------:R-:W-:Y:S01]  /*0ae0*/  UIADD3.X UR7, UR19, -0x1, URZ, UP0, !UPT ;  /* 0xffffffff13077890 */ /* 0x000fe200087fe43f */
[----:B------:R-:W-:Y:S01]  /*0af0*/  IMAD.IADD R3, R3, 0x1, R5 ;  /* 0x0000000103037824 */ /* 0x000fe200078e0205 */
[----:B------:R-:W-:Y:S01]  /*0b00*/  UISETP.GE.U32.AND UP0, UPT, UR6, 0x3, UPT ;  /* 0x000000030600788c */ /* 0x000fe2000bf06070 */
[----:B------:R-:W-:Y:S02]  /*0b10*/  IMAD R5, R7, UR5, R4 ;  /* 0x0000000507057c24 */ /* 0x000fe4000f8e0204 */
[----:B------:R-:W-:Y:S01]  /*0b20*/  IMAD.WIDE.U32 R6, R6, UR5, R2 ;  /* 0x0000000506067c25 */ /* 0x000fe2000f8e0002 */
[----:B------:R-:W-:Y:S02]  /*0b30*/  UIADD3 UR5, UP1, UR5, 0x1, URZ ;  /* 0x0000000105057890 */ /* 0x000fe4000ff3e03f */
[----:B------:R-:W-:Y:S01]  /*0b40*/  UISETP.GE.U32.AND.EX UP0, UPT, UR7, URZ, UPT, UP0 ;  /* 0x0000003f0700728c */ /* 0x000fe2000bf06100 */
[----:B------:R-:W-:Y:S01]  /*0b50*/  IMAD R3, R11, UR26, RZ ;  /* 0x0000001a0b037c24 */ /* 0x000fe2000f8e02ff */
[----:B------:R-:W-:Y:S01]  /*0b60*/  UIADD3.X UR4, URZ, UR4, URZ, UP1, !UPT ;  /* 0x000000043f047290 */ /* 0x000fe20008ffe43f */
[----:B------:R-:W-:Y:S01]  /*0b70*/  IMAD.IADD R5, R7, 0x1, R5 ;  /* 0x0000000107057824 */ /* 0x000fe200078e0205 */
[----:B--2---:R-:W-:Y:S01]  /*0b80*/  ISETP.LE.U32.AND P0, PT, R24, UR5, PT ;  /* 0x0000000518007c0c */ /* 0x004fe2000bf03070 */
[----:B------:R-:W-:Y:S01]  /*0b90*/  IMAD.MOV.U32 R4, RZ, RZ, R6 ;  /* 0x000000ffff047224 */ /* 0x000fe200078e0006 */
[----:B------:R-:W-:Y:S01]  /*0ba0*/  PLOP3.LUT P1, PT, PT, PT, UP0, 0x80, 0x0 ;  /* 0x000000000000781c */ /* 0x000fe20003f2f008 */
[C---:B------:R-:W-:Y:S01]  /*0bb0*/  IMAD R3, R10.reuse, UR27, R3 ;  /* 0x0000001b0a037c24 */ /* 0x040fe2000f8e0203 */
[----:B------:R-:W-:Y:S01]  /*0bc0*/  UMOV UR6, URZ ;  /* 0x0000003f00067c82 */ /* 0x000fe20008000000 */
[----:B------:R-:W-:Y:S01]  /*0bd0*/  IMAD.WIDE.U32 R22, R10, UR26, R4 ;  /* 0x0000001a0a167c25 */ /* 0x000fe2000f8e0004 */
[----:B------:R-:W-:-:S03]  /*0be0*/  UMOV UR7, URZ ;  /* 0x0000003f00077c82 */ /* 0x000fc60008000000 */
[----:B------:R-:W-:Y:S01]  /*0bf0*/  IMAD.U32 R2, RZ, RZ, UR4 ;  /* 0x00000004ff027e24 */ /* 0x000fe2000f8e00ff */
[----:B------:R-:W-:-:S04]  /*0c00*/  IADD3 R3, R23, R3, RZ ;  /* 0x0000000317037210 */ /* 0x000fc80007ffe0ff */
[----:B------:R-:W-:Y:S01]  /*0c10*/  ISETP.GE.AND.EX P0, PT, R2, R25, PT, P0 ;  /* 0x000000190200720c */ /* 0x000fe20003f06300 */
[----:B------:R-:W-:Y:S02]  /*0c20*/  IMAD R25, R3, UR10, RZ ;  /* 0x0000000a03197c24 */ /* 0x000fe4000f8e02ff */
[----:B------:R-:W-:-:S04]  /*0c30*/  IMAD.WIDE.U32 R2, R22, UR10, R18 ;  /* 0x0000000a16027c25 */ /* 0x000fc8000f8e0012 */
[----:B------:R-:W-:Y:S01]  /*0c40*/  IMAD R25, R22, UR11, R25 ;  /* 0x0000000b16197c24 */ /* 0x000fe2000f8e0219 */
[----:B------:R-:W-:Y:S06]  /*0c50*/  @!P1 BRA `(.L_x_7) ;  /* 0x0000000800309947 */ /* 0x000fec0003800000 */
[----:B------:R-:W-:Y:S01]  /*0c60*/  ULDC.64 UR20, c[0x0][0x248] ;  /* 0x0000920000147ab9 */ /* 0x000fe20000000a00 */
[----:B------:R-:W-:Y:S01]  /*0c70*/  ULDC.64 UR24, c[0x0][0x268] ;  /* 0x00009a0000187ab9 */ /* 0x000fe20000000a00 */
[----:B------:R-:W-:Y:S01]  /*0c80*/  UIADD3 UR6, UP2, URZ, -UR20, URZ ;  /* 0x800000143f067290 */ /* 0x000fe2000ff5e03f */
[----:B------:R-:W-:Y:S01]  /*0c90*/  IMAD.IADD R37, R25, 0x1, R3 ;  /* 0x0000000119257824 */ /* 0x000fe200078e0203 */
[----:B------:R-:W-:Y:S02]  /*0ca0*/  USHF.L.U64.HI UR14, UR24, 0x1, UR25 ;  /* 0x00000001180e7899 */ /* 0x000fe40008010219 */
[----:B------:R-:W-:Y:S02]  /*0cb0*/  ULEA UR28, UP0, UR24, -UR20, 0x1 ;  /* 0x80000014181c7291 */ /* 0x000fe4000f80083f */
[----:B------:R-:W-:Y:S02]  /*0cc0*/  UIADD3 UR11, UP1, -UR20, UR24, URZ ;  /* 0x00000018140b7290 */ /* 0x000fe4000ff3e13f */
[----:B------:R-:W-:-:S02]  /*0cd0*/  UIADD3.X UR14, UR14, ~UR21, URZ, UP0, !UPT ;  /* 0x800000150e0e7290 */ /* 0x000fc400087fe43f */
[----:B------:R-:W-:Y:S01]  /*0ce0*/  UIADD3.X UR7, URZ, ~UR21, URZ, UP2, !UPT ;  /* 0x800000153f077290 */ /* 0x000fe200097fe43f */
[----:B------:R-:W-:Y:S01]  /*0cf0*/  IMAD.U32 R26, RZ, RZ, UR28 ;  /* 0x0000001cff1a7e24 */ /* 0x000fe2000f8e00ff */
[----:B------:R-:W-:Y:S01]  /*0d00*/  UIADD3.X UR13, ~UR21, UR25, URZ, UP1, !UPT ;  /* 0x00000019150d7290 */ /* 0x000fe20008ffe53f */
[----:B------:R-:W-:Y:S01]  /*0d10*/  IMAD.U32 R28, RZ, RZ, UR11 ;  /* 0x0000000bff1c7e24 */ /* 0x000fe2000f8e00ff */
[----:B------:R-:W-:Y:S01]  /*0d20*/  UIMAD UR15, UR25, 0x3, URZ ;  /* 0x00000003190f78a4 */ /* 0x000fe2000f8e023f */
[----:B------:R-:W-:Y:S01]  /*0d30*/  IMAD.U32 R27, RZ, RZ, UR14 ;  /* 0x0000000eff1b7e24 */ /* 0x000fe2000f8e00ff */
[----:B------:R-:W-:Y:S01]  /*0d40*/  ULDC.64 UR20, c[0x0][0x258] ;  /* 0x0000960000147ab9 */ /* 0x000fe20000000a00 */
[----:B------:R-:W-:Y:S01]  /*0d50*/  UIMAD.WIDE.U32 UR6, UR24, 0x3, UR6 ;  /* 0x00000003180678a5 */ /* 0x000fe2000f8e0006 */
[----:B------:R-:W-:Y:S02]  /*0d60*/  IMAD R23, R15, UR20, RZ ;  /* 0x000000140f177c24 */ /* 0x000fe4000f8e02ff */
[----:B------:R-:W-:Y:S01]  /*0d70*/  IMAD.U32 R29, RZ, RZ, UR13 ;  /* 0x0000000dff1d7e24 */ /* 0x000fe2000f8e00ff */
[----:B------:R-:W-:Y:S01]  /*0d80*/  UIADD3 UR11, UR7, UR15, URZ ;  /* 0x0000000f070b7290 */ /* 0x000fe2000fffe03f */
[C---:B------:R-:W-:Y:S01]  /*0d90*/  IMAD R23, R12.reuse, UR21, R23 ;  /* 0x000000150c177c24 */ /* 0x040fe2000f8e0217 */
[----:B------:R-:W-:Y:S01]  /*0da0*/  ULOP3.LUT UR13, UR18, 0x3, URZ, 0xc0, !UPT ;  /* 0x00000003120d7892 */ /* 0x000fe2000f8ec03f */
[----:B------:R-:W-:Y:S01]  /*0db0*/  IMAD.WIDE.U32 R26, R12, UR20, R26 ;  /* 0x000000140c1a7c25 */ /* 0x000fe2000f8e001a */
[----:B------:R-:W-:-:S02]  /*0dc0*/  USHF.L.U64.HI UR21, UR24, 0x2, UR25 ;  /* 0x0000000218157899 */ /* 0x000fc40008010219 */
[----:B------:R-:W-:Y:S01]  /*0dd0*/  UIADD3 UR13, UP0, UR13, -UR18, URZ ;  /* 0x800000120d0d7290 */ /* 0x000fe2000ff1e03f */
[----:B------:R-:W-:Y:S01]  /*0de0*/  IMAD.U32 R32, RZ, RZ, UR6 ;  /* 0x00000006ff207e24 */ /* 0x000fe2000f8e00ff */
[----:B------:R-:W-:Y:S01]  /*0df0*/  IADD3 R31, R23, R27, RZ ;  /* 0x0000001b171f7210 */ /* 0x000fe20007ffe0ff */
[----:B------:R-:W-:Y:S01]  /*0e00*/  IMAD.WIDE.U32 R28, R12, UR20, R28 ;  /* 0x000000140c1c7c25 */ /* 0x000fe2000f8e001c */
[----:B------:R-:W-:Y:S02]  /*0e10*/  UIADD3.X UR14, URZ, ~UR19, URZ, UP0, !UPT ;  /* 0x800000133f0e7290 */ /* 0x000fe400087fe43f */
[----:B------:R-:W-:Y:S01]  /*0e20*/  USHF.L.U64.HI UR15, UR24, 0x3, UR25 ;  /* 0x00000003180f7899 */ /* 0x000fe20008010219 */
[----:B------:R-:W-:Y:S02]  /*0e30*/  IMAD.MOV.U32 R30, RZ, RZ, R26 ;  /* 0x000000ffff1e7224 */ /* 0x000fe400078e001a */
[----:B------:R-:W-:Y:S02]  /*0e40*/  IMAD.U32 R27, RZ, RZ, UR11 ;  /* 0x0000000bff1b7e24 */ /* 0x000fe4000f8e00ff */
[----:B------:R-:W-:-:S02]  /*0e50*/  IMAD.MOV.U32 R26, RZ, RZ, R32 ;  /* 0x000000ffff1a7224 */ /* 0x000fc400078e0020 */
[----:B------:R-:W-:Y:S02]  /*0e60*/  IMAD.IADD R29, R23, 0x1, R29 ;  /* 0x00000001171d7824 */ /* 0x000fe400078e021d */
[----:B------:R-:W-:Y:S01]  /*0e70*/  IMAD.WIDE.U32 R26, R12, UR20, R26 ;  /* 0x000000140c1a7c25 */ /* 0x000fe2000f8e001a */
[----:B------:R-:W-:-:S03]  /*0e80*/  USHF.L.U32 UR20, UR24, 0x3, URZ ;  /* 0x0000000318147899 */ /* 0x000fc6000800063f */
[----:B------:R-:W-:-:S04]  /*0e90*/  IMAD.WIDE.U32 R28, R22, UR10, R28 ;  /* 0x0000000a161c7c25 */ /* 0x000fc8000f8e001c */
[----:B------:R-:W-:Y:S01]  /*0ea0*/  IMAD.U32 R33, RZ, RZ, UR7 ;  /* 0x00000007ff217e24 */ /* 0x000fe2000f8e00ff */
[----:B------:R-:W-:Y:S01]  /*0eb0*/  ULDC.64 UR6, c[0x0][0x218] ;  /* 0x0000860000067ab9 */ /* 0x000fe20000000a00 */
[----:B------:R-:W-:Y:S01]  /*0ec0*/  IMAD.WIDE.U32 R30, R22, UR10, R30 ;  /* 0x0000000a161e7c25 */ /* 0x000fe2000f8e001e */
[----:B------:R-:W-:Y:S02]  /*0ed0*/  IADD3 R29, R25, R29, RZ ;  /* 0x0000001d191d7210 */ /* 0x000fe40007ffe0ff */
[----:B------:R-:W-:Y:S01]  /*0ee0*/  LEA R20, P1, R28, UR6, 0x1 ;  /* 0x000000061c147c11 */ /* 0x000fe2000f8208ff */
[----:B------:R-:W-:Y:S01]  /*0ef0*/  IMAD.IADD R33, R23, 0x1, R27 ;  /* 0x0000000117217824 */ /* 0x000fe200078e021b */
[----:B------:R-:W-:Y:S01]  /*0f00*/  LEA R18, P2, R30, UR6, 0x1 ;  /* 0x000000061e127c11 */ /* 0x000fe2000f8408ff */
[----:B------:R-:W-:Y:S01]  /*0f10*/  IMAD.MOV.U32 R32, RZ, RZ, R26 ;  /* 0x000000ffff207224 */ /* 0x000fe200078e001a */
[----:B------:R-:W-:Y:S01]  /*0f20*/  LEA.HI.X R29, R28, UR7, R29, 0x1, P1 ;  /* 0x000000071c1d7c11 */ /* 0x000fe200088f0c1d */
[C---:B------:R-:W-:Y:S01]  /*0f30*/  IMAD.IADD R27, R25.reuse, 0x1, R31 ;  /* 0x00000001191b7824 */ /* 0x040fe200078e021f */
[----:B------:R-:W-:Y:S01]  /*0f40*/  ISETP.GE.U32.AND P1, PT, R6, UR26, PT ;  /* 0x0000001a06007c0c */ /* 0x000fe2000bf26070 */
[----:B------:R-:W-:Y:S01]  /*0f50*/  IMAD.WIDE.U32 R22, R22, UR10, R32 ;  /* 0x0000000a16167c25 */ /* 0x000fe2000f8e0020 */
[----:B------:R-:W-:Y:S01]  /*0f60*/  LEA R26, P3, R2, UR6, 0x1 ;  /* 0x00000006021a7c11 */ /* 0x000fe2000f8608ff */
[----:B------:R-:W-:Y:S01]  /*0f70*/  ULDC.64 UR10, c[0x0][0x228] ;  /* 0x00008a00000a7ab9 */ /* 0x000fe20000000a00 */
[----:B------:R-:W-:Y:S01]  /*0f80*/  LEA.HI.X R27, R30, UR7, R27, 0x1, P2 ;  /* 0x000000071e1b7c11 */ /* 0x000fe200090f0c1b */
[----:B------:R-:W-:Y:S01]  /*0f90*/  IMAD.IADD R35, R25, 0x1, R23 ;  /* 0x0000000119237824 */ /* 0x000fe200078e0217 */
[C---:B------:R-:W-:Y:S01]  /*0fa0*/  LEA R24, P2, R22.reuse, UR6, 0x1 ;  /* 0x0000000616187c11 */ /* 0x040fe2000f8408ff */
[----:B------:R-:W-:Y:S01]  /*0fb0*/  IMAD.MOV.U32 R33, RZ, RZ, R8 ;  /* 0x000000ffff217224 */ /* 0x000fe200078e0008 */
[----:B------:R-:W-:Y:S01]  /*0fc0*/  ISETP.GE.AND.EX P1, PT, R5, UR27, PT, P1 ;  /* 0x0000001b05007c0c */ /* 0x000fe2000bf26310 */
[----:B------:R-:W-:Y:S01]  /*0fd0*/  IMAD.MOV.U32 R28, RZ, RZ, R19 ;  /* 0x000000ffff1c7224 */ /* 0x000fe200078e0013 */
[----:B------:R-:W-:Y:S01]  /*0fe0*/  LEA.HI.X R35, R22, UR7, R35, 0x1, P2 ;  /* 0x0000000716237c11 */ /* 0x000fe200090f0c23 */
[----:B------:R-:W-:Y:S01]  /*0ff0*/  UMOV UR6, URZ ;  /* 0x0000003f00067c82 */ /* 0x000fe20008000000 */
[----:B------:R-:W-:Y:S01]  /*1000*/  LEA.HI.X R37, R2, UR7, R37, 0x1, P3 ;  /* 0x0000000702257c11 */ /* 0x000fe200098f0c25 */
[----:B------:R-:W-:-:S08]  /*1010*/  UMOV UR7, URZ ;  /* 0x0000003f00077c82 */ /* 0x000fd00008000000 */
.L_x_8:
[C---:B0-----:R-:W-:Y:S02]  /*1020*/  LOP3.LUT R22, R33.reuse, R6, RZ, 0xfc, !PT ;  /* 0x0000000621167212 */ /* 0x041fe400078efcff */
[----:B------:R-:W-:Y:S02]  /*1030*/  LOP3.LUT R23, R28, R5, RZ, 0xfc, !PT ;  /* 0x000000051c177212 */ /* 0x000fe400078efcff */
[----:B------:R-:W-:Y:S02]  /*1040*/  ISETP.GT.U32.AND P2, PT, R22, -0x1, PT ;  /* 0xffffffff1600780c */ /* 0x000fe40003f44070 */
[----:B------:R-:W-:Y:S02]  /*1050*/  ISETP.LT.U32.AND P3, PT, R33, UR10, PT ;  /* 0x0000000a21007c0c */ /* 0x000fe4000bf61070 */
[----:B------:R-:W-:Y:S02]  /*1060*/  ISETP.GT.AND.EX P2, PT, R23, -0x1, !P1, P2 ;  /* 0xffffffff1700780c */ /* 0x000fe40004f44320 */
[----:B------:R-:W0:Y:S02]  /*1070*/  LDC.64 R22, c[0x0][0x268] ;  /* 0x00009a00ff167b82 */ /* 0x000e240000000a00 */
[----:B------:R-:W-:-:S13]  /*1080*/  ISETP.LT.AND.EX P2, PT, R28, UR11, P2, P3 ;  /* 0x0000000b1c007c0c */ /* 0x000fda0009741330 */
[----:B------:R-:W-:Y:S01]  /*1090*/  @!P2 PRMT R39, RZ, 0x7610, R39 ;  /* 0x00007610ff27a816 */ /* 0x000fe20000000027 */
[----:B------:R-:W-:-:S05]  /*10a0*/  @P2 IMAD.MOV.U32 R36, RZ, RZ, R26 ;  /* 0x000000ffff242224 */ /* 0x000fca00078e001a */
[----:B------:R-:W2:Y:S01]  /*10b0*/  @P2 LDG.E.U16 R39, desc[UR16][R36.64] ;  /* 0x0000001024272981 */ /* 0x000ea2000c1e1500 */
[----:B------:R-:W-:Y:S01]  /*10c0*/  MOV R30, R16 ;  /* 0x00000010001e7202 */ /* 0x000fe20000000f00 */
[----:B------:R-:W-:Y:S01]  /*10d0*/  IMAD.MOV.U32 R31, RZ, RZ, R21 ;  /* 0x000000ffff1f7224 */ /* 0x000fe200078e0015 */
[----:B0-----:R-:W-:-:S04]  /*10e0*/  IADD3 R41, P4, R33, R22, RZ ;  /* 0x0000001621297210 */ /* 0x001fc80007f9e0ff */
[C---:B------:R-:W-:Y:S02]  /*10f0*/  LOP3.LUT R32, R41.reuse, R6, RZ, 0xfc, !PT ;  /* 0x0000000629207212 */ /* 0x040fe400078efcff */
[----:B------:R-:W-:Y:S01]  /*1100*/  ISETP.LT.U32.AND P3, PT, R41, UR10, PT ;  /* 0x0000000a29007c0c */ /* 0x000fe2000bf61070 */
[----:B------:R-:W-:Y:S01]  /*1110*/  IMAD.X R41, R28, 0x1, R23, P4 ;  /* 0x000000011c297824 */ /* 0x000fe200020e0617 */
[----:B------:R-:W-:-:S04]  /*1120*/  ISETP.GT.U32.AND P2, PT, R32, -0x1, PT ;  /* 0xffffffff2000780c */ /* 0x000fc80003f44070 */
[----:B------:R-:W-:-:S04]  /*1130*/  LOP3.LUT R32, R41, R5, RZ, 0xfc, !PT ;  /* 0x0000000529207212 */ /* 0x000fc800078efcff */
[----:B------:R-:W-:-:S04]  /*1140*/  ISETP.GT.AND.EX P2, PT, R32, -0x1, !P1, P2 ;  /* 0xffffffff2000780c */ /* 0x000fc80004f44320 */
[----:B------:R-:W-:-:S13]  /*1150*/  ISETP.LT.AND.EX P2, PT, R41, UR11, P2, P3 ;  /* 0x0000000b29007c0c */ /* 0x000fda0009741330 */
[----:B------:R-:W-:Y:S01]  /*1160*/  @!P2 PRMT R41, RZ, 0x7610, R41 ;  /* 0x00007610ff29a816 */ /* 0x000fe20000000029 */
[----:B------:R-:W-:Y:S01]  /*1170*/  @P2 IMAD.MOV.U32 R38, RZ, RZ, R20 ;  /* 0x000000ffff262224 */ /* 0x000fe200078e0014 */
[----:B--2---:R0:W-:Y:S02]  /*1180*/  STG.E.U16 desc[UR16][R30.64], R39 ;  /* 0x000000271e007986 */ /* 0x0041e4000c101510 */
[----:B0-----:R-:W-:-:S05]  /*1190*/  @P2 IMAD.MOV.U32 R39, RZ, RZ, R29 ;  /* 0x000000ffff272224 */ /* 0x001fca00078e001d */
[----:B------:R0:W2:Y:S01]  /*11a0*/  @P2 LDG.E.U16 R41, desc[UR16][R38.64] ;  /* 0x0000001026292981 */ /* 0x0000a2000c1e1500 */
[----:B------:R-:W-:-:S04]  /*11b0*/  IADD3 R30, P2, R16, UR22, RZ ;  /* 0x00000016101e7c10 */ /* 0x000fc8000ff5e0ff */
[----:B------:R-:W-:Y:S02]  /*11c0*/  IADD3.X R31, R21, UR23, RZ, P2, !PT ;  /* 0x00000017151f7c10 */ /* 0x000fe400097fe4ff */
[----:B------:R-:W-:-:S04]  /*11d0*/  LEA R21, P4, R22, R33, 0x1 ;  /* 0x0000002116157211 */ /* 0x000fc800078808ff */
[C---:B------:R-:W-:Y:S02]  /*11e0*/  LOP3.LUT R16, R21.reuse, R6, RZ, 0xfc, !PT ;  /* 0x0000000615107212 */ /* 0x040fe400078efcff */
[----:B------:R-:W-:Y:S02]  /*11f0*/  ISETP.LT.U32.AND P3, PT, R21, UR10, PT ;  /* 0x0000000a15007c0c */ /* 0x000fe4000bf61070 */
[----:B------:R-:W-:Y:S02]  /*1200*/  LEA.HI.X R21, R22, R28, R23, 0x1, P4 ;  /* 0x0000001c16157211 */ /* 0x000fe400020f0c17 */
[----:B------:R-:W-:Y:S02]  /*1210*/  ISETP.GT.U32.AND P2, PT, R16, -0x1, PT ;  /* 0xffffffff1000780c */ /* 0x000fe40003f44070 */
[----:B------:R-:W-:-:S04]  /*1220*/  LOP3.LUT R16, R21, R5, RZ, 0xfc, !PT ;  /* 0x0000000515107212 */ /* 0x000fc800078efcff */
[----:B------:R-:W-:-:S04]  /*1230*/  ISETP.GT.AND.EX P2, PT, R16, -0x1, !P1, P2 ;  /* 0xffffffff1000780c */ /* 0x000fc80004f44320 */
[----:B------:R-:W-:-:S13]  /*1240*/  ISETP.LT.AND.EX P2, PT, R21, UR11, P2, P3 ;  /* 0x0000000b15007c0c */ /* 0x000fda0009741330 */
[----:B------:R-:W-:Y:S01]  /*1250*/  @!P2 PRMT R21, RZ, 0x7610, R21 ;  /* 0x00007610ff15a816 */ /* 0x000fe20000000015 */
[----:B0-----:R-:W-:Y:S02]  /*1260*/  @P2 IMAD.MOV.U32 R38, RZ, RZ, R18 ;  /* 0x000000ffff262224 */ /* 0x001fe400078e0012 */
[----:B------:R-:W-:Y:S01]  /*1270*/  @P2 IMAD.MOV.U32 R39, RZ, RZ, R27 ;  /* 0x000000ffff272224 */ /* 0x000fe200078e001b */
[----:B--2---:R0:W-:Y:S04]  /*1280*/  STG.E.U16 desc[UR16][R30.64], R41 ;  /* 0x000000291e007986 */ /* 0x0041e8000c101510 */
[----:B------:R1:W2:Y:S01]  /*1290*/  @P2 LDG.E.U16 R21, desc[UR16][R38.64] ;  /* 0x0000001026152981 */ /* 0x0002a2000c1e1500 */
[----:B------:R-:W-:Y:S01]  /*12a0*/  IMAD R23, R23, 0x3, RZ ;  /* 0x0000000317177824 */ /* 0x000fe200078e02ff */
[----:B0-----:R-:W-:-:S02]  /*12b0*/  IADD3 R30, P2, R30, UR22, RZ ;  /* 0x000000161e1e7c10 */ /* 0x001fc4000ff5e0ff */
[----:B-1----:R-:W-:Y:S01]  /*12c0*/  MOV R38, R33 ;  /* 0x0000002100267202 */ /* 0x002fe20000000f00 */
[----:B------:R-:W-:Y:S01]  /*12d0*/  IMAD.MOV.U32 R39, RZ, RZ, R28 ;  /* 0x000000ffff277224 */ /* 0x000fe200078e001c */
[----:B------:R-:W-:-:S03]  /*12e0*/  IADD3.X R31, R31, UR23, RZ, P2, !PT ;  /* 0x000000171f1f7c10 */ /* 0x000fc600097fe4ff */
[----:B------:R-:W-:-:S04]  /*12f0*/  IMAD.WIDE.U32 R40, R22, 0x3, R38 ;  /* 0x0000000316287825 */ /* 0x000fc800078e0026 */
[----:B------:R-:W-:Y:S01]  /*1300*/  IMAD.IADD R23, R23, 0x1, R41 ;  /* 0x0000000117177824 */ /* 0x000fe200078e0229 */
[C---:B------:R-:W-:Y:S02]  /*1310*/  LOP3.LUT R16, R40.reuse, R6, RZ, 0xfc, !PT ;  /* 0x0000000628107212 */ /* 0x040fe400078efcff */
[----:B------:R-:W-:Y:S02]  /*1320*/  ISETP.LT.U32.AND P3, PT, R40, UR10, PT ;  /* 0x0000000a28007c0c */ /* 0x000fe4000bf61070 */
[----:B------:R-:W-:Y:S02]  /*1330*/  ISETP.GT.U32.AND P2, PT, R16, -0x1, PT ;  /* 0xffffffff1000780c */ /* 0x000fe40003f44070 */
[----:B------:R-:W-:-:S04]  /*1340*/  LOP3.LUT R16, R23, R5, RZ, 0xfc, !PT ;  /* 0x0000000517107212 */ /* 0x000fc800078efcff */
[----:B------:R-:W-:-:S04]  /*1350*/  ISETP.GT.AND.EX P2, PT, R16, -0x1, !P1, P2 ;  /* 0xffffffff1000780c */ /* 0x000fc80004f44320 */
[----:B------:R-:W-:-:S13]  /*1360*/  ISETP.LT.AND.EX P2, PT, R23, UR11, P2, P3 ;  /* 0x0000000b17007c0c */ /* 0x000fda0009741330 */
[----:B------:R-:W-:Y:S01]  /*1370*/  @!P2 PRMT R39, RZ, 0x7610, R39 ;  /* 0x00007610ff27a816 */ /* 0x000fe20000000027 */
[----:B------:R-:W-:Y:S01]  /*1380*/  @P2 IMAD.MOV.U32 R34, RZ, RZ, R24 ;  /* 0x000000ffff222224 */ /* 0x000fe200078e0018 */
[----:B--2---:R0:W-:Y:S04]  /*1390*/  STG.E.U16 desc[UR16][R30.64], R21 ;  /* 0x000000151e007986 */ /* 0x0041e8000c101510 */
[----:B------:R1:W2:Y:S01]  /*13a0*/  @P2 LDG.E.U16 R39, desc[UR16][R34.64] ;  /* 0x0000001022272981 */ /* 0x0002a2000c1e1500 */
[----:B------:R-:W-:Y:S01]  /*13b0*/  UIADD3 UR6, UP0, UR6, 0x4, URZ ;  /* 0x0000000406067890 */ /* 0x000fe2000ff1e03f */
[----:B------:R-:W-:Y:S02]  /*13c0*/  IADD3 R22, P2, R30, UR22, RZ ;  /* 0x000000161e167c10 */ /* 0x000fe4000ff5e0ff */
[----:B------:R-:W-:Y:S01]  /*13d0*/  IADD3 R26, P6, R26, UR20, RZ ;  /* 0x000000141a1a7c10 */ /* 0x000fe2000ffde0ff */
[----:B------:R-:W-:Y:S01]  /*13e0*/  UIADD3.X UR7, URZ, UR7, URZ, UP0, !UPT ;  /* 0x000000073f077290 */ /* 0x000fe200087fe43f */
[----:B------:R-:W-:Y:S01]  /*13f0*/  IADD3.X R23, R31, UR23, RZ, P2, !PT ;  /* 0x000000171f177c10 */ /* 0x000fe200097fe4ff */
[----:B------:R-:W-:Y:S01]  /*1400*/  UIADD3 UR18, UP0, UR6, UR13, URZ ;  /* 0x0000000d06127290 */ /* 0x000fe2000ff1e03f */
[----:B0-----:R-:W-:Y:S01]  /*1410*/  IMAD.U32 R30, RZ, RZ, UR24 ;  /* 0x00000018ff1e7e24 */ /* 0x001fe2000f8e00ff */
[----:B------:R-:W-:-:S02]  /*1420*/  IADD3 R16, P3, R22, UR22, RZ ;  /* 0x0000001616107c10 */ /* 0x000fc4000ff7e0ff */
[----:B------:R-:W-:Y:S01]  /*1430*/  UIADD3.X UR19, UR7, UR14, URZ, UP0, !UPT ;  /* 0x0000000e07137290 */ /* 0x000fe200087fe43f */
[----:B------:R-:W-:Y:S02]  /*1440*/  IADD3 R24, P5, R24, UR20, RZ ;  /* 0x0000001418187c10 */ /* 0x000fe4000ffbe0ff */
[----:B------:R-:W-:Y:S02]  /*1450*/  ISETP.NE.U32.AND P2, PT, RZ, UR18, PT ;  /* 0x00000012ff007c0c */ /* 0x000fe4000bf45070 */
[----:B------:R-:W-:Y:S02]  /*1460*/  LEA R33, P4, R30, R33, 0x2 ;  /* 0x000000211e217211 */ /* 0x000fe400078810ff */
[----:B------:R-:W-:Y:S02]  /*1470*/  ISETP.NE.AND.EX P2, PT, RZ, UR19, PT, P2 ;  /* 0x00000013ff007c0c */ /* 0x000fe4000bf45320 */
[----:B------:R-:W-:Y:S02]  /*1480*/  IADD3.X R21, R23, UR23, RZ, P3, !PT ;  /* 0x0000001717157c10 */ /* 0x000fe40009ffe4ff */
[----:B------:R-:W-:-:S02]  /*1490*/  IADD3.X R28, R28, UR21, RZ, P4, !PT ;  /* 0x000000151c1c7c10 */ /* 0x000fc4000a7fe4ff */
[----:B------:R-:W-:Y:S02]  /*14a0*/  IADD3 R20, P3, R20, UR20, RZ ;  /* 0x0000001414147c10 */ /* 0x000fe4000ff7e0ff */
[----:B------:R-:W-:Y:S02]  /*14b0*/  IADD3 R18, P4, R18, UR20, RZ ;  /* 0x0000001412127c10 */ /* 0x000fe4000ff9e0ff */
[----:B------:R-:W-:Y:S02]  /*14c0*/  IADD3.X R37, R37, UR15, RZ, P6, !PT ;  /* 0x0000000f25257c10 */ /* 0x000fe4000b7fe4ff */
[----:B------:R-:W-:Y:S02]  /*14d0*/  IADD3.X R29, R29, UR15, RZ, P3, !PT ;  /* 0x0000000f1d1d7c10 */ /* 0x000fe40009ffe4ff */
[----:B------:R-:W-:Y:S02]  /*14e0*/  IADD3.X R27, R27, UR15, RZ, P4, !PT ;  /* 0x0000000f1b1b7c10 */ /* 0x000fe4000a7fe4ff */
[----:B-1----:R-:W-:Y:S01]  /*14f0*/  IADD3.X R35, R35, UR15, RZ, P5, !PT ;  /* 0x0000000f23237c10 */ /* 0x002fe2000affe4ff */
[----:B--2---:R0:W-:Y:S01]  /*1500*/  STG.E.U16 desc[UR16][R22.64], R39 ;  /* 0x0000002716007986 */ /* 0x0041e2000c101510 */
[----:B------:R-:W-:Y:S05]  /*1510*/  @P2 BRA `(.L_x_8) ;  /* 0xfffffff800c02947 */ /* 0x000fea000383ffff */
.L_x_7:
[----:B------:R-:W1:Y:S01]  /*1520*/  LDC R20, c[0x0][0x238] ;  /* 0x00008e00ff147b82 */ /* 0x000e620000000800 */
[----:B------:R-:W-:Y:S01]  /*1530*/  IMAD.IADD R25, R3, 0x1, R25 ;  /* 0x0000000103197824 */ /* 0x000fe200078e0219 */
[----:B-1----:R-:W-:-:S13]  /*1540*/  LOP3.LUT P1, RZ, R20, 0x3, RZ, 0xc0, !PT ;  /* 0x0000000314ff7812 */ /* 0x002fda000782c0ff */
[----:B------:R-:W-:Y:S05]  /*1550*/  @!P1 BRA `(.L_x_9) ;  /* 0x0000000400649947 */ /* 0x000fea0003800000 */
[----:B------:R-:W-:Y:S01]  /*1560*/  ULDC.64 UR18, c[0x0][0x268] ;  /* 0x00009a0000127ab9 */ /* 0x000fe20000000a00 */
[----:B------:R-:W-:Y:S01]  /*1570*/  MOV R18, R8 ;  /* 0x0000000800127202 */ /* 0x000fe20000000f00 */
[----:B------:R-:W-:Y:S01]  /*1580*/  UIMAD UR7, UR7, UR18, URZ ;  /* 0x00000012070772a4 */ /* 0x000fe2000f8e023f */
[----:B------:R-:W-:Y:S01]  /*1590*/  IMAD.U32 R29, RZ, RZ, UR6 ;  /* 0x00000006ff1d7e24 */ /* 0x000fe2000f8e00ff */
[----:B------:R-:W-:Y:S02]  /*15a0*/  ULDC.64 UR14, c[0x0][0x220] ;  /* 0x00008800000e7ab9 */ /* 0x000fe40000000a00 */
[----:B------:R-:W-:Y:S01]  /*15b0*/  UIMAD UR7, UR6, UR19, UR7 ;  /* 0x00000013060772a4 */ /* 0x000fe2000f8e0207 */
[----:B0-----:R-:W-:Y:S01]  /*15c0*/  IMAD.WIDE.U32 R22, R29, UR18, R18 ;  /* 0x000000121d167c25 */ /* 0x001fe2000f8e0012 */
[----:B------:R-:W-:Y:S02]  /*15d0*/  ISETP.GE.U32.AND P1, PT, R6, UR14, PT ;  /* 0x0000000e06007c0c */ /* 0x000fe4000bf26070 */
[----:B------:R-:W-:-:S02]  /*15e0*/  LOP3.LUT R18, R22, R6, RZ, 0xfc, !PT ;  /* 0x0000000616127212 */ /* 0x000fc400078efcff */
[----:B------:R-:W-:Y:S01]  /*15f0*/  VIADD R23, R23, UR7 ;  /* 0x0000000717177c36 */ /* 0x000fe20008000000 */
[----:B------:R-:W-:Y:S02]  /*1600*/  ISETP.GE.AND.EX P1, PT, R5, UR15, PT, P1 ;  /* 0x0000000f05007c0c */ /* 0x000fe4000bf26310 */
[----:B------:R-:W-:Y:S02]  /*1610*/  ISETP.GT.U32.AND P2, PT, R18, -0x1, PT ;  /* 0xffffffff1200780c */ /* 0x000fe40003f44070 */
[----:B------:R-:W-:Y:S02]  /*1620*/  LOP3.LUT R18, R23, R5, RZ, 0xfc, !PT ;  /* 0x0000000517127212 */ /* 0x000fe400078efcff */
[----:B------:R-:W-:Y:S02]  /*1630*/  ISETP.LT.U32.AND P3, PT, R22, UR10, PT ;  /* 0x0000000a16007c0c */ /* 0x000fe4000bf61070 */
[----:B------:R-:W-:-:S04]  /*1640*/  ISETP.GT.AND.EX P2, PT, R18, -0x1, !P1, P2 ;  /* 0xffffffff1200780c */ /* 0x000fc80004f44320 */
[----:B------:R-:W-:-:S13]  /*1650*/  ISETP.LT.AND.EX P2, PT, R23, UR11, P2, P3 ;  /* 0x0000000b17007c0c */ /* 0x000fda0009741330 */
[----:B------:R-:W0:Y:S01]  /*1660*/  @P2 LDC.64 R26, c[0x0][0x218] ;  /* 0x00008600ff1a2b82 */ /* 0x000e220000000a00 */
[----:B------:R-:W-:-:S04]  /*1670*/  @P2 IMAD.MOV.U32 R24, RZ, RZ, R2 ;  /* 0x000000ffff182224 */ /* 0x000fc800078e0002 */
[----:B------:R-:W-:Y:S01]  /*1680*/  @P2 IMAD.WIDE.U32 R22, R29, UR18, R24 ;  /* 0x000000121d162c25 */ /* 0x000fe2000f8e0018 */
[----:B------:R-:W-:-:S03]  /*1690*/  @!P2 PRMT R29, RZ, 0x7610, R29 ;  /* 0x00007610ff1da816 */ /* 0x000fc6000000001d */
[----:B------:R-:W-:Y:S01]  /*16a0*/  @P2 VIADD R18, R23, UR7 ;  /* 0x0000000717122c36 */ /* 0x000fe20008000000 */
[----:B0-----:R-:W-:-:S04]  /*16b0*/  @P2 LEA R26, P3, R22, R26, 0x1 ;  /* 0x0000001a161a2211 */ /* 0x001fc800078608ff */
[----:B------:R-:W-:-:S05]  /*16c0*/  @P2 LEA.HI.X R27, R22, R27, R18, 0x1, P3 ;  /* 0x0000001b161b2211 */ /* 0x000fca00018f0c12 */
[----:B------:R0:W2:Y:S01]  /*16d0*/  @P2 LDG.E.U16 R29, desc[UR16][R26.64] ;  /* 0x000000101a1d2981 */ /* 0x0000a2000c1e1500 */
[----:B------:R-:W-:Y:S01]  /*16e0*/  LOP3.LUT R24, R20, 0x3, RZ, 0xc0, !PT ;  /* 0x0000000314187812 */ /* 0x000fe200078ec0ff */
[----:B------:R-:W-:Y:S01]  /*16f0*/  IMAD.MOV.U32 R22, RZ, RZ, R16 ;  /* 0x000000ffff167224 */ /* 0x000fe200078e0010 */
[----:B------:R-:W-:Y:S02]  /*1700*/  MOV R23, R21 ;  /* 0x0000001500177202 */ /* 0x000fe40000000f00 */
[----:B------:R-:W-:-:S04]  /*1710*/  ISETP.NE.U32.AND P2, PT, R24, 0x1, PT ;  /* 0x000000011800780c */ /* 0x000fc80003f45070 */
[----:B------:R-:W-:Y:S01]  /*1720*/  ISETP.NE.AND.EX P2, PT, RZ, RZ, PT, P2 ;  /* 0x000000ffff00720c */ /* 0x000fe20003f45320 */
[----:B0-----:R-:W-:Y:S01]  /*1730*/  IMAD.MOV.U32 R26, RZ, RZ, R16 ;  /* 0x000000ffff1a7224 */ /* 0x001fe200078e0010 */
[----:B------:R-:W-:Y:S01]  /*1740*/  IADD3 R16, P3, R16, UR22, RZ ;  /* 0x0000001610107c10 */ /* 0x000fe2000ff7e0ff */
[----:B------:R-:W-:-:S03]  /*1750*/  IMAD.MOV.U32 R27, RZ, RZ, R21 ;  /* 0x000000ffff1b7224 */ /* 0x000fc600078e0015 */
[----:B------:R-:W-:Y:S02]  /*1760*/  IADD3.X R21, R21, UR23, RZ, P3, !PT ;  /* 0x0000001715157c10 */ /* 0x000fe40009ffe4ff */
[----:B--2---:R1:W-:Y:S05]  /*1770*/  STG.E.U16 desc[UR16][R26.64], R29 ;  /* 0x0000001d1a007986 */ /* 0x0043ea000c101510 */
[----:B------:R-:W-:Y:S05]  /*1780*/  @!P2 BRA `(.L_x_9) ;  /* 0x0000000000d8a947 */ /* 0x000fea0003800000 */
[----:B------:R-:W-:Y:S02]  /*1790*/  ULDC.64 UR14, c[0x0][0x268] ;  /* 0x00009a00000e7ab9 */ /* 0x000fe40000000a00 */
[----:B------:R-:W-:-:S04]  /*17a0*/  UIMAD.WIDE.U32 UR14, UR6, UR18, UR14 ;  /* 0x00000012060e72a5 */ /* 0x000fc8000f8e000e */
[----:B------:R-:W-:Y:S02]  /*17b0*/  UIADD3 UR7, UR7, UR15, URZ ;  /* 0x0000000f07077290 */ /* 0x000fe4000fffe03f */
[----:B------:R-:W-:-:S04]  /*17c0*/  IADD3 R21, P2, R8, UR14, RZ ;  /* 0x0000000e08157c10 */ /* 0x000fc8000ff5e0ff */
[----:B------:R-:W-:Y:S02]  /*17d0*/  LOP3.LUT R16, R21, R6, RZ, 0xfc, !PT ;  /* 0x0000000615107212 */ /* 0x000fe400078efcff */
[----:B-1----:R-:W-:Y:S02]  /*17e0*/  IADD3.X R27, R19, UR7, RZ, P2, !PT ;  /* 0x00000007131b7c10 */ /* 0x002fe400097fe4ff */
[----:B------:R-:W-:Y:S02]  /*17f0*/  ISETP.GT.U32.AND P2, PT, R16, -0x1, PT ;  /* 0xffffffff1000780c */ /* 0x000fe40003f44070 */
[----:B------:R-:W-:Y:S02]  /*1800*/  LOP3.LUT R16, R27, R5, RZ, 0xfc, !PT ;  /* 0x000000051b107212 */ /* 0x000fe400078efcff */
[----:B------:R-:W-:Y:S02]  /*1810*/  ISETP.LT.U32.AND P3, PT, R21, UR10, PT ;  /* 0x0000000a15007c0c */ /* 0x000fe4000bf61070 */
[----:B------:R-:W-:-:S04]  /*1820*/  ISETP.GT.AND.EX P2, PT, R16, -0x1, !P1, P2 ;  /* 0xffffffff1000780c */ /* 0x000fc80004f44320 */
[----:B------:R-:W-:-:S13]  /*1830*/  ISETP.LT.AND.EX P2, PT, R27, UR11, P2, P3 ;  /* 0x0000000b1b007c0c */ /* 0x000fda0009741330 */
[----:B------:R-:W0:Y:S01]  /*1840*/  @P2 LDC.64 R20, c[0x0][0x218] ;  /* 0x00008600ff142b82 */ /* 0x000e220000000a00 */
[----:B------:R-:W-:Y:S02]  /*1850*/  @P2 IADD3 R16, P3, R2, UR14, RZ ;  /* 0x0000000e02102c10 */ /* 0x000fe4000ff7e0ff */
[----:B------:R-:W-:Y:S02]  /*1860*/  @!P2 PRMT R31, RZ, 0x7610, R31 ;  /* 0x00007610ff1fa816 */ /* 0x000fe4000000001f */
[----:B------:R-:W-:Y:S02]  /*1870*/  @P2 IADD3.X R18, R25, UR7, RZ, P3, !PT ;  /* 0x0000000719122c10 */ /* 0x000fe40009ffe4ff */
[----:B0-----:R-:W-:-:S04]  /*1880*/  @P2 LEA R20, P3, R16, R20, 0x1 ;  /* 0x0000001410142211 */ /* 0x001fc800078608ff */
[----:B------:R-:W-:-:S05]  /*1890*/  @P2 LEA.HI.X R21, R16, R21, R18, 0x1, P3 ;  /* 0x0000001510152211 */ /* 0x000fca00018f0c12 */
[----:B------:R0:W2:Y:S01]  /*18a0*/  @P2 LDG.E.U16 R31, desc[UR16][R20.64] ;  /* 0x00000010141f2981 */ /* 0x0000a2000c1e1500 */
[----:B------:R-:W-:Y:S01]  /*18b0*/  IADD3 R26, P2, R22, UR22, RZ ;  /* 0x00000016161a7c10 */ /* 0x000fe2000ff5e0ff */
[----:B------:R-:W-:Y:S02]  /*18c0*/  IMAD.U32 R29, RZ, RZ, UR22 ;  /* 0x00000016ff1d7e24 */ /* 0x000fe4000f8e00ff */
[----:B------:R-:W-:Y:S01]  /*18d0*/  IMAD.U32 R33, RZ, RZ, UR22 ;  /* 0x00000016ff217e24 */ /* 0x000fe2000f8e00ff */
[----:B------:R-:W-:Y:S01]  /*18e0*/  IADD3.X R27, R23, UR23, RZ, P2, !PT ;  /* 0x00000017171b7c10 */ /* 0x000fe200097fe4ff */
[----:B------:R-:W-:Y:S01]  /*18f0*/  IMAD.U32 R16, RZ, RZ, UR23 ;  /* 0x00000017ff107e24 */ /* 0x000fe2000f8e00ff */
[----:B------:R-:W-:Y:S02]  /*1900*/  ISETP.NE.U32.AND P2, PT, R24, 0x2, PT ;  /* 0x000000021800780c */ /* 0x000fe40003f45070 */
[----:B------:R-:W-:Y:S02]  /*1910*/  LEA R28, P3, R29, R22, 0x1 ;  /* 0x000000161d1c7211 */ /* 0x000fe400078608ff */
[----:B------:R-:W-:-:S02]  /*1920*/  ISETP.NE.AND.EX P2, PT, RZ, RZ, PT, P2 ;  /* 0x000000ffff00720c */ /* 0x000fc40003f45320 */
[----:B------:R-:W-:Y:S01]  /*1930*/  LEA.HI.X R29, R33, R23, R16, 0x1, P3 ;  /* 0x00000017211d7211 */ /* 0x000fe200018f0c10 */
[----:B------:R-:W-:-:S04]  /*1940*/  IMAD.MOV.U32 R16, RZ, RZ, R28 ;  /* 0x000000ffff107224 */ /* 0x000fc800078e001c */
[----:B0-----:R-:W-:Y:S01]  /*1950*/  IMAD.MOV.U32 R21, RZ, RZ, R29 ;  /* 0x000000ffff157224 */ /* 0x001fe200078e001d */
[----:B--2---:R2:W-:Y:S05]  /*1960*/  STG.E.U16 desc[UR16][R26.64], R31 ;  /* 0x0000001f1a007986 */ /* 0x0045ea000c101510 */
[----:B------:R-:W-:Y:S05]  /*1970*/  @!P2 BRA `(.L_x_9) ;  /* 0x00000000005ca947 */ /* 0x000fea0003800000 */
[----:B------:R-:W-:-:S04]  /*1980*/  UIADD3 UR14, UP0, UR14, UR18, URZ ;  /* 0x000000120e0e7290 */ /* 0x000fc8000ff1e03f */
[----:B------:R-:W-:Y:S02]  /*1990*/  UIADD3.X UR7, UR7, UR19, URZ, UP0, !UPT ;  /* 0x0000001307077290 */ /* 0x000fe400087fe43f */
[----:B------:R-:W-:-:S04]  /*19a0*/  IADD3 R3, P2, R8, UR14, RZ ;  /* 0x0000000e08037c10 */ /* 0x000fc8000ff5e0ff */
[----:B------:R-:W-:Y:S02]  /*19b0*/  LOP3.LUT R6, R3, R6, RZ, 0xfc, !PT ;  /* 0x0000000603067212 */ /* 0x000fe400078efcff */
[----:B------:R-:W-:Y:S02]  /*19c0*/  IADD3.X R7, R19, UR7, RZ, P2, !PT ;  /* 0x0000000713077c10 */ /* 0x000fe400097fe4ff */
        /* <DEDUP_REMOVED lines=11> */
[----:B------:R-:W3:Y:S01]  /*1a80*/  @P1 LDG.E.U16 R5, desc[UR16][R2.64] ;  /* 0x0000001002051981 */ /* 0x000ee2000c1e1500 */
[----:B------:R-:W-:Y:S01]  /*1a90*/  IMAD.U32 R7, RZ, RZ, UR8 ;  /* 0x00000008ff077e24 */ /* 0x000fe2000f8e00ff */
[----:B------:R-:W-:-:S03]  /*1aa0*/  UIMAD UR6, UR12, 0x6, URZ ;  /* 0x000000060c0678a4 */ /* 0x000fc6000f8e023f */
[----:B------:R-:W-:-:S04]  /*1ab0*/  IMAD.WIDE.U32 R22, R7, 0x6, R22 ;  /* 0x0000000607167825 */ /* 0x000fc800078e0016 */
[----:B------:R-:W-:Y:S01]  /*1ac0*/  IMAD.MOV.U32 R16, RZ, RZ, R22 ;  /* 0x000000ffff107224 */ /* 0x000fe200078e0016 */
[----:B------:R-:W-:Y:S01]  /*1ad0*/  IADD3 R21, R23, UR6, RZ ;  /* 0x0000000617157c10 */ /* 0x000fe2000fffe0ff */
[----:B---3--:R3:W-:Y:S06]  /*1ae0*/  STG.E.U16 desc[UR16][R28.64], R5 ;  /* 0x000000051c007986 */ /* 0x0087ec000c101510 */
.L_x_9:
[----:B------:R-:W-:Y:S05]  /*1af0*/  @!P0 BRA `(.L_x_10) ;  /* 0xffffffec00bc8947 */ /* 0x000fea000383ffff */
.L_x_6:
[----:B------:R-:W-:Y:S01]  /*1b00*/  ULDC UR4, c[0x0][0x0] ;  /* 0x0000000000047ab9 */ /* 0x000fe20000000800 */
[----:B------:R-:W4:Y:S02]  /*1b10*/  LDC R2, c[0x0][0xc] ;  /* 0x00000300ff027b82 */ /* 0x000f240000000800 */
[----:B----4-:R-:W-:Y:S01]  /*1b20*/  IMAD R3, R2, UR4, RZ ;  /* 0x0000000402037c24 */ /* 0x010fe2000f8e02ff */
[----:B------:R-:W-:-:S04]  /*1b30*/  ULDC.64 UR4, c[0x0][0x210] ;  /* 0x0000840000047ab9 */ /* 0x000fc80000000a00 */
[----:B------:R-:W-:-:S05]  /*1b40*/  IADD3 R0, P0, R3, R0, RZ ;  /* 0x0000000003007210 */ /* 0x000fca0007f1e0ff */
[----:B------:R-:W-:Y:S01]  /*1b50*/  IMAD.X R13, RZ, RZ, R13, P0 ;  /* 0x000000ffff0d7224 */ /* 0x000fe200000e060d */
[----:B------:R-:W-:-:S04]  /*1b60*/  ISETP.GE.U32.AND P0, PT, R0, UR4, PT ;  /* 0x0000000400007c0c */ /* 0x000fc8000bf06070 */
[----:B------:R-:W-:-:S13]  /*1b70*/  ISETP.GE.AND.EX P0, PT, R13, UR5, PT, P0 ;  /* 0x000000050d007c0c */ /* 0x000fda000bf06300 */
[----:B------:R-:W-:Y:S05]  /*1b80*/  @!P0 BRA `(.L_x_11) ;  /* 0xffffffe4007c8947 */ /* 0x000fea000383ffff */
[----:B------:R-:W-:Y:S05]  /*1b90*/  EXIT ;  /* 0x000000000000794d */ /* 0x000fea0003800000 */
        .weak           $__internal_0_$__cuda_sm20_div_s64
        .type           $__internal_0_$__cuda_sm20_div_s64,@function
        .size           $__internal_0_$__cuda_sm20_div_s64,(.L_x_504 - $__internal_0_$__cuda_sm20_div_s64)
$__internal_0_$__cuda_sm20_div_s64:
[-C--:B------:R-:W-:Y:S02]  /*1ba0*/  IADD3 R5, P1, RZ, -R8.reuse, RZ ;  /* 0x80000008ff057210 */ /* 0x080fe40007f3e0ff */
[----:B------:R-:W-:Y:S02]  /*1bb0*/  ISETP.GE.AND P0, PT, R7, RZ, PT ;  /* 0x000000ff0700720c */ /* 0x000fe40003f06270 */
[----:B------:R-:W-:Y:S01]  /*1bc0*/  ISETP.GE.AND P3, PT, R10, RZ, PT ;  /* 0x000000ff0a00720c */ /* 0x000fe20003f66270 */
[----:B------:R-:W-:Y:S01]  /*1bd0*/  IMAD.X R16, RZ, RZ, ~R7, P1 ;  /* 0x000000ffff107224 */ /* 0x000fe200008e0e07 */
[----:B------:R-:W-:-:S04]  /*1be0*/  SEL R4, R5, R8, !P0 ;  /* 0x0000000805047207 */ /* 0x000fc80004000000 */
[----:B------:R-:W-:-:S04]  /*1bf0*/  SEL R5, R16, R7, !P0 ;  /* 0x0000000710057207 */ /* 0x000fc80004000000 */
[----:B------:R-:W0:Y:S08]  /*1c00*/  I2F.U64.RP R9, R4 ;  /* 0x0000000400097312 */ /* 0x000e300000309000 */
[----:B0-----:R-:W0:Y:S02]  /*1c10*/  MUFU.RCP R9, R9 ;  /* 0x0000000900097308 */ /* 0x001e240000001000 */
[----:B0-----:R-:W-:-:S06]  /*1c20*/  VIADD R16, R9, 0x1ffffffe ;  /* 0x1ffffffe09107836 */ /* 0x001fcc0000000000 */
[----:B------:R-:W0:Y:S02]  /*1c30*/  F2I.U64.TRUNC R16, R16 ;  /* 0x0000001000107311 */ /* 0x000e24000020d800 */
[----:B0-----:R-:W-:-:S04]  /*1c40*/  IMAD.WIDE.U32 R18, R16, R4, RZ ;  /* 0x0000000410127225 */ /* 0x001fc800078e00ff */
[C---:B------:R-:W-:Y:S01]  /*1c50*/  IMAD R11, R16.reuse, R5, R19 ;  /* 0x00000005100b7224 */ /* 0x040fe200078e0213 */
[----:B------:R-:W-:Y:S01]  /*1c60*/  IADD3 R21, P0, RZ, -R18, RZ ;  /* 0x80000012ff157210 */ /* 0x000fe20007f1e0ff */
[----:B------:R-:W-:Y:S02]  /*1c70*/  IMAD.MOV.U32 R19, RZ, RZ, R16 ;  /* 0x000000ffff137224 */ /* 0x000fe400078e0010 */
[----:B------:R-:W-:Y:S02]  /*1c80*/  IMAD R11, R17, R4, R11 ;  /* 0x00000004110b7224 */ /* 0x000fe400078e020b */
[----:B------:R-:W-:-:S04]  /*1c90*/  IMAD.HI.U32 R18, R16, R21, RZ ;  /* 0x0000001510127227 */ /* 0x000fc800078e00ff */
[----:B------:R-:W-:-:S04]  /*1ca0*/  IMAD.X R11, RZ, RZ, ~R11, P0 ;  /* 0x000000ffff0b7224 */ /* 0x000fc800000e0e0b */
[----:B------:R-:W-:-:S04]  /*1cb0*/  IMAD.WIDE.U32 R18, P0, R16, R11, R18 ;  /* 0x0000000b10127225 */ /* 0x000fc80007800012 */
[C---:B------:R-:W-:Y:S02]  /*1cc0*/  IMAD R23, R17.reuse, R11, RZ ;  /* 0x0000000b11177224 */ /* 0x040fe400078e02ff */
[----:B------:R-:W-:-:S04]  /*1cd0*/  IMAD.HI.U32 R18, P1, R17, R21, R18 ;  /* 0x0000001511127227 */ /* 0x000fc80007820012 */
[----:B------:R-:W-:Y:S01]  /*1ce0*/  IMAD.HI.U32 R9, R17, R11, RZ ;  /* 0x0000000b11097227 */ /* 0x000fe200078e00ff */
[----:B------:R-:W-:-:S04]  /*1cf0*/  IADD3 R19, P2, R23, R18, RZ ;  /* 0x0000001217137210 */ /* 0x000fc80007f5e0ff */
[----:B------:R-:W-:Y:S01]  /*1d00*/  IADD3.X R9, R9, R17, RZ, P0, !PT ;  /* 0x0000001109097210 */ /* 0x000fe200007fe4ff */
[----:B------:R-:W-:-:S03]  /*1d10*/  IMAD.WIDE.U32 R16, R19, R4, RZ ;  /* 0x0000000413107225 */ /* 0x000fc600078e00ff */
[----:B------:R-:W-:Y:S01]  /*1d20*/  IADD3.X R9, RZ, RZ, R9, P2, P1 ;  /* 0x000000ffff097210 */ /* 0x000fe200017e2409 */
[----:B------:R-:W-:Y:S01]  /*1d30*/  IMAD R11, R19, R5, R17 ;  /* 0x00000005130b7224 */ /* 0x000fe200078e0211 */
[----:B------:R-:W-:Y:S02]  /*1d40*/  IADD3 R21, P0, RZ, -R16, RZ ;  /* 0x80000010ff157210 */ /* 0x000fe40007f1e0ff */
[----:B------:R-:W-:Y:S01]  /*1d50*/  IADD3 R17, P4, RZ, -R14, RZ ;  /* 0x8000000eff117210 */ /* 0x000fe20007f9e0ff */
[----:B------:R-:W-:Y:S02]  /*1d60*/  IMAD R11, R9, R4, R11 ;  /* 0x00000004090b7224 */ /* 0x000fe400078e020b */
[----:B------:R-:W-:-:S04]  /*1d70*/  IMAD.HI.U32 R18, R19, R21, RZ ;  /* 0x0000001513127227 */ /* 0x000fc800078e00ff */
[----:B------:R-:W-:-:S04]  /*1d80*/  IMAD.X R16, RZ, RZ, ~R11, P0 ;  /* 0x000000ffff107224 */ /* 0x000fc800000e0e0b */
[----:B------:R-:W-:-:S04]  /*1d90*/  IMAD.WIDE.U32 R18, P0, R19, R16, R18 ;  /* 0x0000001013127225 */ /* 0x000fc80007800012 */
[C---:B------:R-:W-:Y:S02]  /*1da0*/  IMAD R20, R9.reuse, R16, RZ ;  /* 0x0000001009147224 */ /* 0x040fe400078e02ff */
[----:B------:R-:W-:Y:S01]  /*1db0*/  IMAD.HI.U32 R11, P1, R9, R21, R18 ;  /* 0x00000015090b7227 */ /* 0x000fe20007820012 */
[----:B------:R-:W-:-:S03]  /*1dc0*/  SEL R18, R17, R14, !P3 ;  /* 0x0000000e11127207 */ /* 0x000fc60005800000 */
[----:B------:R-:W-:Y:S01]  /*1dd0*/  IMAD.HI.U32 R16, R9, R16, RZ ;  /* 0x0000001009107227 */ /* 0x000fe200078e00ff */
[----:B------:R-:W-:-:S03]  /*1de0*/  IADD3 R11, P2, R20, R11, RZ ;  /* 0x0000000b140b7210 */ /* 0x000fc60007f5e0ff */
[----:B------:R-:W-:Y:S02]  /*1df0*/  IMAD.X R17, RZ, RZ, ~R10, P4 ;  /* 0x000000ffff117224 */ /* 0x000fe400020e0e0a */
[----:B------:R-:W-:Y:S02]  /*1e00*/  IMAD.X R9, R16, 0x1, R9, P0 ;  /* 0x0000000110097824 */ /* 0x000fe400000e0609 */
[----:B------:R-:W-:Y:S01]  /*1e10*/  IMAD.HI.U32 R16, R11, R18, RZ ;  /* 0x000000120b107227 */ /* 0x000fe200078e00ff */
[----:B------:R-:W-:Y:S02]  /*1e20*/  SEL R20, R17, R10, !P3 ;  /* 0x0000000a11147207 */ /* 0x000fe40005800000 */
[----:B------:R-:W-:Y:S01]  /*1e30*/  IADD3.X R9, RZ, RZ, R9, P2, P1 ;  /* 0x000000ffff097210 */ /* 0x000fe200017e2409 */
[----:B------:R-:W-:Y:S02]  /*1e40*/  IMAD.MOV.U32 R17, RZ, RZ, RZ ;  /* 0x000000ffff117224 */ /* 0x000fe400078e00ff */
[----:B------:R-:W-:-:S04]  /*1e50*/  IMAD.WIDE.U32 R16, R11, R20, R16 ;  /* 0x000000140b107225 */ /* 0x000fc800078e0010 */
[C---:B------:R-:W-:Y:S02]  /*1e60*/  IMAD R14, R9.reuse, R20, RZ ;  /* 0x00000014090e7224 */ /* 0x040fe400078e02ff */
[----:B------:R-:W-:-:S04]  /*1e70*/  IMAD.HI.U32 R11, P0, R9, R18, R16 ;  /* 0x00000012090b7227 */ /* 0x000fc80007800010 */
[----:B------:R-:W-:Y:S01]  /*1e80*/  IMAD.HI.U32 R9, R9, R20, RZ ;  /* 0x0000001409097227 */ /* 0x000fe200078e00ff */
[----:B------:R-:W-:-:S03]  /*1e90*/  IADD3 R11, P1, R14, R11, RZ ;  /* 0x0000000b0e0b7210 */ /* 0x000fc60007f3e0ff */
[----:B------:R-:W-:Y:S02]  /*1ea0*/  IMAD.X R9, RZ, RZ, R9, P0 ;  /* 0x000000ffff097224 */ /* 0x000fe400000e0609 */
[----:B------:R-:W-:-:S04]  /*1eb0*/  IMAD.WIDE.U32 R16, R11, R4, RZ ;  /* 0x000000040b107225 */ /* 0x000fc800078e00ff */
[----:B------:R-:W-:Y:S02]  /*1ec0*/  IMAD.X R9, RZ, RZ, R9, P1 ;  /* 0x000000ffff097224 */ /* 0x000fe400008e0609 */
[----:B------:R-:W-:Y:S01]  /*1ed0*/  IMAD R14, R11, R5, R17 ;  /* 0x000000050b0e7224 */ /* 0x000fe200078e0211 */
[----:B------:R-:W-:-:S03]  /*1ee0*/  IADD3 R17, P1, -R16, R18, RZ ;  /* 0x0000001210117210 */ /* 0x000fc60007f3e1ff */
[-C--:B------:R-:W-:Y:S01]  /*1ef0*/  IMAD R14, R9, R4.reuse, R14 ;  /* 0x00000004090e7224 */ /* 0x080fe200078e020e */
[----:B------:R-:W-:-:S04]  /*1f00*/  ISETP.GE.U32.AND P0, PT, R17, R4, PT ;  /* 0x000000041100720c */ /* 0x000fc80003f06070 */
[----:B------:R-:W-:Y:S02]  /*1f10*/  IADD3.X R23, ~R14, R20, RZ, P1, !PT ;  /* 0x000000140e177210 */ /* 0x000fe40000ffe5ff */
[----:B------:R-:W-:Y:S02]  /*1f20*/  IADD3 R19, P1, R17, -R4, RZ ;  /* 0x8000000411137210 */ /* 0x000fe40007f3e0ff */
[----:B------:R-:W-:Y:S02]  /*1f30*/  ISETP.GE.U32.AND.EX P0, PT, R23, R5, PT, P0 ;  /* 0x000000051700720c */ /* 0x000fe40003f06100 */
[----:B------:R-:W-:Y:S01]  /*1f40*/  IADD3 R14, P2, R11, 0x1, RZ ;  /* 0x000000010b0e7810 */ /* 0x000fe20007f5e0ff */
[----:B------:R-:W-:Y:S01]  /*1f50*/  IMAD.X R21, R23, 0x1, ~R5, P1 ;  /* 0x0000000117157824 */ /* 0x000fe200008e0e05 */
[----:B------:R-:W-:Y:S02]  /*1f60*/  SEL R19, R19, R17, P0 ;  /* 0x0000001113137207 */ /* 0x000fe40000000000 */
[----:B------:R-:W-:Y:S01]  /*1f70*/  SEL R17, R14, R11, P0 ;  /* 0x0000000b0e117207 */ /* 0x000fe20000000000 */
[----:B------:R-:W-:Y:S01]  /*1f80*/  IMAD.X R16, RZ, RZ, R9, P2 ;  /* 0x000000ffff107224 */ /* 0x000fe200010e0609 */
[----:B------:R-:W-:-:S02]  /*1f90*/  SEL R21, R21, R23, P0 ;  /* 0x0000001715157207 */ /* 0x000fc40000000000 */
[----:B------:R-:W-:Y:S02]  /*1fa0*/  ISETP.GE.U32.AND P1, PT, R19, R4, PT ;  /* 0x000000041300720c */ /* 0x000fe40003f26070 */
[----:B------:R-:W-:Y:S02]  /*1fb0*/  SEL R14, R16, R9, P0 ;  /* 0x00000009100e7207 */ /* 0x000fe40000000000 */
[----:B------:R-:W-:Y:S02]  /*1fc0*/  IADD3 R4, P2, R17, 0x1, RZ ;  /* 0x0000000111047810 */ /* 0x000fe40007f5e0ff */
[----:B------:R-:W-:Y:S02]  /*1fd0*/  ISETP.GE.U32.AND.EX P0, PT, R21, R5, PT, P1 ;  /* 0x000000051500720c */ /* 0x000fe40003f06110 */
[----:B------:R-:W-:Y:S01]  /*1fe0*/  LOP3.LUT R9, R7, R10, RZ, 0x3c, !PT ;  /* 0x0000000a07097212 */ /* 0x000fe200078e3cff */
[----:B------:R-:W-:Y:S01]  /*1ff0*/  IMAD.X R11, RZ, RZ, R14, P2 ;  /* 0x000000ffff0b7224 */ /* 0x000fe200010e060e */
[----:B------:R-:W-:-:S02]  /*2000*/  SEL R4, R4, R17, P0 ;  /* 0x0000001104047207 */ /* 0x000fc40000000000 */
[----:B------:R-:W-:Y:S02]  /*2010*/  ISETP.GE.AND P1, PT, R9, RZ, PT ;  /* 0x000000ff0900720c */ /* 0x000fe40003f26270 */
[----:B------:R-:W-:Y:S02]  /*2020*/  SEL R11, R11, R14, P0 ;  /* 0x0000000e0b0b7207 */ /* 0x000fe40000000000 */
[-C--:B------:R-:W-:Y:S02]  /*2030*/  IADD3 R5, P2, RZ, -R4.reuse, RZ ;  /* 0x80000004ff057210 */ /* 0x080fe40007f5e0ff */
[----:B------:R-:W-:Y:S02]  /*2040*/  ISETP.NE.U32.AND P0, PT, R8, RZ, PT ;  /* 0x000000ff0800720c */ /* 0x000fe40003f05070 */
[----:B------:R-:W-:Y:S01]  /*2050*/  SEL R10, R5, R4, !P1 ;  /* 0x00000004050a7207 */ /* 0x000fe20004800000 */
[----:B------:R-:W-:Y:S01]  /*2060*/  IMAD.X R8, RZ, RZ, ~R11, P2 ;  /* 0x000000ffff087224 */ /* 0x000fe200010e0e0b */
[----:B------:R-:W-:Y:S01]  /*2070*/  ISETP.NE.AND.EX P0, PT, R7, RZ, PT, P0 ;  /* 0x000000ff0700720c */ /* 0x000fe20003f05300 */
[----:B------:R-:W-:-:S03]  /*2080*/  IMAD.MOV.U32 R7, RZ, RZ, 0x0 ;  /* 0x00000000ff077424 */ /* 0x000fc600078e00ff */
[----:B------:R-:W-:Y:S02]  /*2090*/  SEL R11, R8, R11, !P1 ;  /* 0x0000000b080b7207 */ /* 0x000fe40004800000 */
[----:B------:R-:W-:Y:S02]  /*20a0*/  SEL R10, R10, 0xffffffff, P0 ;  /* 0xffffffff0a0a7807 */ /* 0x000fe40000000000 */
[----:B------:R-:W-:Y:S01]  /*20b0*/  SEL R11, R11, 0xffffffff, P0 ;  /* 0xffffffff0b0b7807 */ /* 0x000fe20000000000 */
[----:B------:R-:W-:Y:S06]  /*20c0*/  RET.REL.NODEC R6 `(_ZN2at6native13im2col_kernelIN3c108BFloat16EEEvlPKT_llllllllllllPS4_) ;  /* 0xffffffdc06cc7950 */ /* 0x000fec0003c3ffff */
.L_x_12:
[----:B------:R-:W-:-:S00]  /*20d0*/  BRA `(.L_x_12) ;  /* 0xfffffffc00fc7947 */ /* 0x000fc0000383ffff */
[----:B------:R-:W-:-:S00]  /*20e0*/  NOP ;  /* 0x0000000000007918 */ /* 0x000fc00000000000 */
        /* <DEDUP_REMOVED lines=9> */
.L_x_504:


//--------------------- .text._ZN2at6native13im2col_kernelIN3c104HalfEEEvlPKT_llllllllllllPS4_ --------------------------
	.section	.text._ZN2at6native13im2col_kernelIN3c104HalfEEEvlPKT_llllllllllllPS4_,"ax",@progbits
	.align	128
        .global         _ZN2at6native13im2col_kernelIN3c104HalfEEEvlPKT_llllllllllllPS4_
        .type           _ZN2at6native13im2col_kernelIN3c104HalfEEEvlPKT_llllllllllllPS4_,@function
        .size           _ZN2at6native13im2col_kernelIN3c104HalfEEEvlPKT_llllllllllllPS4_,(.L_x_505 - _ZN2at6native13im2col_kernelIN3c104HalfEEEvlPKT_llllllllllllPS4_)
        .other          _ZN2at6native13im2col_kernelIN3c104HalfEEEvlPKT_llllllllllllPS4_,@"STO_CUDA_ENTRY STV_DEFAULT"
_ZN2at6native13im2col_kernelIN3c104HalfEEEvlPKT_llllllllllllPS4_:
.text._ZN2at6native13im2col_kernelIN3c104HalfEEEvlPKT_llllllllllllPS4_:
        /* <DEDUP_REMOVED lines=24> */
.L_x_24:
        /* <DEDUP_REMOVED lines=11> */
[----:B------:R-:W-:Y:S05]  /*0230*/  CALL.REL.NOINC `($__internal_1_$__cuda_sm20_div_s64) ;  /* 0x0000001800587944 */ /* 0x000fea0003c00000 */
        /* <DEDUP_REMOVED lines=12> */
.L_x_14:
        /* <DEDUP_REMOVED lines=23> */
.L_x_15:
[----:B------:R-:W-:Y:S05]  /*0470*/  BSYNC B0 ;  /* 0x0000000000007941 */ /* 0x000fea0003800000 */
.L_x_13:
        /* <DEDUP_REMOVED lines=12> */
[----:B------:R-:W-:Y:S05]  /*0540*/  CALL.REL.NOINC `($__internal_1_$__cuda_sm20_div_s64) ;  /* 0x0000001400947944 */ /* 0x000fea0003c00000 */
        /* <DEDUP_REMOVED lines=11> */
.L_x_17:
        /* <DEDUP_REMOVED lines=24> */
.L_x_18:
[----:B------:R-:W-:Y:S05]  /*0780*/  BSYNC B0 ;  /* 0x0000000000007941 */ /* 0x000fea0003800000 */
.L_x_16:
        /* <DEDUP_REMOVED lines=38> */
.L_x_23:
        /* <DEDUP_REMOVED lines=99> */
.L_x_21:
        /* <DEDUP_REMOVED lines=80> */
.L_x_20:
        /* <DEDUP_REMOVED lines=93> */
.L_x_22:
[----:B------:R-:W-:Y:S05]  /*1af0*/  @!P0 BRA `(.L_x_23) ;  /* 0xffffffec00bc8947 */ /* 0x000fea000383ffff */
.L_x_19:
        /* <DEDUP_REMOVED lines=10> */
        .weak           $__internal_1_$__cuda_sm20_div_s64
        .type           $__internal_1_$__cuda_sm20_div_s64,@function
        .size           $__internal_1_$__cuda_sm20_div_s64,(.L_x_505 - $__internal_1_$__cuda_sm20_div_s64)
$__internal_1_$__cuda_sm20_div_s64:
        /* <DEDUP_REMOVED lines=82> */
[----:B------:R-:W-:Y:S06]  /*20c0*/  RET.REL.NODEC R6 `(_ZN2at6native13im2col_kernelIN3c104HalfEEEvlPKT_llllllllllllPS4_) ;  /* 0xffffffdc06cc7950 */ /* 0x000fec0003c3ffff */
.L_x_25:
        /* <DEDUP_REMOVED lines=11> */
.L_x_505:


//--------------------- .text._ZN2at6native13im2col_kernelIfEEvlPKT_llllllllllllPS2_ --------------------------
	.section	.text._ZN2at6native13im2col_kernelIfEEvlPKT_llllllllllllPS2_,"ax",@progbits
	.align	128
        .global         _ZN2at6native13im2col_kernelIfEEvlPKT_llllllllllllPS2_
        .type           _ZN2at6native13im2col_kernelIfEEvlPKT_llllllllllllPS2_,@function
        .size           _ZN2at6native13im2col_kernelIfEEvlPKT_llllllllllllPS2_,(.L_x_506 - _ZN2at6native13im2col_kernelIfEEvlPKT_llllllllllllPS2_)
        .other          _ZN2at6native13im2col_kernelIfEEvlPKT_llllllllllllPS2_,@"STO_CUDA_ENTRY STV_DEFAULT"
_ZN2at6native13im2col_kernelIfEEvlPKT_llllllllllllPS2_:
.text._ZN2at6native13im2col_kernelIfEEvlPKT_llllllllllllPS2_:
        /* <DEDUP_REMOVED lines=14> */
[----:B------:R-:W-:-:S05]  /*00e0*/  ULDC.64 UR14, c[0x0][0x208] ;  /* 0x00008200000e7ab9 */ /* 0x000fca0000000a00 */
.L_x_37:
[----:B------:R-:W-:Y:S01]  /*00f0*/  ULDC UR4, c[0x0][0x27c] ;  /* 0x00009f0000047ab9 */ /* 0x000fe20000000800 */
[----:B------:R-:W-:Y:S01]  /*0100*/  BSSY B0, `(.L_x_26) ;  /* 0x000002c000007945 */ /* 0x000fe20003800000 */
[----:B------:R-:W-:-:S04]  /*0110*/  LOP3.LUT R0, R49, UR4, RZ, 0xfc, !PT ;  /* 0x0000000431007c12 */ /* 0x000fc8000f8efcff */
[----:B------:R-:W-:-:S13]  /*0120*/  ISETP.NE.U32.AND P0, PT, R0, RZ, PT ;  /* 0x000000ff0000720c */ /* 0x000fda0003f05070 */
[----:B01----:R-:W-:Y:S05]  /*0130*/  @!P0 BRA `(.L_x_27) ;  /* 0x0000000000448947 */ /* 0x003fea0003800000 */
[----:B------:R-:W-:Y:S01]  /*0140*/  ULDC.64 UR4, c[0x0][0x278] ;  /* 0x00009e0000047ab9 */ /* 0x000fe20000000a00 */
[----:B------:R-:W-:Y:S01]  /*0150*/  IMAD.MOV.U32 R12, RZ, RZ, R48 ;  /* 0x000000ffff0c7224 */ /* 0x000fe200078e0030 */
[----:B------:R-:W-:Y:S01]  /*0160*/  MOV R7, R49 ;  /* 0x0000003100077202 */ /* 0x000fe20000000f00 */
[----:B------:R-:W-:Y:S01]  /*0170*/  IMAD.U32 R5, RZ, RZ, UR4 ;  /* 0x00000004ff057e24 */ /* 0x000fe2000f8e00ff */
[----:B------:R-:W-:Y:S01]  /*0180*/  MOV R0, 0x1b0 ;  /* 0x000001b000007802 */ /* 0x000fe20000000f00 */
[----:B------:R-:W-:-:S07]  /*0190*/  IMAD.U32 R4, RZ, RZ, UR5 ;  /* 0x00000005ff047e24 */ /* 0x000fce000f8e00ff */
[----:B------:R-:W-:Y:S05]  /*01a0*/  CALL.REL.NOINC `($__internal_2_$__cuda_sm20_div_s64) ;  /* 0x0000001800087944 */ /* 0x000fea0003c00000 */
[----:B------:R-:W-:Y:S01]  /*01b0*/  IADD3 R3, P0, RZ, -R12, RZ ;  /* 0x8000000cff037210 */ /* 0x000fe20007f1e0ff */
[----:B------:R-:W-:Y:S01]  /*01c0*/  ULDC.64 UR4, c[0x0][0x278] ;  /* 0x00009e0000047ab9 */ /* 0x000fe20000000a00 */
[----:B------:R-:W-:Y:S02]  /*01d0*/  IMAD.MOV.U32 R44, RZ, RZ, R12 ;  /* 0x000000ffff2c7224 */ /* 0x000fe400078e000c */
[--C-:B------:R-:W-:Y:S02]  /*01e0*/  IMAD.MOV.U32 R45, RZ, RZ, R13.reuse ;  /* 0x000000ffff2d7224 */ /* 0x100fe400078e000d */
[----:B------:R-:W-:Y:S02]  /*01f0*/  IMAD.X R0, RZ, RZ, ~R13, P0 ;  /* 0x000000ffff007224 */ /* 0x000fe400000e0e0d */
[----:B------:R-:W-:-:S04]  /*0200*/  IMAD.WIDE.U32 R46, R3, UR4, R48 ;  /* 0x00000004032e7c25 */ /* 0x000fc8000f8e0030 */
[----:B------:R-:W-:-:S04]  /*0210*/  IMAD R0, R0, UR4, RZ ;  /* 0x0000000400007c24 */ /* 0x000fc8000f8e02ff */
[----:B------:R-:W-:-:S04]  /*0220*/  IMAD R3, R3, UR5, R0 ;  /* 0x0000000503037c24 */ /* 0x000fc8000f8e0200 */
[----:B------:R-:W-:Y:S01]  /*0230*/  IMAD.IADD R47, R47, 0x1, R3 ;  /* 0x000000012f2f7824 */ /* 0x000fe200078e0203 */
[----:B------:R-:W-:Y:S06]  /*0240*/  BRA `(.L_x_28) ;  /* 0x00000000005c7947 */ /* 0x000fec0003800000 */
.L_x_27:
[----:B------:R-:W-:Y:S01]  /*0250*/  ULDC UR4, c[0x0][0x278] ;  /* 0x00009e0000047ab9 */ /* 0x000fe20000000800 */
[----:B------:R-:W-:Y:S01]  /*0260*/  IMAD.MOV.U32 R47, RZ, RZ, RZ ;  /* 0x000000ffff2f7224 */ /* 0x000fe200078e00ff */
[----:B------:R-:W0:Y:S01]  /*0270*/  I2F.U32.RP R0, UR4 ;  /* 0x0000000400007d06 */ /* 0x000e220008209000 */
[----:B------:R-:W-:Y:S01]  /*0280*/  ISETP.NE.U32.AND P2, PT, RZ, UR4, PT ;  /* 0x00000004ff007c0c */ /* 0x000fe2000bf45070 */
[----:B------:R-:W-:-:S06]  /*0290*/  IMAD.MOV.U32 R45, RZ, RZ, RZ ;  /* 0x000000ffff2d7224 */ /* 0x000fcc00078e00ff */
[----:B0-----:R-:W0:Y:S02]  /*02a0*/  MUFU.RCP R0, R0 ;  /* 0x0000000000007308 */ /* 0x001e240000001000 */
[----:B0-----:R-:W-:-:S06]  /*02b0*/  IADD3 R2, R0, 0xffffffe, RZ ;  /* 0x0ffffffe00027810 */ /* 0x001fcc0007ffe0ff */
[----:B------:R0:W1:Y:S02]  /*02c0*/  F2I.FTZ.U32.TRUNC.NTZ R3, R2 ;  /* 0x0000000200037305 */ /* 0x000064000021f000 */
[----:B0-----:R-:W-:Y:S02]  /*02d0*/  IMAD.MOV.U32 R2, RZ, RZ, RZ ;  /* 0x000000ffff027224 */ /* 0x001fe400078e00ff */
[----:B-1----:R-:W-:-:S04]  /*02e0*/  IMAD.MOV R5, RZ, RZ, -R3 ;  /* 0x000000ffff057224 */ /* 0x002fc800078e0a03 */
[----:B------:R-:W-:-:S04]  /*02f0*/  IMAD R5, R5, UR4, RZ ;  /* 0x0000000405057c24 */ /* 0x000fc8000f8e02ff */
[----:B------:R-:W-:-:S06]  /*0300*/  IMAD.HI.U32 R3, R3, R5, R2 ;  /* 0x0000000503037227 */ /* 0x000fcc00078e0002 */
[----:B------:R-:W-:-:S04]  /*0310*/  IMAD.HI.U32 R44, R3, R48, RZ ;  /* 0x00000030032c7227 */ /* 0x000fc800078e00ff */
[----:B------:R-:W-:-:S04]  /*0320*/  IMAD.MOV R3, RZ, RZ, -R44 ;  /* 0x000000ffff037224 */ /* 0x000fc800078e0a2c */
[----:B------:R-:W-:-:S05]  /*0330*/  IMAD R3, R3, UR4, R48 ;  /* 0x0000000403037c24 */ /* 0x000fca000f8e0230 */
[----:B------:R-:W-:-:S13]  /*0340*/  ISETP.GE.U32.AND P0, PT, R3, UR4, PT ;  /* 0x0000000403007c0c */ /* 0x000fda000bf06070 */
[----:B------:R-:W-:Y:S01]  /*0350*/  @P0 VIADD R3, R3, -UR4 ;  /* 0x8000000403030c36 */ /* 0x000fe20008000000 */
[----:B------:R-:W-:-:S04]  /*0360*/  @P0 IADD3 R44, R44, 0x1, RZ ;  /* 0x000000012c2c0810 */ /* 0x000fc80007ffe0ff */
[----:B------:R-:W-:-:S13]  /*0370*/  ISETP.GE.U32.AND P1, PT, R3, UR4, PT ;  /* 0x0000000403007c0c */ /* 0x000fda000bf26070 */
[----:B------:R-:W-:Y:S01]  /*0380*/  @P1 VIADD R44, R44, 0x1 ;  /* 0x000000012c2c1836 */ /* 0x000fe20000000000 */
[----:B------:R-:W-:-:S05]  /*0390*/  @!P2 LOP3.LUT R44, RZ, UR4, RZ, 0x33, !PT ;  /* 0x00000004ff2cac12 */ /* 0x000fca000f8e33ff */
[----:B------:R-:W-:-:S04]  /*03a0*/  IMAD.MOV R3, RZ, RZ, -R44 ;  /* 0x000000ffff037224 */ /* 0x000fc800078e0a2c */
[----:B------:R-:W-:-:S07]  /*03b0*/  IMAD R46, R3, UR4, R48 ;  /* 0x00000004032e7c24 */ /* 0x000fce000f8e0230 */
.L_x_28:
[----:B------:R-:W-:Y:S05]  /*03c0*/  BSYNC B0 ;  /* 0x0000000000007941 */ /* 0x000fea0003800000 */
.L_x_26:
[----:B------:R-:W-:Y:S01]  /*03d0*/  ULDC UR4, c[0x0][0x274] ;  /* 0x00009d0000047ab9 */ /* 0x000fe20000000800 */
[----:B------:R-:W-:Y:S01]  /*03e0*/  BSSY B0, `(.L_x_29) ;  /* 0x000002e000007945 */ /* 0x000fe20003800000 */
[----:B------:R-:W-:-:S04]  /*03f0*/  MOV R7, UR4 ;  /* 0x0000000400077c02 */ /* 0x000fc80008000f00 */
[----:B------:R-:W-:-:S04]  /*0400*/  LOP3.LUT R0, R45, R7, RZ, 0xfc, !PT ;  /* 0x000000072d007212 */ /* 0x000fc800078efcff */
[----:B------:R-:W-:-:S13]  /*0410*/  ISETP.NE.U32.AND P0, PT, R0, RZ, PT ;  /* 0x000000ff0000720c */ /* 0x000fda0003f05070 */
[----:B------:R-:W-:Y:S05]  /*0420*/  @!P0 BRA `(.L_x_30) ;  /* 0x0000000000448947 */ /* 0x000fea0003800000 */
[----:B------:R-:W-:Y:S01]  /*0430*/  ULDC.64 UR4, c[0x0][0x270] ;  /* 0x00009c0000047ab9 */ /* 0x000fe20000000a00 */
[----:B------:R-:W-:Y:S01]  /*0440*/  IMAD.MOV.U32 R12, RZ, RZ, R44 ;  /* 0x000000ffff0c7224 */ /* 0x000fe200078e002c */
[----:B------:R-:W-:Y:S01]  /*0450*/  MOV R0, 0x4a0 ;  /* 0x000004a000007802 */ /* 0x000fe20000000f00 */
[----:B------:R-:W-:Y:S02]  /*0460*/  IMAD.U32 R5, RZ, RZ, UR4 ;  /* 0x00000004ff057e24 */ /* 0x000fe4000f8e00ff */
[----:B------:R-:W-:Y:S02]  /*0470*/  IMAD.U32 R4, RZ, RZ, UR5 ;  /* 0x00000005ff047e24 */ /* 0x000fe4000f8e00ff */
[----:B------:R-:W-:-:S07]  /*0480*/  IMAD.MOV.U32 R7, RZ, RZ, R45 ;  /* 0x000000ffff077224 */ /* 0x000fce00078e002d */
[----:B------:R-:W-:Y:S05]  /*0490*/  CALL.REL.NOINC `($__internal_2_$__cuda_sm20_div_s64) ;  /* 0x00000014004c7944 */ /* 0x000fea0003c00000 */
[----:B------:R-:W-:Y:S01]  /*04a0*/  IADD3 R3, P0, RZ, -R12, RZ ;  /* 0x8000000cff037210 */ /* 0x000fe20007f1e0ff */
[----:B------:R-:W-:Y:S02]  /*04b0*/  ULDC.64 UR4, c[0x0][0x270] ;  /* 0x00009c0000047ab9 */ /* 0x000fe40000000a00 */
[----:B------:R-:W-:Y:S01]  /*04c0*/  MOV R11, UR4 ;  /* 0x00000004000b7c02 */ /* 0x000fe20008000f00 */
[----:B------:R-:W-:Y:S02]  /*04d0*/  IMAD.U32 R7, RZ, RZ, UR5 ;  /* 0x00000005ff077e24 */ /* 0x000fe4000f8e00ff */
[----:B------:R-:W-:Y:S02]  /*04e0*/  IMAD.X R0, RZ, RZ, ~R13, P0 ;  /* 0x000000ffff007224 */ /* 0x000fe400000e0e0d */
[----:B------:R-:W-:-:S04]  /*04f0*/  IMAD.WIDE.U32 R44, R3, R11, R44 ;  /* 0x0000000b032c7225 */ /* 0x000fc800078e002c */
[----:B------:R-:W-:-:S04]  /*0500*/  IMAD R0, R0, R11, RZ ;  /* 0x0000000b00007224 */ /* 0x000fc800078e02ff */
[----:B------:R-:W-:-:S04]  /*0510*/  IMAD R3, R3, R7, R0 ;  /* 0x0000000703037224 */ /* 0x000fc800078e0200 */
[----:B------:R-:W-:Y:S01]  /*0520*/  IMAD.IADD R45, R45, 0x1, R3 ;  /* 0x000000012d2d7824 */ /* 0x000fe200078e0203 */
[----:B------:R-:W-:Y:S06]  /*0530*/  BRA `(.L_x_31) ;  /* 0x0000000000607947 */ /* 0x000fec0003800000 */
.L_x_30:
[----:B------:R-:W-:Y:S01]  /*0540*/  ULDC UR4, c[0x0][0x270] ;  /* 0x00009c0000047ab9 */ /* 0x000fe20000000800 */
[----:B------:R-:W-:Y:S01]  /*0550*/  HFMA2.MMA R13, -RZ, RZ, 0, 0 ;  /* 0x00000000ff0d7435 */ /* 0x000fe200000001ff */
[----:B------:R-:W-:Y:S02]  /*0560*/  IMAD.U32 R11, RZ, RZ, UR4 ;  /* 0x00000004ff0b7e24 */ /* 0x000fe4000f8e00ff */
[----:B------:R-:W-:Y:S02]  /*0570*/  IMAD.MOV.U32 R45, RZ, RZ, RZ ;  /* 0x000000ffff2d7224 */ /* 0x000fe400078e00ff */
[----:B------:R-:W0:Y:S01]  /*0580*/  I2F.U32.RP R0, R11 ;  /* 0x0000000b00007306 */ /* 0x000e220000209000 */
[----:B------:R-:W-:-:S07]  /*0590*/  ISETP.NE.U32.AND P2, PT, R11, RZ, PT ;  /* 0x000000ff0b00720c */ /* 0x000fce0003f45070 */
[----:B0-----:R-:W0:Y:S02]  /*05a0*/  MUFU.RCP R0, R0 ;  /* 0x0000000000007308 */ /* 0x001e240000001000 */
[----:B0-----:R-:W-:-:S06]  /*05b0*/  IADD3 R2, R0, 0xffffffe, RZ ;  /* 0x0ffffffe00027810 */ /* 0x001fcc0007ffe0ff */
        /* <DEDUP_REMOVED lines=9> */
[----:B------:R-:W-:Y:S01]  /*0650*/  @P0 IMAD.IADD R3, R3, 0x1, -R11 ;  /* 0x0000000103030824 */ /* 0x000fe200078e0a0b */
[----:B------:R-:W-:-:S04]  /*0660*/  @P0 IADD3 R12, R12, 0x1, RZ ;  /* 0x000000010c0c0810 */ /* 0x000fc80007ffe0ff */
[----:B------:R-:W-:-:S13]  /*0670*/  ISETP.GE.U32.AND P1, PT, R3, R11, PT ;  /* 0x0000000b0300720c */ /* 0x000fda0003f26070 */
[----:B------:R-:W-:Y:S01]  /*0680*/  @P1 VIADD R12, R12, 0x1 ;  /* 0x000000010c0c1836 */ /* 0x000fe20000000000 */
[----:B------:R-:W-:-:S05]  /*0690*/  @!P2 LOP3.LUT R12, RZ, R11, RZ, 0x33, !PT ;  /* 0x0000000bff0ca212 */ /* 0x000fca00078e33ff */
[----:B------:R-:W-:-:S04]  /*06a0*/  IMAD.MOV R0, RZ, RZ, -R12 ;  /* 0x000000ffff007224 */ /* 0x000fc800078e0a0c */
[----:B------:R-:W-:-:S07]  /*06b0*/  IMAD R44, R11, R0, R44 ;  /* 0x000000000b2c7224 */ /* 0x000fce00078e022c */
.L_x_31:
[----:B------:R-:W-:Y:S05]  /*06c0*/  BSYNC B0 ;  /* 0x0000000000007941 */ /* 0x000fea0003800000 */
.L_x_29:
[----:B------:R-:W0:Y:S01]  /*06d0*/  LDC.64 R4, c[0x0][0x238] ;  /* 0x00008e00ff047b82 */ /* 0x000e220000000a00 */
[----:B------:R-:W-:Y:S02]  /*06e0*/  ULDC.64 UR4, c[0x0][0x248] ;  /* 0x0000920000047ab9 */ /* 0x000fe40000000a00 */
[----:B------:R-:W-:-:S04]  /*06f0*/  UIADD3 UR4, UP0, URZ, -UR4, URZ ;  /* 0x800000043f047290 */ /* 0x000fc8000ff1e03f */
[----:B------:R-:W-:Y:S01]  /*0700*/  UIADD3.X UR5, URZ, ~UR5, URZ, UP0, !UPT ;  /* 0x800000053f057290 */ /* 0x000fe200087fe43f */
[----:B------:R-:W1:Y:S01]  /*0710*/  LDC.64 R8, c[0x0][0x258] ;  /* 0x00009600ff087b82 */ /* 0x000e620000000a00 */
[----:B0-----:R-:W-:-:S04]  /*0720*/  ISETP.GE.U32.AND P0, PT, R4, 0x1, PT ;  /* 0x000000010400780c */ /* 0x001fc80003f06070 */
[----:B------:R-:W-:Y:S01]  /*0730*/  ISETP.GE.AND.EX P0, PT, R5, RZ, PT, P0 ;  /* 0x000000ff0500720c */ /* 0x000fe20003f06300 */
[----:B-1----:R-:W-:-:S04]  /*0740*/  IMAD R0, R47, R8, RZ ;  /* 0x000000082f007224 */ /* 0x002fc800078e02ff */
[----:B------:R-:W-:-:S08]  /*0750*/  IMAD R41, R46, R9, R0 ;  /* 0x000000092e297224 */ /* 0x000fd000078e0200 */
[----:B------:R-:W-:Y:S05]  /*0760*/  @!P0 BRA `(.L_x_32) ;  /* 0x0000001000708947 */ /* 0x000fea0003800000 */
[----:B------:R-:W-:Y:S01]  /*0770*/  ULDC.64 UR6, c[0x0][0x230] ;  /* 0x00008c0000067ab9 */ /* 0x000fe20000000a00 */
[----:B------:R-:W-:Y:S01]  /*0780*/  ULDC.64 UR8, c[0x0][0x268] ;  /* 0x00009a0000087ab9 */ /* 0x000fe20000000a00 */
[----:B------:R-:W-:Y:S01]  /*0790*/  IMAD R5, R5, UR6, RZ ;  /* 0x0000000605057c24 */ /* 0x000fe2000f8e02ff */
[----:B------:R-:W-:Y:S01]  /*07a0*/  ULDC.64 UR10, c[0x0][0x278] ;  /* 0x00009e00000a7ab9 */ /* 0x000fe20000000a00 */
[----:B------:R-:W-:-:S04]  /*07b0*/  IMAD.WIDE.U32 R2, R4, UR6, RZ ;  /* 0x0000000604027c25 */ /* 0x000fc8000f8e00ff */
[----:B------:R-:W-:Y:S01]  /*07c0*/  IMAD R5, R4, UR7, R5 ;  /* 0x0000000704057c24 */ /* 0x000fe2000f8e0205 */
[----:B------:R-:W-:Y:S02]  /*07d0*/  UIMAD.WIDE.U32 UR6, UR8, 0x3, UR4 ;  /* 0x00000003080678a5 */ /* 0x000fe4000f8e0004 */
[----:B------:R-:W-:Y:S01]  /*07e0*/  UIMAD UR8, UR9, 0x3, URZ ;  /* 0x00000003090878a4 */ /* 0x000fe2000f8e023f */
[----:B------:R-:W-:Y:S02]  /*07f0*/  IMAD.IADD R0, R3, 0x1, R5 ;  /* 0x0000000103007824 */ /* 0x000fe400078e0205 */
[----:B------:R-:W-:Y:S01]  /*0800*/  IMAD.WIDE.U32 R4, R2, R11, RZ ;  /* 0x0000000b02047225 */ /* 0x000fe200078e00ff */
[----:B------:R-:W-:-:S03]  /*0810*/  UIADD3 UR7, UR7, UR8, URZ ;  /* 0x0000000807077290 */ /* 0x000fc6000fffe03f */
[----:B------:R-:W-:Y:S02]  /*0820*/  IMAD R3, R0, R11, RZ ;  /* 0x0000000b00037224 */ /* 0x000fe400078e02ff */
[----:B------:R-:W-:Y:S01]  /*0830*/  IMAD.WIDE.U32 R10, R46, R8, UR4 ;  /* 0x000000042e0a7e25 */ /* 0x000fe2000f8e0008 */
[----:B------:R-:W-:-:S03]  /*0840*/  ULDC.64 UR4, c[0x0][0x280] ;  /* 0x0000a00000047ab9 */ /* 0x000fc60000000a00 */
[----:B------:R-:W-:Y:S02]  /*0850*/  IMAD R3, R2, R7, R3 ;  /* 0x0000000702037224 */ /* 0x000fe400078e0203 */
[----:B------:R-:W-:Y:S01]  /*0860*/  IMAD.WIDE.U32 R8, R46, R8, UR6 ;  /* 0x000000062e087e25 */ /* 0x000fe2000f8e0008 */
[----:B------:R-:W-:Y:S01]  /*0870*/  UMOV UR6, URZ ;  /* 0x0000003f00067c82 */ /* 0x000fe20008000000 */
[----:B------:R-:W-:Y:S02]  /*0880*/  UMOV UR7, URZ ;  /* 0x0000003f00077c82 */ /* 0x000fe40008000000 */
[----:B------:R-:W-:Y:S02]  /*0890*/  IMAD.IADD R3, R5, 0x1, R3 ;  /* 0x0000000105037824 */ /* 0x000fe400078e0203 */
[----:B------:R-:W-:Y:S02]  /*08a0*/  IMAD.IADD R43, R11, 0x1, R41 ;  /* 0x000000010b2b7824 */ /* 0x000fe400078e0229 */
[----:B------:R-:W-:-:S02]  /*08b0*/  IMAD R5, R3, R12, RZ ;  /* 0x0000000c03057224 */ /* 0x000fc400078e02ff */
[----:B------:R-:W-:-:S04]  /*08c0*/  IMAD.WIDE.U32 R2, R12, R4, R44 ;  /* 0x000000040c027225 */ /* 0x000fc800078e002c */
[----:B------:R-:W-:Y:S02]  /*08d0*/  IMAD R5, R13, R4, R5 ;  /* 0x000000040d057224 */ /* 0x000fe400078e0205 */
[----:B------:R-:W-:Y:S02]  /*08e0*/  IMAD.IADD R41, R41, 0x1, R9 ;  /* 0x0000000129297824 */ /* 0x000fe400078e0209 */
[----:B------:R-:W-:Y:S02]  /*08f0*/  IMAD.IADD R0, R3, 0x1, R5 ;  /* 0x0000000103007824 */ /* 0x000fe400078e0205 */
[----:B------:R-:W-:-:S04]  /*0900*/  IMAD.WIDE.U32 R4, R2, UR10, R46 ;  /* 0x0000000a02047c25 */ /* 0x000fc8000f8e002e */
[----:B------:R-:W-:Y:S01]  /*0910*/  IMAD R3, R0, UR10, RZ ;  /* 0x0000000a00037c24 */ /* 0x000fe2000f8e02ff */
[----:B------:R-:W-:-:S03]  /*0920*/  LEA R24, P0, R4, UR4, 0x2 ;  /* 0x0000000404187c11 */ /* 0x000fc6000f8010ff */
[----:B------:R-:W-:-:S05]  /*0930*/  IMAD R3, R2, UR11, R3 ;  /* 0x0000000b02037c24 */ /* 0x000fca000f8e0203 */
[----:B------:R-:W-:-:S04]  /*0940*/  IADD3 R25, R5, R3, RZ ;  /* 0x0000000305197210 */ /* 0x000fc80007ffe0ff */
[----:B------:R-:W-:-:S07]  /*0950*/  LEA.HI.X R25, R4, UR5, R25, 0x2, P0 ;  /* 0x0000000504197c11 */ /* 0x000fce00080f1419 */
.L_x_36:
[----:B01----:R-:W0:Y:S01]  /*0960*/  LDC.64 R4, c[0x0][0x250] ;  /* 0x00009400ff047b82 */ /* 0x003e220000000a00 */
[----:B------:R-:W-:Y:S01]  /*0970*/  ULDC.64 UR4, c[0x0][0x240] ;  /* 0x0000900000047ab9 */ /* 0x000fe20000000a00 */
[----:B------:R-:W-:Y:S01]  /*0980*/  ULDC.64 UR16, c[0x0][0x220] ;  /* 0x0000880000107ab9 */ /* 0x000fe20000000a00 */
[----:B------:R-:W-:Y:S01]  /*0990*/  UIADD3 UR4, UP0, URZ, -UR4, URZ ;  /* 0x800000043f047290 */ /* 0x000fe2000ff1e03f */
[----:B------:R-:W-:Y:S01]  /*09a0*/  MOV R42, R10 ;  /* 0x0000000a002a7202 */ /* 0x000fe20000000f00 */
[----:B------:R-:W-:Y:S02]  /*09b0*/  ULDC.64 UR10, c[0x0][0x228] ;  /* 0x00008a00000a7ab9 */ /* 0x000fe40000000a00 */
[----:B------:R-:W-:Y:S01]  /*09c0*/  UIADD3.X UR5, URZ, ~UR5, URZ, UP0, !UPT ;  /* 0x800000053f057290 */ /* 0x000fe200087fe43f */
[----:B------:R-:W1:Y:S08]  /*09d0*/  LDC.64 R6, c[0x0][0x260] ;  /* 0x00009800ff067b82 */ /* 0x000e700000000a00 */
[----:B------:R-:W2:Y:S01]  /*09e0*/  LDC.64 R16, c[0x0][0x238] ;  /* 0x00008e00ff107b82 */ /* 0x000ea20000000a00 */
[----:B0-----:R-:W-:-:S07]  /*09f0*/  IMAD R0, R45, R4, RZ ;  /* 0x000000042d007224 */ /* 0x001fce00078e02ff */
[----:B------:R-:W0:Y:S01]  /*0a00*/  LDC.64 R14, c[0x0][0x230] ;  /* 0x00008c00ff0e7b82 */ /* 0x000e220000000a00 */
[C---:B------:R-:W-:Y:S01]  /*0a10*/  IMAD.WIDE.U32 R2, R44.reuse, R4, UR4 ;  /* 0x000000042c027e25 */ /* 0x040fe2000f8e0004 */
[----:B------:R-:W-:Y:S01]  /*0a20*/  UMOV UR4, URZ ;  /* 0x0000003f00047c82 */ /* 0x000fe20008000000 */
[----:B------:R-:W-:Y:S02]  /*0a30*/  UMOV UR5, URZ ;  /* 0x0000003f00057c82 */ /* 0x000fe40008000000 */
[----:B------:R-:W-:Y:S02]  /*0a40*/  IMAD R5, R44, R5, R0 ;  /* 0x000000052c057224 */ /* 0x000fe400078e0200 */
[----:B-1----:R-:W-:Y:S02]  /*0a50*/  IMAD R0, R6, UR7, RZ ;  /* 0x0000000706007c24 */ /* 0x002fe4000f8e02ff */
[----:B------:R-:W-:Y:S02]  /*0a60*/  IMAD.IADD R3, R3, 0x1, R5 ;  /* 0x0000000103037824 */ /* 0x000fe400078e0205 */
[----:B------:R-:W-:-:S02]  /*0a70*/  IMAD R5, R7, UR6, R0 ;  /* 0x0000000607057c24 */ /* 0x000fc4000f8e0200 */
[----:B------:R-:W-:Y:S01]  /*0a80*/  IMAD.WIDE.U32 R6, R6, UR6, R2 ;  /* 0x0000000606067c25 */ /* 0x000fe2000f8e0002 */
[----:B------:R-:W-:Y:S01]  /*0a90*/  UIADD3 UR6, UP0, UR6, 0x1, URZ ;  /* 0x0000000106067890 */ /* 0x000fe2000ff1e03f */
[----:B--2---:R-:W-:Y:S02]  /*0aa0*/  IADD3 R0, P2, R16, -0x1, RZ ;  /* 0xffffffff10007810 */ /* 0x004fe40007f5e0ff */
[----:B------:R-:W-:Y:S01]  /*0ab0*/  IMAD R3, R13, UR16, RZ ;  /* 0x000000100d037c24 */ /* 0x000fe2000f8e02ff */
[----:B------:R-:W-:Y:S01]  /*0ac0*/  IADD3 R5, R7, R5, RZ ;  /* 0x0000000507057210 */ /* 0x000fe20007ffe0ff */
[----:B------:R-:W-:Y:S01]  /*0ad0*/  IMAD.MOV.U32 R4, RZ, RZ, R6 ;  /* 0x000000ffff047224 */ /* 0x000fe200078e0006 */
[----:B------:R-:W-:Y:S01]  /*0ae0*/  ISETP.GE.U32.AND P1, PT, R0, 0x3, PT ;  /* 0x000000030000780c */ /* 0x000fe20003f26070 */
[C---:B------:R-:W-:Y:S01]  /*0af0*/  IMAD R3, R12.reuse, UR17, R3 ;  /* 0x000000110c037c24 */ /* 0x040fe2000f8e0203 */
[----:B------:R-:W-:Y:S01]  /*0b00*/  IADD3.X R2, R17, -0x1, RZ, P2, !PT ;  /* 0xffffffff11027810 */ /* 0x000fe200017fe4ff */
[----:B------:R-:W-:Y:S01]  /*0b10*/  IMAD.WIDE.U32 R18, R12, UR16, R4 ;  /* 0x000000100c127c25 */ /* 0x000fe2000f8e0004 */
[----:B------:R-:W-:Y:S01]  /*0b20*/  UIADD3.X UR7, URZ, UR7, URZ, UP0, !UPT ;  /* 0x000000073f077290 */ /* 0x000fe200087fe43f */
[----:B0-----:R-:W-:-:S02]  /*0b30*/  ISETP.LE.U32.AND P0, PT, R14, UR6, PT ;  /* 0x000000060e007c0c */ /* 0x001fc4000bf03070 */
[----:B------:R-:W-:Y:S01]  /*0b40*/  ISETP.GE.U32.AND.EX P1, PT, R2, RZ, PT, P1 ;  /* 0x000000ff0200720c */ /* 0x000fe20003f26110 */
[----:B------:R-:W-:Y:S02]  /*0b50*/  IMAD.IADD R3, R19, 0x1, R3 ;  /* 0x0000000113037824 */ /* 0x000fe400078e0203 */
[----:B------:R-:W-:Y:S02]  /*0b60*/  IMAD.U32 R0, RZ, RZ, UR7 ;  /* 0x00000007ff007e24 */ /* 0x000fe4000f8e00ff */
[----:B------:R-:W-:Y:S02]  /*0b70*/  IMAD R39, R3, UR10, RZ ;  /* 0x0000000a03277c24 */ /* 0x000fe4000f8e02ff */
[----:B------:R-:W-:Y:S01]  /*0b80*/  IMAD.WIDE.U32 R2, R18, UR10, R42 ;  /* 0x0000000a12027c25 */ /* 0x000fe2000f8e002a */
[----:B------:R-:W-:-:S03]  /*0b90*/  ISETP.GE.AND.EX P0, PT, R0, R15, PT, P0 ;  /* 0x0000000f0000720c */ /* 0x000fc60003f06300 */
[----:B------:R-:W-:Y:S02]  /*0ba0*/  IMAD R39, R18, UR11, R39 ;  /* 0x0000000b12277c24 */ /* 0x000fe4000f8e0227 */
[----:B------:R-:W-:Y:S08]  /*0bb0*/  @!P1 BRA `(.L_x_33) ;  /* 0x0000000800049947 */ /* 0x000ff00003800000 */
[----:B------:R-:W0:Y:S01]  /*0bc0*/  LDC.64 R14, c[0x0][0x268] ;  /* 0x00009a00ff0e7b82 */ /* 0x000e220000000a00 */
[----:B------:R-:W-:Y:S01]  /*0bd0*/  ULDC.64 UR4, c[0x0][0x258] ;  /* 0x0000960000047ab9 */ /* 0x000fe20000000a00 */
[----:B------:R-:W-:Y:S01]  /*0be0*/  IMAD.MOV.U32 R40, RZ, RZ, R8 ;  /* 0x000000ffff287224 */ /* 0x000fe200078e0008 */
[----:B------:R-:W-:Y:S01]  /*0bf0*/  ULDC.64 UR18, c[0x0][0x218] ;  /* 0x0000860000127ab9 */ /* 0x000fe20000000a00 */
[----:B------:R-:W-:Y:S01]  /*0c00*/  IMAD R19, R47, UR4, RZ ;  /* 0x000000042f137c24 */ /* 0x000fe2000f8e02ff */
[----:B------:R-:W-:Y:S01]  /*0c10*/  ULDC.64 UR12, c[0x0][0x270] ;  /* 0x00009c00000c7ab9 */ /* 0x000fe20000000a00 */
[----:B------:R-:W-:Y:S02]  /*0c20*/  IMAD.WIDE.U32 R20, R18, UR10, R40 ;  /* 0x0000000a12147c25 */ /* 0x000fe4000f8e0028 */
[----:B------:R-:W1:Y:S02]  /*0c30*/  LDC.64 R26, c[0x0][0x248] ;  /* 0x00009200ff1a7b82 */ /* 0x000e640000000a00 */
[----:B------:R-:W-:Y:S01]  /*0c40*/  IMAD R19, R46, UR5, R19 ;  /* 0x000000052e137c24 */ /* 0x000fe2000f8e0213 */
[----:B------:R-:W-:Y:S01]  /*0c50*/  LEA R38, P3, R20, UR18, 0x2 ;  /* 0x0000001214267c11 */ /* 0x000fe2000f8610ff */
[C---:B------:R-:W-:Y:S01]  /*0c60*/  IMAD.IADD R21, R39.reuse, 0x1, R21 ;  /* 0x0000000127157824 */ /* 0x040fe200078e0215 */
[----:B------:R-:W-:Y:S01]  /*0c70*/  UMOV UR5, URZ ;  /* 0x0000003f00057c82 */ /* 0x000fe20008000000 */
[----:B------:R-:W-:Y:S01]  /*0c80*/  IMAD.IADD R31, R39, 0x1, R3 ;  /* 0x00000001271f7824 */ /* 0x000fe200078e0203 */
[----:B0-----:R-:W-:-:S02]  /*0c90*/  SHF.L.U64.HI R0, R14, 0x1, R15 ;  /* 0x000000010e007819 */ /* 0x001fc4000001020f */
[----:B-1----:R-:W-:Y:S02]  /*0ca0*/  LEA R22, P1, R14, -R26, 0x1 ;  /* 0x8000001a0e167211 */ /* 0x002fe400078208ff */
[----:B------:R-:W-:-:S03]  /*0cb0*/  IADD3 R26, P2, -R26, R14, RZ ;  /* 0x0000000e1a1a7210 */ /* 0x000fc60007f5e1ff */
[--C-:B------:R-:W-:Y:S02]  /*0cc0*/  IMAD.X R23, R0, 0x1, ~R27.reuse, P1 ;  /* 0x0000000100177824 */ /* 0x100fe400008e0e1b */
[----:B------:R-:W-:Y:S02]  /*0cd0*/  IMAD.X R27, R15, 0x1, ~R27, P2 ;  /* 0x000000010f1b7824 */ /* 0x000fe400010e0e1b */
[----:B------:R-:W-:-:S04]  /*0ce0*/  IMAD.WIDE.U32 R22, R46, UR4, R22 ;  /* 0x000000042e167c25 */ /* 0x000fc8000f8e0016 */
[----:B------:R-:W-:Y:S01]  /*0cf0*/  IMAD.WIDE.U32 R26, R46, UR4, R26 ;  /* 0x000000042e1a7c25 */ /* 0x000fe2000f8e001a */
[----:B------:R-:W-:-:S03]  /*0d00*/  IADD3 R23, R19, R23, RZ ;  /* 0x0000001713177210 */ /* 0x000fc60007ffe0ff */
[----:B------:R-:W-:Y:S02]  /*0d10*/  IMAD.IADD R27, R19, 0x1, R27 ;  /* 0x00000001131b7824 */ /* 0x000fe400078e021b */
[----:B------:R-:W-:Y:S02]  /*0d20*/  IMAD.SHL.U32 R0, R14, 0x10, RZ ;  /* 0x000000100e007824 */ /* 0x000fe400078e00ff */
[----:B------:R-:W-:Y:S01]  /*0d30*/  IMAD.WIDE.U32 R34, R18, UR10, R26 ;  /* 0x0000000a12227c25 */ /* 0x000fe2000f8e001a */
[----:B------:R-:W-:Y:S02]  /*0d40*/  LOP3.LUT R27, R16, 0x3, RZ, 0xc0, !PT ;  /* 0x00000003101b7812 */ /* 0x000fe400078ec0ff */
[----:B------:R-:W-:Y:S01]  /*0d50*/  SHF.L.U64.HI R26, R14, 0x2, R15 ;  /* 0x000000020e1a7819 */ /* 0x000fe2000001020f */
[----:B------:R-:W-:Y:S01]  /*0d60*/  IMAD.WIDE.U32 R18, R18, UR10, R22 ;  /* 0x0000000a12127c25 */ /* 0x000fe2000f8e0016 */
[----:B------:R-:W-:Y:S01]  /*0d70*/  ULDC.64 UR10, c[0x0][0x278] ;  /* 0x00009e00000a7ab9 */ /* 0x000fe20000000a00 */
[----:B------:R-:W-:Y:S01]  /*0d80*/  LEA R37, P1, R34, UR18, 0x2 ;  /* 0x0000001222257c11 */ /* 0x000fe2000f8210ff */
[----:B------:R-:W-:Y:S01]  /*0d90*/  UIMAD UR4, UR11, UR12, URZ ;  /* 0x0000000c0b0472a4 */ /* 0x000fe2000f8e023f */
[C---:B------:R-:W-:Y:S01]  /*0da0*/  IMAD.IADD R29, R39.reuse, 0x1, R35 ;  /* 0x00000001271d7824 */ /* 0x040fe200078e0223 */
[----:B------:R-:W-:Y:S01]  /*0db0*/  LEA.HI.X R35, R20, UR19, R21, 0x2, P3 ;  /* 0x0000001314237c11 */ /* 0x000fe200098f1415 */
[----:B------:R-:W-:Y:S01]  /*0dc0*/  UIMAD.WIDE.U32 UR8, UR10, UR12, URZ ;  /* 0x0000000c0a0872a5 */ /* 0x000fe2000f8e003f */
[----:B------:R-:W-:Y:S01]  /*0dd0*/  IADD3 R19, R39, R19, RZ ;  /* 0x0000001327137210 */ /* 0x000fe20007ffe0ff */
[----:B------:R-:W-:Y:S01]  /*0de0*/  UIMAD UR10, UR10, UR13, UR4 ;  /* 0x0000000d0a0a72a4 */ /* 0x000fe2000f8e0204 */
[C---:B------:R-:W-:Y:S01]  /*0df0*/  LEA R33, P3, R18.reuse, UR18, 0x2 ;  /* 0x0000001212217c11 */ /* 0x040fe2000f8610ff */
[----:B------:R-:W-:Y:S01]  /*0e00*/  USHF.L.U32 UR12, UR8, 0x2, URZ ;  /* 0x00000002080c7899 */ /* 0x000fe2000800063f */
[----:B------:R-:W-:Y:S01]  /*0e10*/  IADD3 R36, P2, R27, -R16, RZ ;  /* 0x800000101b247210 */ /* 0x000fe20007f5e0ff */
[----:B------:R-:W-:Y:S01]  /*0e20*/  UIADD3 UR9, UR9, UR10, URZ ;  /* 0x0000000a09097290 */ /* 0x000fe2000fffe03f */
[----:B------:R-:W-:Y:S01]  /*0e30*/  LEA.HI.X R32, R18, UR19, R19, 0x2, P3 ;  /* 0x0000001312207c11 */ /* 0x000fe200098f1413 */
[----:B------:R-:W-:Y:S01]  /*0e40*/  UMOV UR4, URZ ;  /* 0x0000003f00047c82 */ /* 0x000fe20008000000 */
[----:B------:R-:W-:Y:S01]  /*0e50*/  LEA R30, P3, R2, UR18, 0x2 ;  /* 0x00000012021e7c11 */ /* 0x000fe2000f8610ff */
[----:B------:R-:W-:Y:S01]  /*0e60*/  IMAD.X R28, RZ, RZ, ~R17, P2 ;  /* 0x000000ffff1c7224 */ /* 0x000fe200010e0e11 */
[----:B------:R-:W-:Y:S01]  /*0e70*/  LEA.HI.X R34, R34, UR19, R29, 0x2, P1 ;  /* 0x0000001322227c11 */ /* 0x000fe200088f141d */
[----:B------:R-:W-:Y:S01]  /*0e80*/  IMAD.MOV.U32 R29, RZ, RZ, R10 ;  /* 0x000000ffff1d7224 */ /* 0x000fe200078e000a */
[----:B------:R-:W-:Y:S01]  /*0e90*/  ISETP.GE.U32.AND P1, PT, R6, UR16, PT ;  /* 0x0000001006007c0c */ /* 0x000fe2000bf26070 */
[----:B------:R-:W-:Y:S01]  /*0ea0*/  USHF.L.U64.HI UR8, UR8, 0x2, UR9 ;  /* 0x0000000208087899 */ /* 0x000fe20008010209 */
[----:B------:R-:W-:Y:S01]  /*0eb0*/  LEA.HI.X R31, R2, UR19, R31, 0x2, P3 ;  /* 0x00000013021f7c11 */ /* 0x000fe200098f141f */
[----:B------:R-:W-:Y:S01]  /*0ec0*/  ULDC.64 UR10, c[0x0][0x228] ;  /* 0x00008a00000a7ab9 */ /* 0x000fe20000000a00 */
[----:B------:R-:W-:-:S02]  /*0ed0*/  MOV R27, R43 ;  /* 0x0000002b001b7202 */ /* 0x000fc40000000f00 */
[----:B------:R-:W-:Y:S02]  /*0ee0*/  SHF.L.U64.HI R15, R14, 0x4, R15 ;  /* 0x000000040e0f7819 */ /* 0x000fe4000001020f */
[----:B------:R-:W-:Y:S01]  /*0ef0*/  ISETP.GE.AND.EX P1, PT, R5, UR17, PT, P1 ;  /* 0x0000001105007c0c */ /* 0x000fe2000bf26310 */
[----:B------:R-:W-:-:S12]  /*0f00*/  ULDC.64 UR16, c[0x0][0x278] ;  /* 0x00009e0000107ab9 */ /* 0x000fd80000000a00 */
.L_x_34:
[----:B-1----:R-:W-:Y:S01]  /*0f10*/  LOP3.LUT R16, R27, R5, RZ, 0xfc, !PT ;  /* 0x000000051b107212 */ /* 0x002fe200078efcff */
[----:B------:R-:W-:Y:S01]  /*0f20*/  IMAD.MOV.U32 R53, RZ, RZ, RZ ;  /* 0x000000ffff357224 */ /* 0x000fe200078e00ff */
[----:B------:R-:W-:Y:S02]  /*0f30*/  ISETP.GE.U32.AND P3, PT, R29, UR10, PT ;  /* 0x0000000a1d007c0c */ /* 0x000fe4000bf66070 */
[----:B------:R-:W-:Y:S02]  /*0f40*/  ISETP.LT.OR P2, PT, R16, RZ, P1 ;  /* 0x000000ff1000720c */ /* 0x000fe40000f41670 */
[----:B------:R-:W0:Y:S02]  /*0f50*/  LDC.64 R16, c[0x0][0x268] ;  /* 0x00009a00ff107b82 */ /* 0x000e240000000a00 */
[----:B------:R-:W-:-:S13]  /*0f60*/  ISETP.GE.OR.EX P2, PT, R27, UR11, P2, P3 ;  /* 0x0000000b1b007c0c */ /* 0x000fda0009746730 */
[----:B------:R-:W2:Y:S01]  /*0f70*/  @!P2 LDG.E R53, desc[UR14][R30.64] ;  /* 0x0000000e1e35a981 */ /* 0x000ea2000c1e1900 */
[----:B------:R-:W-:Y:S01]  /*0f80*/  IMAD.MOV.U32 R22, RZ, RZ, R24 ;  /* 0x000000ffff167224 */ /* 0x000fe200078e0018 */
[----:B------:R-:W-:Y:S01]  /*0f90*/  HFMA2.MMA R51, -RZ, RZ, 0, 0 ;  /* 0x00000000ff337435 */ /* 0x000fe200000001ff */
[----:B------:R-:W-:Y:S01]  /*0fa0*/  IMAD.MOV.U32 R23, RZ, RZ, R25 ;  /* 0x000000ffff177224 */ /* 0x000fe200078e0019 */
[----:B0-----:R-:W-:-:S04]  /*0fb0*/  IADD3 R19, P2, R29, R16, RZ ;  /* 0x000000101d137210 */ /* 0x001fc80007f5e0ff */
[----:B------:R-:W-:Y:S01]  /*0fc0*/  ISETP.GE.U32.AND P3, PT, R19, UR10, PT ;  /* 0x0000000a13007c0c */ /* 0x000fe2000bf66070 */
[----:B------:R-:W-:-:S05]  /*0fd0*/  IMAD.X R21, R27, 0x1, R17, P2 ;  /* 0x000000011b157824 */ /* 0x000fca00010e0611 */
[----:B------:R-:W-:-:S04]  /*0fe0*/  LOP3.LUT R18, R21, R5, RZ, 0xfc, !PT ;  /* 0x0000000515127212 */ /* 0x000fc800078efcff */
[----:B------:R-:W-:-:S04]  /*0ff0*/  ISETP.LT.OR P2, PT, R18, RZ, P1 ;  /* 0x000000ff1200720c */ /* 0x000fc80000f41670 */
[----:B------:R-:W-:Y:S02]  /*1000*/  ISETP.GE.OR.EX P2, PT, R21, UR11, P2, P3 ;  /* 0x0000000b15007c0c */ /* 0x000fe40009746730 */
[----:B------:R-:W0:Y:S01]  /*1010*/  LDC.64 R20, c[0x0][0x270] ;  /* 0x00009c00ff147b82 */ /* 0x000e220000000a00 */
[----:B--2---:R1:W-:Y:S10]  /*1020*/  STG.E desc[UR14][R22.64], R53 ;  /* 0x0000003516007986 */ /* 0x0043f4000c10190e */
[----:B-1----:R-:W-:Y:S01]  /*1030*/  @!P2 IMAD.MOV.U32 R22, RZ, RZ, R37 ;  /* 0x000000ffff16a224 */ /* 0x002fe200078e0025 */
[----:B------:R-:W-:-:S05]  /*1040*/  @!P2 MOV R23, R34 ;  /* 0x000000220017a202 */ /* 0x000fca0000000f00 */
[----:B------:R1:W2:Y:S01]  /*1050*/  @!P2 LDG.E R51, desc[UR14][R22.64] ;  /* 0x0000000e1633a981 */ /* 0x0002a2000c1e1900 */
[----:B------:R-:W-:Y:S01]  /*1060*/  LEA R19, P2, R16, R29, 0x1 ;  /* 0x0000001d10137211 */ /* 0x000fe200078408ff */
[----:B0-----:R-:W-:Y:S02]  /*1070*/  IMAD R40, R20, UR17, RZ ;  /* 0x0000001114287c24 */ /* 0x001fe4000f8e02ff */
[----:B------:R-:W-:Y:S01]  /*1080*/  IMAD.MOV.U32 R53, RZ, RZ, RZ ;  /* 0x000000ffff357224 */ /* 0x000fe200078e00ff */
[----:B------:R-:W-:Y:S01]  /*1090*/  LEA.HI.X R55, R16, R27, R17, 0x1, P2 ;  /* 0x0000001b10377211 */ /* 0x000fe200010f0c11 */
[----:B------:R-:W-:Y:S01]  /*10a0*/  IMAD R21, R21, UR16, R40 ;  /* 0x0000001015157c24 */ /* 0x000fe2000f8e0228 */
[----:B------:R-:W-:Y:S02]  /*10b0*/  ISETP.GE.U32.AND P3, PT, R19, UR10, PT ;  /* 0x0000000a13007c0c */ /* 0x000fe4000bf66070 */
[----:B------:R-:W-:-:S04]  /*10c0*/  LOP3.LUT R18, R55, R5, RZ, 0xfc, !PT ;  /* 0x0000000537127212 */ /* 0x000fc800078efcff */
[----:B------:R-:W-:Y:S01]  /*10d0*/  ISETP.LT.OR P2, PT, R18, RZ, P1 ;  /* 0x000000ff1200720c */ /* 0x000fe20000f41670 */
[----:B------:R-:W-:-:S03]  /*10e0*/  IMAD.WIDE.U32 R18, R20, UR16, RZ ;  /* 0x0000001014127c25 */ /* 0x000fc6000f8e00ff */
[----:B------:R-:W-:Y:S01]  /*10f0*/  ISETP.GE.OR.EX P2, PT, R55, UR11, P2, P3 ;  /* 0x0000000b37007c0c */ /* 0x000fe20009746730 */
[----:B------:R-:W-:Y:S01]  /*1100*/  IMAD.IADD R19, R19, 0x1, R21 ;  /* 0x0000000113137824 */ /* 0x000fe200078e0215 */
[----:B------:R-:W-:-:S04]  /*1110*/  LEA R20, P3, R18, R24, 0x2 ;  /* 0x0000001812147211 */ /* 0x000fc800078610ff */
[----:B------:R-:W-:-:S07]  /*1120*/  LEA.HI.X R21, R18, R25, R19, 0x2, P3 ;  /* 0x0000001912157211 */ /* 0x000fce00018f1413 */
[----:B-1----:R-:W-:Y:S01]  /*1130*/  @!P2 IMAD.MOV.U32 R22, RZ, RZ, R33 ;  /* 0x000000ffff16a224 */ /* 0x002fe200078e0021 */
[----:B------:R-:W-:Y:S01]  /*1140*/  @!P2 MOV R23, R32 ;  /* 0x000000200017a202 */ /* 0x000fe20000000f00 */
[----:B------:R-:W-:Y:S01]  /*1150*/  IMAD R17, R17, 0x3, RZ ;  /* 0x0000000311117824 */ /* 0x000fe200078e02ff */
[----:B--2---:R0:W-:Y:S04]  /*1160*/  STG.E desc[UR14][R20.64], R51 ;  /* 0x0000003314007986 */ /* 0x0041e8000c10190e */
[----:B------:R1:W2:Y:S02]  /*1170*/  @!P2 LDG.E R53, desc[UR14][R22.64] ;  /* 0x0000000e1635a981 */ /* 0x0002a4000c1e1900 */
[----:B-1----:R-:W-:Y:S02]  /*1180*/  IMAD.MOV.U32 R22, RZ, RZ, R29 ;  /* 0x000000ffff167224 */ /* 0x002fe400078e001d */
[----:B------:R-:W-:-:S02]  /*1190*/  IMAD.MOV.U32 R23, RZ, RZ, R27 ;  /* 0x000000ffff177224 */ /* 0x000fc400078e001b */
[----:B------:R-:W-:Y:S01]  /*11a0*/  IMAD.WIDE.U32 R24, R16, 0x3, R22 ;  /* 0x0000000310187825 */ /* 0x000fe200078e0016 */
[----:B------:R-:W-:-:S03]  /*11b0*/  HFMA2.MMA R23, -RZ, RZ, 0, 0 ;  /* 0x00000000ff177435 */ /* 0x000fc600000001ff */
[----:B------:R-:W-:Y:S01]  /*11c0*/  IMAD.IADD R17, R17, 0x1, R25 ;  /* 0x0000000111117824 */ /* 0x000fe200078e0219 */
[----:B------:R-:W-:-:S04]  /*11d0*/  ISETP.GE.U32.AND P3, PT, R24, UR10, PT ;  /* 0x0000000a18007c0c */ /* 0x000fc8000bf66070 */
[----:B------:R-:W-:-:S04]  /*11e0*/  LOP3.LUT R16, R17, R5, RZ, 0xfc, !PT ;  /* 0x0000000511107212 */ /* 0x000fc800078efcff */
[----:B------:R-:W-:-:S04]  /*11f0*/  ISETP.LT.OR P2, PT, R16, RZ, P1 ;  /* 0x000000ff1000720c */ /* 0x000fc80000f41670 */
[----:B------:R-:W-:Y:S02]  /*1200*/  ISETP.GE.OR.EX P2, PT, R17, UR11, P2, P3 ;  /* 0x0000000b11007c0c */ /* 0x000fe40009746730 */
[----:B------:R-:W-:-:S04]  /*1210*/  LEA R16, P3, R18, R20, 0x2 ;  /* 0x0000001412107211 */ /* 0x000fc800078610ff */
[----:B------:R-:W-:-:S07]  /*1220*/  LEA.HI.X R17, R18, R21, R19, 0x2, P3 ;  /* 0x0000001512117211 */ /* 0x000fce00018f1413 */
[----:B------:R-:W-:Y:S02]  /*1230*/  @!P2 IMAD.MOV.U32 R18, RZ, RZ, R38 ;  /* 0x000000ffff12a224 */ /* 0x000fe400078e0026 */
[----:B------:R-:W-:Y:S01]  /*1240*/  @!P2 IMAD.MOV.U32 R19, RZ, RZ, R35 ;  /* 0x000000ffff13a224 */ /* 0x000fe200078e0023 */
[----:B--2---:R1:W-:Y:S04]  /*1250*/  STG.E desc[UR14][R16.64], R53 ;  /* 0x0000003510007986 */ /* 0x0043e8000c10190e */
[----:B------:R-:W2:Y:S01]  /*1260*/  @!P2 LDG.E R23, desc[UR14][R18.64] ;  /* 0x0000000e1217a981 */ /* 0x000ea2000c1e1900 */
[----:B------:R-:W-:Y:S01]  /*1270*/  UIADD3 UR4, UP0, UR4, 0x4, URZ ;  /* 0x0000000404047890 */ /* 0x000fe2000ff1e03f */
[----:B0-----:R-:W-:Y:S02]  /*1280*/  IADD3 R20, P2, R16, UR12, RZ ;  /* 0x0000000c10147c10 */ /* 0x001fe4000ff5e0ff */
[----:B------:R-:W-:Y:S01]  /*1290*/  IADD3 R38, P6, R38, R0, RZ ;  /* 0x0000000026267210 */ /* 0x000fe20007fde0ff */
[----:B------:R-:W-:Y:S01]  /*12a0*/  UIADD3.X UR5, URZ, UR5, URZ, UP0, !UPT ;  /* 0x000000053f057290 */ /* 0x000fe200087fe43f */
[----:B------:R-:W-:-:S02]  /*12b0*/  IADD3.X R21, R17, UR8, RZ, P2, !PT ;  /* 0x0000000811157c10 */ /* 0x000fc400097fe4ff */
[----:B------:R-:W-:Y:S01]  /*12c0*/  IADD3 R22, P3, R36, UR4, RZ ;  /* 0x0000000424167c10 */ /* 0x000fe2000ff7e0ff */
[----:B------:R-:W-:Y:S01]  /*12d0*/  IMAD.X R35, R35, 0x1, R15, P6 ;  /* 0x0000000123237824 */ /* 0x000fe200030e060f */
[----:B------:R-:W-:Y:S02]  /*12e0*/  IADD3 R24, P5, R20, UR12, RZ ;  /* 0x0000000c14187c10 */ /* 0x000fe4000ffbe0ff */
[----:B------:R-:W-:Y:S02]  /*12f0*/  ISETP.NE.U32.AND P2, PT, R22, RZ, PT ;  /* 0x000000ff1600720c */ /* 0x000fe40003f45070 */
[----:B------:R-:W-:Y:S02]  /*1300*/  IADD3.X R22, R28, UR5, RZ, P3, !PT ;  /* 0x000000051c167c10 */ /* 0x000fe40009ffe4ff */
[----:B------:R-:W-:Y:S02]  /*1310*/  LEA R29, P3, R14, R29, 0x2 ;  /* 0x0000001d0e1d7211 */ /* 0x000fe400078610ff */
[----:B------:R-:W-:-:S02]  /*1320*/  ISETP.NE.AND.EX P2, PT, R22, RZ, PT, P2 ;  /* 0x000000ff1600720c */ /* 0x000fc40003f45320 */
[----:B------:R-:W-:Y:S01]  /*1330*/  IADD3.X R25, R21, UR8, RZ, P5, !PT ;  /* 0x0000000815197c10 */ /* 0x000fe2000affe4ff */
[----:B------:R-:W-:Y:S01]  /*1340*/  IMAD.X R27, R27, 0x1, R26, P3 ;  /* 0x000000011b1b7824 */ /* 0x000fe200018e061a */
[-C--:B------:R-:W-:Y:S02]  /*1350*/  IADD3 R37, P3, R37, R0.reuse, RZ ;  /* 0x0000000025257210 */ /* 0x080fe40007f7e0ff */
[-C--:B------:R-:W-:Y:S02]  /*1360*/  IADD3 R33, P5, R33, R0.reuse, RZ ;  /* 0x0000000021217210 */ /* 0x080fe40007fbe0ff */
[----:B------:R-:W-:Y:S01]  /*1370*/  IADD3 R30, P4, R30, R0, RZ ;  /* 0x000000001e1e7210 */ /* 0x000fe20007f9e0ff */
[--C-:B------:R-:W-:Y:S02]  /*1380*/  IMAD.X R34, R34, 0x1, R15.reuse, P3 ;  /* 0x0000000122227824 */ /* 0x100fe400018e060f */
[----:B------:R-:W-:Y:S01]  /*1390*/  IMAD.X R32, R32, 0x1, R15, P5 ;  /* 0x0000000120207824 */ /* 0x000fe200028e060f */
[----:B------:R-:W-:Y:S01]  /*13a0*/  IADD3.X R31, R31, R15, RZ, P4, !PT ;  /* 0x0000000f1f1f7210 */ /* 0x000fe200027fe4ff */
[----:B--2---:R1:W-:Y:S01]  /*13b0*/  STG.E desc[UR14][R20.64], R23 ;  /* 0x0000001714007986 */ /* 0x0043e2000c10190e */
[----:B------:R-:W-:Y:S07]  /*13c0*/  @P2 BRA `(.L_x_34) ;  /* 0xfffffff800d02947 */ /* 0x000fee000383ffff */
.L_x_33:
[----:B-1----:R-:W0:Y:S01]  /*13d0*/  LDC R20, c[0x0][0x238] ;  /* 0x00008e00ff147b82 */ /* 0x002e220000000800 */
[----:B------:R-:W-:Y:S02]  /*13e0*/  IADD3 R39, R3, R39, RZ ;  /* 0x0000002703277210 */ /* 0x000fe40007ffe0ff */
[----:B0-----:R-:W-:-:S13]  /*13f0*/  LOP3.LUT P1, RZ, R20, 0x3, RZ, 0xc0, !PT ;  /* 0x0000000314ff7812 */ /* 0x001fda000782c0ff */
[----:B------:R-:W-:Y:S05]  /*1400*/  @!P1 BRA `(.L_x_35) ;  /* 0x0000000400449947 */ /* 0x000fea0003800000 */
[----:B------:R-:W0:Y:S01]  /*1410*/  LDC.64 R14, c[0x0][0x268] ;  /* 0x00009a00ff0e7b82 */ /* 0x000e220000000a00 */
[----:B------:R-:W-:Y:S01]  /*1420*/  IMAD.MOV.U32 R42, RZ, RZ, R10 ;  /* 0x000000ffff2a7224 */ /* 0x000fe200078e000a */
[----:B------:R-:W-:Y:S01]  /*1430*/  ULDC.64 UR8, c[0x0][0x220] ;  /* 0x0000880000087ab9 */ /* 0x000fe20000000a00 */
[----:B------:R-:W-:Y:S01]  /*1440*/  IMAD.MOV.U32 R21, RZ, RZ, RZ ;  /* 0x000000ffff157224 */ /* 0x000fe200078e00ff */
[----:B------:R-:W-:-:S04]  /*1450*/  ISETP.GE.U32.AND P1, PT, R6, UR8, PT ;  /* 0x0000000806007c0c */ /* 0x000fc8000bf26070 */
[----:B------:R-:W-:Y:S01]  /*1460*/  ISETP.GE.AND.EX P1, PT, R5, UR9, PT, P1 ;  /* 0x0000000905007c0c */ /* 0x000fe2000bf26310 */
[----:B------:R-:W-:Y:S01]  /*1470*/  ULDC.64 UR8, c[0x0][0x278] ;  /* 0x00009e0000087ab9 */ /* 0x000fe20000000a00 */
[C---:B0-----:R-:W-:Y:S02]  /*1480*/  IMAD R0, R14.reuse, UR5, RZ ;  /* 0x000000050e007c24 */ /* 0x041fe4000f8e02ff */
[----:B------:R-:W-:-:S04]  /*1490*/  IMAD.WIDE.U32 R16, R14, UR4, R42 ;  /* 0x000000040e107c25 */ /* 0x000fc8000f8e002a */
[----:B------:R-:W-:Y:S01]  /*14a0*/  IMAD R23, R15, UR4, R0 ;  /* 0x000000040f177c24 */ /* 0x000fe2000f8e0200 */
[----:B------:R-:W-:-:S03]  /*14b0*/  ISETP.GE.U32.AND P3, PT, R16, UR10, PT ;  /* 0x0000000a10007c0c */ /* 0x000fc6000bf66070 */
[----:B------:R-:W-:-:S05]  /*14c0*/  IMAD.IADD R7, R17, 0x1, R23 ;  /* 0x0000000111077824 */ /* 0x000fca00078e0217 */
[----:B------:R-:W-:-:S04]  /*14d0*/  LOP3.LUT R0, R7, R5, RZ, 0xfc, !PT ;  /* 0x0000000507007212 */ /* 0x000fc800078efcff */
[----:B------:R-:W-:-:S04]  /*14e0*/  ISETP.LT.OR P2, PT, R0, RZ, P1 ;  /* 0x000000ff0000720c */ /* 0x000fc80000f41670 */
[----:B------:R-:W-:-:S13]  /*14f0*/  ISETP.GE.OR.EX P2, PT, R7, UR11, P2, P3 ;  /* 0x0000000b07007c0c */ /* 0x000fda0009746730 */
[----:B------:R-:W0:Y:S01]  /*1500*/  @!P2 LDC.64 R18, c[0x0][0x218] ;  /* 0x00008600ff12ab82 */ /* 0x000e220000000a00 */
[----:B------:R-:W-:-:S04]  /*1510*/  @!P2 IMAD.MOV.U32 R38, RZ, RZ, R2 ;  /* 0x000000ffff26a224 */ /* 0x000fc800078e0002 */
[----:B------:R-:W-:-:S05]  /*1520*/  @!P2 IMAD.WIDE.U32 R6, R14, UR4, R38 ;  /* 0x000000040e06ac25 */ /* 0x000fca000f8e0026 */
[----:B------:R-:W-:Y:S02]  /*1530*/  @!P2 IADD3 R0, R23, R7, RZ ;  /* 0x000000071700a210 */ /* 0x000fe40007ffe0ff */
[----:B0-----:R-:W-:-:S04]  /*1540*/  @!P2 LEA R18, P3, R6, R18, 0x2 ;  /* 0x000000120612a211 */ /* 0x001fc800078610ff */
[----:B------:R-:W-:Y:S02]  /*1550*/  @!P2 LEA.HI.X R19, R6, R19, R0, 0x2, P3 ;  /* 0x000000130613a211 */ /* 0x000fe400018f1400 */
[----:B------:R-:W0:Y:S03]  /*1560*/  LDC.64 R6, c[0x0][0x270] ;  /* 0x00009c00ff067b82 */ /* 0x000e260000000a00 */
[----:B------:R-:W2:Y:S01]  /*1570*/  @!P2 LDG.E R21, desc[UR14][R18.64] ;  /* 0x0000000e1215a981 */ /* 0x000ea2000c1e1900 */
[----:B------:R-:W-:-:S04]  /*1580*/  LOP3.LUT R30, R20, 0x3, RZ, 0xc0, !PT ;  /* 0x00000003141e7812 */ /* 0x000fc800078ec0ff */
[----:B------:R-:W-:-:S04]  /*1590*/  ISETP.NE.U32.AND P2, PT, R30, 0x1, PT ;  /* 0x000000011e00780c */ /* 0x000fc80003f45070 */
[----:B------:R-:W-:Y:S01]  /*15a0*/  ISETP.NE.AND.EX P2, PT, RZ, RZ, PT, P2 ;  /* 0x000000ffff00720c */ /* 0x000fe20003f45320 */
[C---:B0-----:R-:W-:Y:S02]  /*15b0*/  IMAD R0, R6.reuse, UR9, RZ ;  /* 0x0000000906007c24 */ /* 0x041fe4000f8e02ff */
[----:B------:R-:W-:-:S04]  /*15c0*/  IMAD.WIDE.U32 R16, R6, UR8, RZ ;  /* 0x0000000806107c25 */ /* 0x000fc8000f8e00ff */
[----:B------:R-:W-:Y:S02]  /*15d0*/  IMAD R7, R7, UR8, R0 ;  /* 0x0000000807077c24 */ /* 0x000fe4000f8e0200 */
[----:B------:R-:W-:Y:S02]  /*15e0*/  IMAD.MOV.U32 R6, RZ, RZ, R24 ;  /* 0x000000ffff067224 */ /* 0x000fe400078e0018 */
[----:B------:R-:W-:Y:S01]  /*15f0*/  IMAD.IADD R31, R17, 0x1, R7 ;  /* 0x00000001111f7824 */ /* 0x000fe200078e0207 */
[----:B------:R-:W-:Y:S01]  /*1600*/  MOV R7, R25 ;  /* 0x0000001900077202 */ /* 0x000fe20000000f00 */
[----:B--2---:R0:W-:Y:S02]  /*1610*/  STG.E desc[UR14][R24.64], R21 ;  /* 0x0000001518007986 */ /* 0x0041e4000c10190e */
[----:B0-----:R-:W-:-:S04]  /*1620*/  LEA R24, P3, R16, R24, 0x2 ;  /* 0x0000001810187211 */ /* 0x001fc800078610ff */
[----:B------:R-:W-:Y:S01]  /*1630*/  LEA.HI.X R25, R16, R25, R31, 0x2, P3 ;  /* 0x0000001910197211 */ /* 0x000fe200018f141f */
[----:B------:R-:W-:Y:S08]  /*1640*/  @!P2 BRA `(.L_x_35) ;  /* 0x0000000000b4a947 */ /* 0x000ff00003800000 */
[----:B------:R-:W0:Y:S01]  /*1650*/  LDC.64 R18, c[0x0][0x268] ;  /* 0x00009a00ff127b82 */ /* 0x000e220000000a00 */
[----:B------:R-:W-:Y:S01]  /*1660*/  HFMA2.MMA R29, -RZ, RZ, 0, 0 ;  /* 0x00000000ff1d7435 */ /* 0x000fe200000001ff */
[----:B0-----:R-:W-:-:S04]  /*1670*/  IMAD.WIDE.U32 R18, R14, UR4, R18 ;  /* 0x000000040e127c25 */ /* 0x001fc8000f8e0012 */
[----:B------:R-:W-:Y:S01]  /*1680*/  IMAD.IADD R28, R23, 0x1, R19 ;  /* 0x00000001171c7824 */ /* 0x000fe200078e0213 */
[----:B------:R-:W-:-:S04]  /*1690*/  IADD3 R20, P2, R10, R18, RZ ;  /* 0x000000120a147210 */ /* 0x000fc80007f5e0ff */
[----:B------:R-:W-:Y:S01]  /*16a0*/  ISETP.GE.U32.AND P3, PT, R20, UR10, PT ;  /* 0x0000000a14007c0c */ /* 0x000fe2000bf66070 */
[----:B------:R-:W-:-:S05]  /*16b0*/  IMAD.X R21, R28, 0x1, R43, P2 ;  /* 0x000000011c157824 */ /* 0x000fca00010e062b */
[----:B------:R-:W-:-:S04]  /*16c0*/  LOP3.LUT R0, R21, R5, RZ, 0xfc, !PT ;  /* 0x0000000515007212 */ /* 0x000fc800078efcff */
[----:B------:R-:W-:-:S04]  /*16d0*/  ISETP.LT.OR P2, PT, R0, RZ, P1 ;  /* 0x000000ff0000720c */ /* 0x000fc80000f41670 */
[----:B------:R-:W-:-:S13]  /*16e0*/  ISETP.GE.OR.EX P2, PT, R21, UR11, P2, P3 ;  /* 0x0000000b15007c0c */ /* 0x000fda0009746730 */
[----:B------:R-:W0:Y:S01]  /*16f0*/  @!P2 LDC.64 R22, c[0x0][0x218] ;  /* 0x00008600ff16ab82 */ /* 0x000e220000000a00 */
[----:B------:R-:W-:-:S05]  /*1700*/  @!P2 IADD3 R0, P3, R2, R18, RZ ;  /* 0x000000120200a210 */ /* 0x000fca0007f7e0ff */
[----:B------:R-:W-:Y:S01]  /*1710*/  @!P2 IMAD.X R20, R28, 0x1, R39, P3 ;  /* 0x000000011c14a824 */ /* 0x000fe200018e0627 */
[----:B0-----:R-:W-:-:S04]  /*1720*/  @!P2 LEA R22, P3, R0, R22, 0x2 ;  /* 0x000000160016a211 */ /* 0x001fc800078610ff */
[----:B------:R-:W-:-:S05]  /*1730*/  @!P2 LEA.HI.X R23, R0, R23, R20, 0x2, P3 ;  /* 0x000000170017a211 */ /* 0x000fca00018f1414 */
[----:B------:R-:W2:Y:S01]  /*1740*/  @!P2 LDG.E R29, desc[UR14][R22.64] ;  /* 0x0000000e161da981 */ /* 0x000ea2000c1e1900 */
[CC--:B------:R-:W-:Y:S02]  /*1750*/  LEA R26, P2, R16.reuse, R6.reuse, 0x2 ;  /* 0x00000006101a7211 */ /* 0x0c0fe400078410ff */
[C---:B------:R-:W-:Y:S02]  /*1760*/  LEA R20, P3, R16.reuse, R6, 0x3 ;  /* 0x0000000610147211 */ /* 0x040fe400078618ff */
[-CC-:B------:R-:W-:Y:S02]  /*1770*/  LEA.HI.X R27, R16, R7.reuse, R31.reuse, 0x2, P2 ;  /* 0x00000007101b7211 */ /* 0x180fe400010f141f */
[----:B------:R-:W-:Y:S01]  /*1780*/  ISETP.NE.U32.AND P2, PT, R30, 0x2, PT ;  /* 0x000000021e00780c */ /* 0x000fe20003f45070 */
[----:B------:R-:W-:Y:S01]  /*1790*/  IMAD.MOV.U32 R24, RZ, RZ, R20 ;  /* 0x000000ffff187224 */ /* 0x000fe200078e0014 */
[----:B------:R-:W-:Y:S02]  /*17a0*/  LEA.HI.X R21, R16, R7, R31, 0x3, P3 ;  /* 0x0000000710157211 */ /* 0x000fe400018f1c1f */
[----:B------:R-:W-:-:S03]  /*17b0*/  ISETP.NE.AND.EX P2, PT, RZ, RZ, PT, P2 ;  /* 0x000000ffff00720c */ /* 0x000fc60003f45320 */
[----:B------:R-:W-:Y:S01]  /*17c0*/  IMAD.MOV.U32 R25, RZ, RZ, R21 ;  /* 0x000000ffff197224 */ /* 0x000fe200078e0015 */
[----:B--2---:R0:W-:Y:S09]  /*17d0*/  STG.E desc[UR14][R26.64], R29 ;  /* 0x0000001d1a007986 */ /* 0x0041f2000c10190e */
[----:B------:R-:W-:Y:S05]  /*17e0*/  @!P2 BRA `(.L_x_35) ;  /* 0x00000000004ca947 */ /* 0x000fea0003800000 */
[----:B------:R-:W-:-:S05]  /*17f0*/  IADD3 R19, P2, R18, R14, RZ ;  /* 0x0000000e12137210 */ /* 0x000fca0007f5e0ff */
[----:B------:R-:W-:Y:S01]  /*1800*/  IMAD.X R0, R28, 0x1, R15, P2 ;  /* 0x000000011c007824 */ /* 0x000fe200010e060f */
[----:B------:R-:W-:-:S04]  /*1810*/  IADD3 R14, P2, R19, R10, RZ ;  /* 0x0000000a130e7210 */ /* 0x000fc80007f5e0ff */
[----:B------:R-:W-:Y:S02]  /*1820*/  IADD3.X R3, R0, R43, RZ, P2, !PT ;  /* 0x0000002b00037210 */ /* 0x000fe400017fe4ff */
[----:B------:R-:W-:Y:S02]  /*1830*/  ISETP.GE.U32.AND P2, PT, R14, UR10, PT ;  /* 0x0000000a0e007c0c */ /* 0x000fe4000bf46070 */
[----:B------:R-:W-:-:S04]  /*1840*/  LOP3.LUT R4, R3, R5, RZ, 0xfc, !PT ;  /* 0x0000000503047212 */ /* 0x000fc800078efcff */
[----:B------:R-:W-:-:S04]  /*1850*/  ISETP.LT.OR P1, PT, R4, RZ, P1 ;  /* 0x000000ff0400720c */ /* 0x000fc80000f21670 */
[----:B------:R-:W-:-:S13]  /*1860*/  ISETP.GE.OR.EX P1, PT, R3, UR11, P1, P2 ;  /* 0x0000000b03007c0c */ /* 0x000fda0008f26720 */
[----:B------:R-:W1:Y:S01]  /*1870*/  @!P1 LDC.64 R4, c[0x0][0x218] ;  /* 0x00008600ff049b82 */ /* 0x000e620000000a00 */
[----:B------:R-:W-:-:S05]  /*1880*/  @!P1 IADD3 R3, P2, R19, R2, RZ ;  /* 0x0000000213039210 */ /* 0x000fca0007f5e0ff */
[----:B------:R-:W-:Y:S01]  /*1890*/  @!P1 IMAD.X R0, R0, 0x1, R39, P2 ;  /* 0x0000000100009824 */ /* 0x000fe200010e0627 */
[----:B-1----:R-:W-:-:S04]  /*18a0*/  @!P1 LEA R2, P2, R3, R4, 0x2 ;  /* 0x0000000403029211 */ /* 0x002fc800078410ff */
[----:B------:R-:W-:Y:S01]  /*18b0*/  @!P1 LEA.HI.X R3, R3, R5, R0, 0x2, P2 ;  /* 0x0000000503039211 */ /* 0x000fe200010f1400 */
[----:B------:R-:W-:-:S06]  /*18c0*/  IMAD.MOV.U32 R5, RZ, RZ, RZ ;  /* 0x000000ffff057224 */ /* 0x000fcc00078e00ff */
[----:B------:R-:W2:Y:S01]  /*18d0*/  @!P1 LDG.E R5, desc[UR14][R2.64] ;  /* 0x0000000e02059981 */ /* 0x000ea2000c1e1900 */
[----:B------:R-:W-:Y:S02]  /*18e0*/  IMAD R15, R31, 0xc, RZ ;  /* 0x0000000c1f0f7824 */ /* 0x000fe400078e02ff */
[----:B------:R-:W-:-:S04]  /*18f0*/  IMAD.WIDE.U32 R24, R16, 0xc, R6 ;  /* 0x0000000c10187825 */ /* 0x000fc800078e0006 */
[----:B------:R-:W-:Y:S01]  /*1900*/  IMAD.IADD R25, R25, 0x1, R15 ;  /* 0x0000000119197824 */ /* 0x000fe200078e020f */
[----:B--2---:R1:W-:Y:S06]  /*1910*/  STG.E desc[UR14][R20.64], R5 ;  /* 0x0000000514007986 */ /* 0x0043ec000c10190e */
.L_x_35:
[----:B------:R-:W-:Y:S05]  /*1920*/  @!P0 BRA `(.L_x_36) ;  /* 0xfffffff0000c8947 */ /* 0x000fea000383ffff */
.L_x_32:
[----:B------:R-:W-:Y:S01]  /*1930*/  ULDC UR4, c[0x0][0x0] ;  /* 0x0000000000047ab9 */ /* 0x000fe20000000800 */
[----:B------:R-:W2:Y:S02]  /*1940*/  LDC R0, c[0x0][0xc] ;  /* 0x00000300ff007b82 */ /* 0x000ea40000000800 */
[----:B--2---:R-:W-:Y:S01]  /*1950*/  IMAD R3, R0, UR4, RZ ;  /* 0x0000000400037c24 */ /* 0x004fe2000f8e02ff */
[----:B------:R-:W-:-:S04]  /*1960*/  ULDC.64 UR4, c[0x0][0x210] ;  /* 0x0000840000047ab9 */ /* 0x000fc80000000a00 */
[----:B------:R-:W-:-:S04]  /*1970*/  IADD3 R48, P0, R3, R48, RZ ;  /* 0x0000003003307210 */ /* 0x000fc80007f1e0ff */
[----:B------:R-:W-:Y:S02]  /*1980*/  IADD3.X R49, RZ, R49, RZ, P0, !PT ;  /* 0x00000031ff317210 */ /* 0x000fe400007fe4ff */
[----:B------:R-:W-:-:S04]  /*1990*/  ISETP.GE.U32.AND P0, PT, R48, UR4, PT ;  /* 0x0000000430007c0c */ /* 0x000fc8000bf06070 */
[----:B------:R-:W-:-:S13]  /*19a0*/  ISETP.GE.AND.EX P0, PT, R49, UR5, PT, P0 ;  /* 0x0000000531007c0c */ /* 0x000fda000bf06300 */
[----:B------:R-:W-:Y:S05]  /*19b0*/  @!P0 BRA `(.L_x_37) ;  /* 0xffffffe400cc8947 */ /* 0x000fea000383ffff */
[----:B------:R-:W-:Y:S05]  /*19c0*/  EXIT ;  /* 0x000000000000794d */ /* 0x000fea0003800000 */
        .weak           $__internal_2_$__cuda_sm20_div_s64
        .type           $__internal_2_$__cuda_sm20_div_s64,@function
        .size           $__internal_2_$__cuda_sm20_div_s64,(.L_x_506 - $__internal_2_$__cuda_sm20_div_s64)
$__internal_2_$__cuda_sm20_div_s64:
        /* <DEDUP_REMOVED lines=11> */
[----:B------:R-:W-:Y:S01]  /*1a80*/  IMAD R11, R8, R3, R11 ;  /* 0x00000003080b7224 */ /* 0x000fe200078e020b */
[----:B------:R-:W-:-:S03]  /*1a90*/  IADD3 R13, P0, RZ, -R10, RZ ;  /* 0x8000000aff0d7210 */ /* 0x000fc60007f1e0ff */
[----:B------:R-:W-:Y:S02]  /*1aa0*/  IMAD R11, R9, R2, R11 ;  /* 0x00000002090b7224 */ /* 0x000fe400078e020b */
[----:B------:R-:W-:-:S04]  /*1ab0*/  IMAD.HI.U32 R10, R8, R13, RZ ;  /* 0x0000000d080a7227 */ /* 0x000fc800078e00ff */
[----:B------:R-:W-:Y:S01]  /*1ac0*/  IMAD.X R15, RZ, RZ, ~R11, P0 ;  /* 0x000000ffff0f7224 */ /* 0x000fe200000e0e0b */
[----:B------:R-:W-:-:S03]  /*1ad0*/  MOV R11, R8 ;  /* 0x00000008000b7202 */ /* 0x000fc60000000f00 */
[-C--:B------:R-:W-:Y:S02]  /*1ae0*/  IMAD R17, R9, R15.reuse, RZ ;  /* 0x0000000f09117224 */ /* 0x080fe400078e02ff */
[----:B------:R-:W-:-:S04]  /*1af0*/  IMAD.WIDE.U32 R10, P0, R8, R15, R10 ;  /* 0x0000000f080a7225 */ /* 0x000fc8000780000a */
[----:B------:R-:W-:-:S04]  /*1b00*/  IMAD.HI.U32 R15, R9, R15, RZ ;  /* 0x0000000f090f7227 */ /* 0x000fc800078e00ff */
[----:B------:R-:W-:-:S04]  /*1b10*/  IMAD.HI.U32 R10, P1, R9, R13, R10 ;  /* 0x0000000d090a7227 */ /* 0x000fc8000782000a */
[----:B------:R-:W-:Y:S01]  /*1b20*/  IMAD.X R6, R15, 0x1, R9, P0 ;  /* 0x000000010f067824 */ /* 0x000fe200000e0609 */
[----:B------:R-:W-:Y:S02]  /*1b30*/  IADD3 R11, P2, R17, R10, RZ ;  /* 0x0000000a110b7210 */ /* 0x000fe40007f5e0ff */
[----:B------:R-:W-:Y:S02]  /*1b40*/  IADD3 R17, P4, RZ, -R12, RZ ;  /* 0x8000000cff117210 */ /* 0x000fe40007f9e0ff */
[----:B------:R-:W-:Y:S01]  /*1b50*/  IADD3.X R13, RZ, RZ, R6, P2, P1 ;  /* 0x000000ffff0d7210 */ /* 0x000fe200017e2406 */
[----:B------:R-:W-:Y:S01]  /*1b60*/  IMAD.WIDE.U32 R8, R11, R2, RZ ;  /* 0x000000020b087225 */ /* 0x000fe200078e00ff */
[----:B------:R-:W-:-:S03]  /*1b70*/  SEL R17, R17, R12, !P3 ;  /* 0x0000000c11117207 */ /* 0x000fc60005800000 */
[----:B------:R-:W-:Y:S01]  /*1b80*/  IMAD R6, R11, R3, R9 ;  /* 0x000000030b067224 */ /* 0x000fe200078e0209 */
[----:B------:R-:W-:-:S03]  /*1b90*/  IADD3 R9, P0, RZ, -R8, RZ ;  /* 0x80000008ff097210 */ /* 0x000fc60007f1e0ff */
[----:B------:R-:W-:Y:S02]  /*1ba0*/  IMAD R6, R13, R2, R6 ;  /* 0x000000020d067224 */ /* 0x000fe400078e0206 */
[----:B------:R-:W-:-:S04]  /*1bb0*/  IMAD.HI.U32 R10, R11, R9, RZ ;  /* 0x000000090b0a7227 */ /* 0x000fc800078e00ff */
[----:B------:R-:W-:-:S04]  /*1bc0*/  IMAD.X R6, RZ, RZ, ~R6, P0 ;  /* 0x000000ffff067224 */ /* 0x000fc800000e0e06 */
[----:B------:R-:W-:-:S04]  /*1bd0*/  IMAD.WIDE.U32 R10, P0, R11, R6, R10 ;  /* 0x000000060b0a7225 */ /* 0x000fc8000780000a */
[C---:B------:R-:W-:Y:S02]  /*1be0*/  IMAD R8, R13.reuse, R6, RZ ;  /* 0x000000060d087224 */ /* 0x040fe400078e02ff */
[----:B------:R-:W-:-:S04]  /*1bf0*/  IMAD.HI.U32 R11, P1, R13, R9, R10 ;  /* 0x000000090d0b7227 */ /* 0x000fc8000782000a */
[----:B------:R-:W-:Y:S01]  /*1c00*/  IMAD.X R10, RZ, RZ, ~R7, P4 ;  /* 0x000000ffff0a7224 */ /* 0x000fe200020e0e07 */
[----:B------:R-:W-:Y:S01]  /*1c10*/  IADD3 R11, P2, R8, R11, RZ ;  /* 0x0000000b080b7210 */ /* 0x000fe20007f5e0ff */
[----:B------:R-:W-:-:S03]  /*1c20*/  IMAD.HI.U32 R6, R13, R6, RZ ;  /* 0x000000060d067227 */ /* 0x000fc600078e00ff */
[----:B------:R-:W-:Y:S01]  /*1c30*/  SEL R10, R10, R7, !P3 ;  /* 0x000000070a0a7207 */ /* 0x000fe20005800000 */
[----:B------:R-:W-:Y:S01]  /*1c40*/  IMAD.HI.U32 R8, R11, R17, RZ ;  /* 0x000000110b087227 */ /* 0x000fe200078e00ff */
[----:B------:R-:W-:-:S03]  /*1c50*/  IADD3.X R13, R6, R13, RZ, P0, !PT ;  /* 0x0000000d060d7210 */ /* 0x000fc600007fe4ff */
[----:B------:R-:W-:Y:S01]  /*1c60*/  IMAD.MOV.U32 R9, RZ, RZ, RZ ;  /* 0x000000ffff097224 */ /* 0x000fe200078e00ff */
[----:B------:R-:W-:Y:S01]  /*1c70*/  IADD3.X R13, RZ, RZ, R13, P2, P1 ;  /* 0x000000ffff0d7210 */ /* 0x000fe200017e240d */
[----:B------:R-:W-:-:S04]  /*1c80*/  IMAD.WIDE.U32 R8, R11, R10, R8 ;  /* 0x0000000a0b087225 */ /* 0x000fc800078e0008 */
[C---:B------:R-:W-:Y:S02]  /*1c90*/  IMAD R11, R13.reuse, R10, RZ ;  /* 0x0000000a0d0b7224 */ /* 0x040fe400078e02ff */
[----:B------:R-:W-:-:S04]  /*1ca0*/  IMAD.HI.U32 R8, P0, R13, R17, R8 ;  /* 0x000000110d087227 */ /* 0x000fc80007800008 */
[----:B------:R-:W-:Y:S01]  /*1cb0*/  IMAD.HI.U32 R6, R13, R10, RZ ;  /* 0x0000000a0d067227 */ /* 0x000fe200078e00ff */
[----:B------:R-:W-:-:S03]  /*1cc0*/  IADD3 R11, P1, R11, R8, RZ ;  /* 0x000000080b0b7210 */ /* 0x000fc60007f3e0ff */
[----:B------:R-:W-:Y:S02]  /*1cd0*/  IMAD.X R6, RZ, RZ, R6, P0 ;  /* 0x000000ffff067224 */ /* 0x000fe400000e0606 */
[----:B------:R-:W-:-:S04]  /*1ce0*/  IMAD.WIDE.U32 R8, R11, R2, RZ ;  /* 0x000000020b087225 */ /* 0x000fc800078e00ff */
[----:B------:R-:W-:Y:S01]  /*1cf0*/  IMAD.X R13, RZ, RZ, R6, P1 ;  /* 0x000000ffff0d7224 */ /* 0x000fe200008e0606 */
[----:B------:R-:W-:Y:S01]  /*1d00*/  IADD3 R17, P1, -R8, R17, RZ ;  /* 0x0000001108117210 */ /* 0x000fe20007f3e1ff */
[----:B------:R-:W-:-:S03]  /*1d10*/  IMAD R6, R11, R3, R9 ;  /* 0x000000030b067224 */ /* 0x000fc600078e0209 */
[-C--:B------:R-:W-:Y:S01]  /*1d20*/  ISETP.GE.U32.AND P0, PT, R17, R2.reuse, PT ;  /* 0x000000021100720c */ /* 0x080fe20003f06070 */
[----:B------:R-:W-:-:S05]  /*1d30*/  IMAD R6, R13, R2, R6 ;  /* 0x000000020d067224 */ /* 0x000fca00078e0206 */
        /* <DEDUP_REMOVED lines=20> */
[-C--:B------:R-:W-:Y:S02]  /*1e80*/  IADD3.X R2, RZ, ~R13.reuse, RZ, P2, !PT ;  /* 0x8000000dff027210 */ /* 0x080fe400017fe4ff */
[----:B------:R-:W-:Y:S01]  /*1e90*/  SEL R12, R3, R12, !P1 ;  /* 0x0000000c030c7207 */ /* 0x000fe20004800000 */
[----:B------:R-:W-:Y:S01]  /*1ea0*/  IMAD.MOV.U32 R3, RZ, RZ, 0x0 ;  /* 0x00000000ff037424 */ /* 0x000fe200078e00ff */
[----:B------:R-:W-:Y:S01]  /*1eb0*/  SEL R13, R2, R13, !P1 ;  /* 0x0000000d020d7207 */ /* 0x000fe20004800000 */
[----:B------:R-:W-:Y:S01]  /*1ec0*/  IMAD.MOV.U32 R2, RZ, RZ, R0 ;  /* 0x000000ffff027224 */ /* 0x000fe200078e0000 */
[----:B------:R-:W-:-:S04]  /*1ed0*/  ISETP.NE.AND.EX P0, PT, R4, RZ, PT, P0 ;  /* 0x000000ff0400720c */ /* 0x000fc80003f05300 */
[----:B------:R-:W-:Y:S02]  /*1ee0*/  SEL R12, R12, 0xffffffff, P0 ;  /* 0xffffffff0c0c7807 */ /* 0x000fe40000000000 */
[----:B------:R-:W-:Y:S01]  /*1ef0*/  SEL R13, R13, 0xffffffff, P0 ;  /* 0xffffffff0d0d7807 */ /* 0x000fe20000000000 */
[----:B------:R-:W-:Y:S06]  /*1f00*/  RET.REL.NODEC R2 `(_ZN2at6native13im2col_kernelIfEEvlPKT_llllllllllllPS2_) ;  /* 0xffffffe0023c7950 */ /* 0x000fec0003c3ffff */
.L_x_38:
        /* <DEDUP_REMOVED lines=15> */
.L_x_506:


//--------------------- .text._ZN2at6native13im2col_kernelIdEEvlPKT_llllllllllllPS2_ --------------------------
	.section	.text._ZN2at6native13im2col_kernelIdEEvlPKT_llllllllllllPS2_,"ax",@progbits
	.align	128
        .global         _ZN2at6native13im2col_kernelIdEEvlPKT_llllllllllllPS2_
        .type           _ZN2at6native13im2col_kernelIdEEvlPKT_llllllllllllPS2_,@function
        .size           _ZN2at6native13im2col_kernelIdEEvlPKT_llllllllllllPS2_,(.L_x_507 - _ZN2at6native13im2col_kernelIdEEvlPKT_llllllllllllPS2_)
        .other          _ZN2at6native13im2col_kernelIdEEvlPKT_llllllllllllPS2_,@"STO_CUDA_ENTRY STV_DEFAULT"
_ZN2at6native13im2col_kernelIdEEvlPKT_llllllllllllPS2_:
.text._ZN2at6native13im2col_kernelIdEEvlPKT_llllllllllllPS2_:
        /* <DEDUP_REMOVED lines=15> */
.L_x_50:
[----:B------:R-:W-:Y:S01]  /*00f0*/  ULDC UR4, c[0x0][0x27c] ;  /* 0x00009f0000047ab9 */ /* 0x000fe20000000800 */
[----:B------:R-:W-:Y:S01]  /*0100*/  BSSY B0, `(.L_x_39) ;  /* 0x000002c000007945 */ /* 0x000fe20003800000 */
[----:B------:R-:W-:-:S04]  /*0110*/  LOP3.LUT R0, R49, UR4, RZ, 0xfc, !PT ;  /* 0x0000000431007c12 */ /* 0x000fc8000f8efcff */
[----:B------:R-:W-:-:S13]  /*0120*/  ISETP.NE.U32.AND P0, PT, R0, RZ, PT ;  /* 0x000000ff0000720c */ /* 0x000fda0003f05070 */
[----:B01----:R-:W-:Y:S05]  /*0130*/  @!P0 BRA `(.L_x_40) ;  /* 0x0000000000448947 */ /* 0x003fea0003800000 */
[----:B------:R-:W-:Y:S01]  /*0140*/  ULDC.64 UR4, c[0x0][0x278] ;  /* 0x00009e0000047ab9 */ /* 0x000fe20000000a00 */
[----:B------:R-:W-:Y:S01]  /*0150*/  IMAD.MOV.U32 R12, RZ, RZ, R48 ;  /* 0x000000ffff0c7224 */ /* 0x000fe200078e0030 */
[----:B------:R-:W-:Y:S01]  /*0160*/  MOV R0, 0x1b0 ;  /* 0x000001b000007802 */ /* 0x000fe20000000f00 */
[----:B------:R-:W-:Y:S02]  /*0170*/  IMAD.U32 R5, RZ, RZ, UR4 ;  /* 0x00000004ff057e24 */ /* 0x000fe4000f8e00ff */
[----:B------:R-:W-:Y:S02]  /*0180*/  IMAD.U32 R4, RZ, RZ, UR5 ;  /* 0x00000005ff047e24 */ /* 0x000fe4000f8e00ff */
[----:B------:R-:W-:-:S07]  /*0190*/  IMAD.MOV.U32 R7, RZ, RZ, R49 ;  /* 0x000000ffff077224 */ /* 0x000fce00078e0031 */
[----:B------:R-:W-:Y:S05]  /*01a0*/  CALL.REL.NOINC `($__internal_3_$__cuda_sm20_div_s64) ;  /* 0x00000018000c7944 */ /* 0x000fea0003c00000 */
[----:B------:R-:W-:Y:S01]  /*01b0*/  IADD3 R3, P0, RZ, -R20, RZ ;  /* 0x80000014ff037210 */ /* 0x000fe20007f1e0ff */
[----:B------:R-:W-:Y:S01]  /*01c0*/  ULDC.64 UR4, c[0x0][0x278] ;  /* 0x00009e0000047ab9 */ /* 0x000fe20000000a00 */
[----:B------:R-:W-:Y:S02]  /*01d0*/  IMAD.MOV.U32 R18, RZ, RZ, R20 ;  /* 0x000000ffff127224 */ /* 0x000fe400078e0014 */
[----:B------:R-:W-:Y:S01]  /*01e0*/  IADD3.X R0, RZ, ~R21, RZ, P0, !PT ;  /* 0x80000015ff007210 */ /* 0x000fe200007fe4ff */
[----:B------:R-:W-:-:S04]  /*01f0*/  IMAD.WIDE.U32 R46, R3, UR4, R48 ;  /* 0x00000004032e7c25 */ /* 0x000fc8000f8e0030 */
[----:B------:R-:W-:Y:S02]  /*0200*/  IMAD R0, R0, UR4, RZ ;  /* 0x0000000400007c24 */ /* 0x000fe4000f8e02ff */
[----:B------:R-:W-:Y:S02]  /*0210*/  IMAD.MOV.U32 R19, RZ, RZ, R21 ;  /* 0x000000ffff137224 */ /* 0x000fe400078e0015 */
[----:B------:R-:W-:-:S04]  /*0220*/  IMAD R3, R3, UR5, R0 ;  /* 0x0000000503037c24 */ /* 0x000fc8000f8e0200 */
[----:B------:R-:W-:Y:S01]  /*0230*/  IMAD.IADD R47, R47, 0x1, R3 ;  /* 0x000000012f2f7824 */ /* 0x000fe200078e0203 */
[----:B------:R-:W-:Y:S06]  /*0240*/  BRA `(.L_x_41) ;  /* 0x00000000005c7947 */ /* 0x000fec0003800000 */
.L_x_40:
[----:B------:R-:W-:Y:S01]  /*0250*/  ULDC UR4, c[0x0][0x278] ;  /* 0x00009e0000047ab9 */ /* 0x000fe20000000800 */
[----:B------:R-:W-:Y:S01]  /*0260*/  IMAD.MOV.U32 R47, RZ, RZ, RZ ;  /* 0x000000ffff2f7224 */ /* 0x000fe200078e00ff */
[----:B------:R-:W0:Y:S01]  /*0270*/  I2F.U32.RP R0, UR4 ;  /* 0x0000000400007d06 */ /* 0x000e220008209000 */
[----:B------:R-:W-:Y:S01]  /*0280*/  ISETP.NE.U32.AND P2, PT, RZ, UR4, PT ;  /* 0x00000004ff007c0c */ /* 0x000fe2000bf45070 */
[----:B------:R-:W-:-:S06]  /*0290*/  IMAD.MOV.U32 R19, RZ, RZ, RZ ;  /* 0x000000ffff137224 */ /* 0x000fcc00078e00ff */
[----:B0-----:R-:W0:Y:S02]  /*02a0*/  MUFU.RCP R0, R0 ;  /* 0x0000000000007308 */ /* 0x001e240000001000 */
[----:B0-----:R-:W-:-:S06]  /*02b0*/  VIADD R2, R0, 0xffffffe ;  /* 0x0ffffffe00027836 */ /* 0x001fcc0000000000 */
[----:B------:R0:W1:Y:S02]  /*02c0*/  F2I.FTZ.U32.TRUNC.NTZ R3, R2 ;  /* 0x0000000200037305 */ /* 0x000064000021f000 */
[----:B0-----:R-:W-:Y:S01]  /*02d0*/  IMAD.MOV.U32 R2, RZ, RZ, RZ ;  /* 0x000000ffff027224 */ /* 0x001fe200078e00ff */
[----:B-1----:R-:W-:-:S05]  /*02e0*/  IADD3 R5, RZ, -R3, RZ ;  /* 0x80000003ff057210 */ /* 0x002fca0007ffe0ff */
[----:B------:R-:W-:-:S04]  /*02f0*/  IMAD R5, R5, UR4, RZ ;  /* 0x0000000405057c24 */ /* 0x000fc8000f8e02ff */
[----:B------:R-:W-:-:S06]  /*0300*/  IMAD.HI.U32 R3, R3, R5, R2 ;  /* 0x0000000503037227 */ /* 0x000fcc00078e0002 */
[----:B------:R-:W-:-:S04]  /*0310*/  IMAD.HI.U32 R18, R3, R48, RZ ;  /* 0x0000003003127227 */ /* 0x000fc800078e00ff */
[----:B------:R-:W-:-:S04]  /*0320*/  IMAD.MOV R3, RZ, RZ, -R18 ;  /* 0x000000ffff037224 */ /* 0x000fc800078e0a12 */
[----:B------:R-:W-:-:S05]  /*0330*/  IMAD R3, R3, UR4, R48 ;  /* 0x0000000403037c24 */ /* 0x000fca000f8e0230 */
[----:B------:R-:W-:-:S13]  /*0340*/  ISETP.GE.U32.AND P0, PT, R3, UR4, PT ;  /* 0x0000000403007c0c */ /* 0x000fda000bf06070 */
[----:B------:R-:W-:Y:S02]  /*0350*/  @P0 VIADD R3, R3, -UR4 ;  /* 0x8000000403030c36 */ /* 0x000fe40008000000 */
[----:B------:R-:W-:-:S03]  /*0360*/  @P0 VIADD R18, R18, 0x1 ;  /* 0x0000000112120836 */ /* 0x000fc60000000000 */
[----:B------:R-:W-:-:S13]  /*0370*/  ISETP.GE.U32.AND P1, PT, R3, UR4, PT ;  /* 0x0000000403007c0c */ /* 0x000fda000bf26070 */
[----:B------:R-:W-:Y:S02]  /*0380*/  @P1 IADD3 R18, R18, 0x1, RZ ;  /* 0x0000000112121810 */ /* 0x000fe40007ffe0ff */
[----:B------:R-:W-:-:S05]  /*0390*/  @!P2 LOP3.LUT R18, RZ, UR4, RZ, 0x33, !PT ;  /* 0x00000004ff12ac12 */ /* 0x000fca000f8e33ff */
[----:B------:R-:W-:-:S04]  /*03a0*/  IMAD.MOV R3, RZ, RZ, -R18 ;  /* 0x000000ffff037224 */ /* 0x000fc800078e0a12 */
[----:B------:R-:W-:-:S07]  /*03b0*/  IMAD R46, R3, UR4, R48 ;  /* 0x00000004032e7c24 */ /* 0x000fce000f8e0230 */
.L_x_41:
[----:B------:R-:W-:Y:S05]  /*03c0*/  BSYNC B0 ;  /* 0x0000000000007941 */ /* 0x000fea0003800000 */
.L_x_39:
        /* <DEDUP_REMOVED lines=12> */
[----:B------:R-:W-:Y:S05]  /*0490*/  CALL.REL.NOINC `($__internal_3_$__cuda_sm20_div_s64) ;  /* 0x0000001400507944 */ /* 0x000fea0003c00000 */
[----:B------:R-:W-:Y:S01]  /*04a0*/  IADD3 R3, P0, RZ, -R20, RZ ;  /* 0x80000014ff037210 */ /* 0x000fe20007f1e0ff */
[----:B------:R-:W-:Y:S02]  /*04b0*/  ULDC.64 UR4, c[0x0][0x270] ;  /* 0x00009c0000047ab9 */ /* 0x000fe40000000a00 */
[----:B------:R-:W-:Y:S01]  /*04c0*/  IMAD.U32 R9, RZ, RZ, UR4 ;  /* 0x00000004ff097e24 */ /* 0x000fe2000f8e00ff */
[----:B------:R-:W-:Y:S01]  /*04d0*/  IADD3.X R0, RZ, ~R21, RZ, P0, !PT ;  /* 0x80000015ff007210 */ /* 0x000fe200007fe4ff */
[----:B------:R-:W-:Y:S02]  /*04e0*/  IMAD.U32 R7, RZ, RZ, UR5 ;  /* 0x00000005ff077e24 */ /* 0x000fe4000f8e00ff */
[----:B------:R-:W-:-:S04]  /*04f0*/  IMAD.WIDE.U32 R18, R3, R9, R18 ;  /* 0x0000000903127225 */ /* 0x000fc800078e0012 */
[----:B------:R-:W-:-:S04]  /*0500*/  IMAD R0, R0, R9, RZ ;  /* 0x0000000900007224 */ /* 0x000fc800078e02ff */
[----:B------:R-:W-:-:S04]  /*0510*/  IMAD R3, R3, R7, R0 ;  /* 0x0000000703037224 */ /* 0x000fc800078e0200 */
[----:B------:R-:W-:Y:S01]  /*0520*/  IMAD.IADD R19, R19, 0x1, R3 ;  /* 0x0000000113137824 */ /* 0x000fe200078e0203 */
[----:B------:R-:W-:Y:S06]  /*0530*/  BRA `(.L_x_44) ;  /* 0x0000000000607947 */ /* 0x000fec0003800000 */
.L_x_43:
        /* <DEDUP_REMOVED lines=10> */
[----:B-1----:R-:W-:-:S05]  /*05e0*/  IMAD R4, R3, R9, RZ ;  /* 0x0000000903047224 */ /* 0x002fca00078e02ff */
[----:B------:R-:W-:-:S05]  /*05f0*/  IADD3 R5, -R4, RZ, RZ ;  /* 0x000000ff04057210 */ /* 0x000fca0007ffe1ff */
        /* <DEDUP_REMOVED lines=12> */
.L_x_44:
[----:B------:R-:W-:Y:S05]  /*06c0*/  BSYNC B0 ;  /* 0x0000000000007941 */ /* 0x000fea0003800000 */
.L_x_42:
        /* <DEDUP_REMOVED lines=17> */
[----:B------:R-:W-:Y:S01]  /*07e0*/  IMAD.WIDE.U32 R22, R46, R24, UR4 ;  /* 0x000000042e167e25 */ /* 0x000fe2000f8e0018 */
[----:B------:R-:W-:Y:S01]  /*07f0*/  UIMAD UR8, UR9, 0x3, URZ ;  /* 0x00000003090878a4 */ /* 0x000fe2000f8e023f */
[----:B------:R-:W-:Y:S02]  /*0800*/  ULDC.64 UR4, c[0x0][0x280] ;  /* 0x0000a00000047ab9 */ /* 0x000fe40000000a00 */
[----:B------:R-:W-:Y:S01]  /*0810*/  IMAD.IADD R0, R3, 0x1, R5 ;  /* 0x0000000103007824 */ /* 0x000fe200078e0205 */
[----:B------:R-:W-:Y:S01]  /*0820*/  UIADD3 UR7, UR7, UR8, URZ ;  /* 0x0000000807077290 */ /* 0x000fe2000fffe03f */
[----:B------:R-:W-:-:S04]  /*0830*/  IMAD.WIDE.U32 R4, R2, R9, RZ ;  /* 0x0000000902047225 */ /* 0x000fc800078e00ff */
[----:B------:R-:W-:Y:S02]  /*0840*/  IMAD R3, R0, R9, RZ ;  /* 0x0000000900037224 */ /* 0x000fe400078e02ff */
[----:B------:R-:W-:Y:S01]  /*0850*/  IMAD.WIDE.U32 R24, R46, R24, UR6 ;  /* 0x000000062e187e25 */ /* 0x000fe2000f8e0018 */
[----:B------:R-:W-:Y:S01]  /*0860*/  UMOV UR6, URZ ;  /* 0x0000003f00067c82 */ /* 0x000fe20008000000 */
[----:B------:R-:W-:Y:S02]  /*0870*/  UMOV UR7, URZ ;  /* 0x0000003f00077c82 */ /* 0x000fe40008000000 */
[----:B------:R-:W-:Y:S02]  /*0880*/  IMAD R3, R2, R7, R3 ;  /* 0x0000000702037224 */ /* 0x000fe400078e0203 */
[----:B------:R-:W-:Y:S02]  /*0890*/  IMAD.IADD R17, R23, 0x1, R15 ;  /* 0x0000000117117824 */ /* 0x000fe400078e020f */
[----:B------:R-:W-:Y:S01]  /*08a0*/  IMAD.IADD R15, R15, 0x1, R25 ;  /* 0x000000010f0f7824 */ /* 0x000fe200078e0219 */
[----:B------:R-:W-:-:S05]  /*08b0*/  IADD3 R3, R5, R3, RZ ;  /* 0x0000000305037210 */ /* 0x000fca0007ffe0ff */
[----:B------:R-:W-:Y:S02]  /*08c0*/  IMAD R5, R3, R20, RZ ;  /* 0x0000001403057224 */ /* 0x000fe400078e02ff */
[----:B------:R-:W-:-:S04]  /*08d0*/  IMAD.WIDE.U32 R2, R20, R4, R18 ;  /* 0x0000000414027225 */ /* 0x000fc800078e0012 */
[----:B------:R-:W-:-:S04]  /*08e0*/  IMAD R5, R21, R4, R5 ;  /* 0x0000000415057224 */ /* 0x000fc800078e0205 */
[----:B------:R-:W-:Y:S02]  /*08f0*/  IMAD.IADD R0, R3, 0x1, R5 ;  /* 0x0000000103007824 */ /* 0x000fe400078e0205 */
[----:B------:R-:W-:-:S04]  /*0900*/  IMAD.WIDE.U32 R4, R2, UR10, R46 ;  /* 0x0000000a02047c25 */ /* 0x000fc8000f8e002e */
[----:B------:R-:W-:Y:S01]  /*0910*/  IMAD R3, R0, UR10, RZ ;  /* 0x0000000a00037c24 */ /* 0x000fe2000f8e02ff */
[----:B------:R-:W-:-:S03]  /*0920*/  LEA R44, P0, R4, UR4, 0x3 ;  /* 0x00000004042c7c11 */ /* 0x000fc6000f8018ff */
[----:B------:R-:W-:-:S04]  /*0930*/  IMAD R3, R2, UR11, R3 ;  /* 0x0000000b02037c24 */ /* 0x000fc8000f8e0203 */
[----:B------:R-:W-:-:S05]  /*0940*/  IMAD.IADD R45, R5, 0x1, R3 ;  /* 0x00000001052d7824 */ /* 0x000fca00078e0203 */
[----:B------:R-:W-:-:S07]  /*0950*/  LEA.HI.X R45, R4, UR5, R45, 0x3, P0 ;  /* 0x00000005042d7c11 */ /* 0x000fce00080f1c2d */
.L_x_49:
[----:B0-----:R-:W0:Y:S01]  /*0960*/  LDC.64 R6, c[0x0][0x250] ;  /* 0x00009400ff067b82 */ /* 0x001e220000000a00 */
[----:B------:R-:W-:Y:S01]  /*0970*/  ULDC.64 UR4, c[0x0][0x240] ;  /* 0x0000900000047ab9 */ /* 0x000fe20000000a00 */
[----:B------:R-:W-:Y:S01]  /*0980*/  ULDC.64 UR16, c[0x0][0x220] ;  /* 0x0000880000107ab9 */ /* 0x000fe20000000a00 */
[----:B------:R-:W-:Y:S01]  /*0990*/  UIADD3 UR4, UP0, URZ, -UR4, URZ ;  /* 0x800000043f047290 */ /* 0x000fe2000ff1e03f */
[----:B------:R-:W-:Y:S01]  /*09a0*/  MOV R16, R22 ;  /* 0x0000001600107202 */ /* 0x000fe20000000f00 */
[----:B------:R-:W-:Y:S02]  /*09b0*/  ULDC.64 UR10, c[0x0][0x228] ;  /* 0x00008a00000a7ab9 */ /* 0x000fe40000000a00 */
[----:B------:R-:W-:Y:S01]  /*09c0*/  UIADD3.X UR5, URZ, ~UR5, URZ, UP0, !UPT ;  /* 0x800000053f057290 */ /* 0x000fe200087fe43f */
[----:B-1----:R-:W1:Y:S08]  /*09d0*/  LDC.64 R28, c[0x0][0x260] ;  /* 0x00009800ff1c7b82 */ /* 0x002e700000000a00 */
[----:B--2---:R-:W2:Y:S01]  /*09e0*/  LDC.64 R2, c[0x0][0x238] ;  /* 0x00008e00ff027b82 */ /* 0x004ea20000000a00 */
[----:B0-----:R-:W-:-:S07]  /*09f0*/  IMAD R0, R19, R6, RZ ;  /* 0x0000000613007224 */ /* 0x001fce00078e02ff */
[----:B------:R-:W0:Y:S01]  /*0a00*/  LDC.64 R8, c[0x0][0x230] ;  /* 0x00008c00ff087b82 */ /* 0x000e220000000a00 */
[C---:B------:R-:W-:Y:S01]  /*0a10*/  IMAD.WIDE.U32 R4, R18.reuse, R6, UR4 ;  /* 0x0000000412047e25 */ /* 0x040fe2000f8e0006 */
[----:B------:R-:W-:Y:S01]  /*0a20*/  UMOV UR4, URZ ;  /* 0x0000003f00047c82 */ /* 0x000fe20008000000 */
[----:B------:R-:W-:Y:S02]  /*0a30*/  UMOV UR5, URZ ;  /* 0x0000003f00057c82 */ /* 0x000fe40008000000 */
[----:B------:R-:W-:Y:S02]  /*0a40*/  IMAD R7, R18, R7, R0 ;  /* 0x0000000712077224 */ /* 0x000fe400078e0200 */
[----:B-1----:R-:W-:-:S03]  /*0a50*/  IMAD R0, R28, UR7, RZ ;  /* 0x000000071c007c24 */ /* 0x002fc6000f8e02ff */
[----:B------:R-:W-:Y:S01]  /*0a60*/  IADD3 R5, R5, R7, RZ ;  /* 0x0000000705057210 */ /* 0x000fe20007ffe0ff */
[----:B------:R-:W-:Y:S02]  /*0a70*/  IMAD R29, R29, UR6, R0 ;  /* 0x000000061d1d7c24 */ /* 0x000fe4000f8e0200 */
[----:B------:R-:W-:Y:S01]  /*0a80*/  IMAD.WIDE.U32 R26, R28, UR6, R4 ;  /* 0x000000061c1a7c25 */ /* 0x000fe2000f8e0004 */
[----:B--2---:R-:W-:Y:S01]  /*0a90*/  IADD3 R0, P2, R2, -0x1, RZ ;  /* 0xffffffff02007810 */ /* 0x004fe20007f5e0ff */
[----:B------:R-:W-:Y:S02]  /*0aa0*/  UIADD3 UR6, UP0, UR6, 0x1, URZ ;  /* 0x0000000106067890 */ /* 0x000fe4000ff1e03f */
[----:B------:R-:W-:Y:S01]  /*0ab0*/  IMAD R5, R21, UR16, RZ ;  /* 0x0000001015057c24 */ /* 0x000fe2000f8e02ff */
[----:B------:R-:W-:Y:S01]  /*0ac0*/  ISETP.GE.U32.AND P1, PT, R0, 0x3, PT ;  /* 0x000000030000780c */ /* 0x000fe20003f26070 */
[----:B------:R-:W-:Y:S01]  /*0ad0*/  IMAD.IADD R29, R27, 0x1, R29 ;  /* 0x000000011b1d7824 */ /* 0x000fe200078e021d */
[----:B------:R-:W-:Y:S01]  /*0ae0*/  IADD3.X R6, R3, -0x1, RZ, P2, !PT ;  /* 0xffffffff03067810 */ /* 0x000fe200017fe4ff */
[----:B------:R-:W-:Y:S01]  /*0af0*/  IMAD.MOV.U32 R28, RZ, RZ, R26 ;  /* 0x000000ffff1c7224 */ /* 0x000fe200078e001a */
[----:B------:R-:W-:Y:S01]  /*0b00*/  UIADD3.X UR7, URZ, UR7, URZ, UP0, !UPT ;  /* 0x000000073f077290 */ /* 0x000fe200087fe43f */
[----:B------:R-:W-:Y:S01]  /*0b10*/  IMAD R7, R20, UR17, R5 ;  /* 0x0000001114077c24 */ /* 0x000fe2000f8e0205 */
[----:B------:R-:W-:Y:S01]  /*0b20*/  ISETP.GE.U32.AND.EX P1, PT, R6, RZ, PT, P1 ;  /* 0x000000ff0600720c */ /* 0x000fe20003f26110 */
[----:B------:R-:W-:Y:S01]  /*0b30*/  IMAD.WIDE.U32 R4, R20, UR16, R28 ;  /* 0x0000001014047c25 */ /* 0x000fe2000f8e001c */
[----:B0-----:R-:W-:-:S03]  /*0b40*/  ISETP.LE.U32.AND P0, PT, R8, UR6, PT ;  /* 0x0000000608007c0c */ /* 0x001fc6000bf03070 */
[----:B------:R-:W-:Y:S02]  /*0b50*/  IMAD.IADD R7, R5, 0x1, R7 ;  /* 0x0000000105077824 */ /* 0x000fe400078e0207 */
[----:B------:R-:W-:Y:S02]  /*0b60*/  IMAD.U32 R0, RZ, RZ, UR7 ;  /* 0x00000007ff007e24 */ /* 0x000fe4000f8e00ff */
[----:B------:R-:W-:Y:S02]  /*0b70*/  IMAD R13, R7, UR10, RZ ;  /* 0x0000000a070d7c24 */ /* 0x000fe4000f8e02ff */
[----:B------:R-:W-:Y:S01]  /*0b80*/  IMAD.WIDE.U32 R30, R4, UR10, R16 ;  /* 0x0000000a041e7c25 */ /* 0x000fe2000f8e0010 */
[----:B------:R-:W-:-:S03]  /*0b90*/  ISETP.GE.AND.EX P0, PT, R0, R9, PT, P0 ;  /* 0x000000090000720c */ /* 0x000fc60003f06300 */
[----:B------:R-:W-:Y:S01]  /*0ba0*/  IMAD R13, R4, UR11, R13 ;  /* 0x0000000b040d7c24 */ /* 0x000fe2000f8e020d */
[----:B------:R-:W-:Y:S09]  /*0bb0*/  @!P1 BRA `(.L_x_46) ;  /* 0x0000000800089947 */ /* 0x000ff20003800000 */
[----:B------:R-:W0:Y:S01]  /*0bc0*/  LDC.64 R32, c[0x0][0x268] ;  /* 0x00009a00ff207b82 */ /* 0x000e220000000a00 */
[----:B------:R-:W-:Y:S01]  /*0bd0*/  ULDC.64 UR4, c[0x0][0x258] ;  /* 0x0000960000047ab9 */ /* 0x000fe20000000a00 */
[----:B------:R-:W-:Y:S01]  /*0be0*/  MOV R14, R24 ;  /* 0x00000018000e7202 */ /* 0x000fe20000000f00 */
[----:B------:R-:W-:Y:S01]  /*0bf0*/  IMAD R5, R47, UR4, RZ ;  /* 0x000000042f057c24 */ /* 0x000fe2000f8e02ff */
[----:B------:R-:W-:Y:S01]  /*0c00*/  ULDC.64 UR18, c[0x0][0x218] ;  /* 0x0000860000127ab9 */ /* 0x000fe20000000a00 */
[----:B------:R-:W-:Y:S02]  /*0c10*/  ULDC.64 UR12, c[0x0][0x270] ;  /* 0x00009c00000c7ab9 */ /* 0x000fe40000000a00 */
[----:B------:R-:W-:Y:S01]  /*0c20*/  IMAD R5, R46, UR5, R5 ;  /* 0x000000052e057c24 */ /* 0x000fe2000f8e0205 */
[----:B------:R-:W1:Y:S01]  /*0c30*/  LDC.64 R10, c[0x0][0x248] ;  /* 0x00009200ff0a7b82 */ /* 0x000e620000000a00 */
[----:B------:R-:W-:Y:S01]  /*0c40*/  IMAD.WIDE.U32 R6, R4, UR10, R14 ;  /* 0x0000000a04067c25 */ /* 0x000fe2000f8e000e */
[----:B------:R-:W-:-:S03]  /*0c50*/  UMOV UR5, URZ ;  /* 0x0000003f00057c82 */ /* 0x000fc60008000000 */
[----:B------:R-:W-:Y:S01]  /*0c60*/  IMAD.IADD R7, R13, 0x1, R7 ;  /* 0x000000010d077824 */ /* 0x000fe200078e0207 */
[----:B------:R-:W-:Y:S02]  /*0c70*/  LEA R14, P3, R6, UR18, 0x3 ;  /* 0x00000012060e7c11 */ /* 0x000fe4000f8618ff */
[C-C-:B0-----:R-:W-:Y:S02]  /*0c80*/  SHF.L.U64.HI R0, R32.reuse, 0x1, R33.reuse ;  /* 0x0000000120007819 */ /* 0x141fe40000010221 */
[C---:B------:R-:W-:Y:S02]  /*0c90*/  SHF.L.U64.HI R16, R32.reuse, 0x5, R33 ;  /* 0x0000000520107819 */ /* 0x040fe40000010221 */
[----:B-1----:R-:W-:Y:S02]  /*0ca0*/  LEA R8, P1, R32, -R10, 0x1 ;  /* 0x8000000a20087211 */ /* 0x002fe400078208ff */
[----:B------:R-:W-:-:S03]  /*0cb0*/  IADD3 R10, P2, -R10, R32, RZ ;  /* 0x000000200a0a7210 */ /* 0x000fc60007f5e1ff */
[----:B------:R-:W-:Y:S01]  /*0cc0*/  IMAD.X R9, R0, 0x1, ~R11, P1 ;  /* 0x0000000100097824 */ /* 0x000fe200008e0e0b */
[----:B------:R-:W-:Y:S01]  /*0cd0*/  SHF.L.U64.HI R0, R32, 0x2, R33 ;  /* 0x0000000220007819 */ /* 0x000fe20000010221 */
[----:B------:R-:W-:Y:S02]  /*0ce0*/  IMAD.X R11, R33, 0x1, ~R11, P2 ;  /* 0x00000001210b7824 */ /* 0x000fe400010e0e0b */
[----:B------:R-:W-:-:S04]  /*0cf0*/  IMAD.WIDE.U32 R8, R46, UR4, R8 ;  /* 0x000000042e087c25 */ /* 0x000fc8000f8e0008 */
[----:B------:R-:W-:-:S04]  /*0d00*/  IMAD.WIDE.U32 R10, R46, UR4, R10 ;  /* 0x000000042e0a7c25 */ /* 0x000fc8000f8e000a */
[C---:B------:R-:W-:Y:S02]  /*0d10*/  IMAD.IADD R11, R5.reuse, 0x1, R11 ;  /* 0x00000001050b7824 */ /* 0x040fe400078e020b */
[----:B------:R-:W-:Y:S02]  /*0d20*/  IMAD.IADD R35, R5, 0x1, R9 ;  /* 0x0000000105237824 */ /* 0x000fe400078e0209 */
[----:B------:R-:W-:Y:S02]  /*0d30*/  IMAD.MOV.U32 R34, RZ, RZ, R8 ;  /* 0x000000ffff227224 */ /* 0x000fe400078e0008 */
[----:B------:R-:W-:Y:S01]  /*0d40*/  IMAD.WIDE.U32 R8, R4, UR10, R10 ;  /* 0x0000000a04087c25 */ /* 0x000fe2000f8e000a */
[----:B------:R-:W-:-:S03]  /*0d50*/  LOP3.LUT R11, R2, 0x3, RZ, 0xc0, !PT ;  /* 0x00000003020b7812 */ /* 0x000fc600078ec0ff */
[----:B------:R-:W-:Y:S01]  /*0d60*/  IMAD.IADD R9, R13, 0x1, R9 ;  /* 0x000000010d097824 */ /* 0x000fe200078e0209 */
[----:B------:R-:W-:Y:S01]  /*0d70*/  LEA R12, P1, R8, UR18, 0x3 ;  /* 0x00000012080c7c11 */ /* 0x000fe2000f8218ff */
[----:B------:R-:W-:Y:S01]  /*0d80*/  IMAD.WIDE.U32 R4, R4, UR10, R34 ;  /* 0x0000000a04047c25 */ /* 0x000fe2000f8e0022 */
[----:B------:R-:W-:Y:S01]  /*0d90*/  IADD3 R10, P2, R11, -R2, RZ ;  /* 0x800000020b0a7210 */ /* 0x000fe20007f5e0ff */
[----:B------:R-:W-:Y:S01]  /*0da0*/  ULDC.64 UR10, c[0x0][0x278] ;  /* 0x00009e00000a7ab9 */ /* 0x000fe20000000a00 */
[----:B------:R-:W-:Y:S01]  /*0db0*/  LEA.HI.X R11, R6, UR19, R7, 0x3, P3 ;  /* 0x00000013060b7c11 */ /* 0x000fe200098f1c07 */
[C---:B------:R-:W-:Y:S01]  /*0dc0*/  IMAD.IADD R7, R13.reuse, 0x1, R5 ;  /* 0x000000010d077824 */ /* 0x040fe200078e0205 */
[----:B------:R-:W-:Y:S01]  /*0dd0*/  LEA.HI.X R9, R8, UR19, R9, 0x3, P1 ;  /* 0x0000001308097c11 */ /* 0x000fe200088f1c09 */
[----:B------:R-:W-:Y:S01]  /*0de0*/  UIMAD UR4, UR11, UR12, URZ ;  /* 0x0000000c0b0472a4 */ /* 0x000fe2000f8e023f */
[C---:B------:R-:W-:Y:S01]  /*0df0*/  LEA R8, P3, R4.reuse, UR18, 0x3 ;  /* 0x0000001204087c11 */ /* 0x040fe2000f8618ff */
[----:B------:R-:W-:Y:S01]  /*0e00*/  UIMAD.WIDE.U32 UR8, UR10, UR12, URZ ;  /* 0x0000000c0a0872a5 */ /* 0x000fe2000f8e003f */
[----:B------:R-:W-:Y:S01]  /*0e10*/  IADD3 R5, R13, R31, RZ ;  /* 0x0000001f0d057210 */ /* 0x000fe20007ffe0ff */
[----:B------:R-:W-:Y:S01]  /*0e20*/  UIMAD UR10, UR10, UR13, UR4 ;  /* 0x0000000d0a0a72a4 */ /* 0x000fe2000f8e0204 */
[----:B------:R-:W-:Y:S01]  /*0e30*/  LEA.HI.X R7, R4, UR19, R7, 0x3, P3 ;  /* 0x0000001304077c11 */ /* 0x000fe200098f1c07 */
[----:B------:R-:W-:Y:S01]  /*0e40*/  IMAD.X R4, RZ, RZ, ~R3, P2 ;  /* 0x000000ffff047224 */ /* 0x000fe200010e0e03 */
[----:B------:R-:W-:Y:S01]  /*0e50*/  LEA R6, P3, R30, UR18, 0x3 ;  /* 0x000000121e067c11 */ /* 0x000fe2000f8618ff */
[----:B------:R-:W-:Y:S01]  /*0e60*/  UIADD3 UR9, UR9, UR10, URZ ;  /* 0x0000000a09097290 */ /* 0x000fe2000fffe03f */
[----:B------:R-:W-:Y:S01]  /*0e70*/  ISETP.GE.U32.AND P1, PT, R26, UR16, PT ;  /* 0x000000101a007c0c */ /* 0x000fe2000bf26070 */
[----:B------:R-:W-:Y:S01]  /*0e80*/  IMAD.MOV.U32 R2, RZ, RZ, R22 ;  /* 0x000000ffff027224 */ /* 0x000fe200078e0016 */
[----:B------:R-:W-:Y:S01]  /*0e90*/  LEA.HI.X R5, R30, UR19, R5, 0x3, P3 ;  /* 0x000000131e057c11 */ /* 0x000fe200098f1c05 */
[----:B------:R-:W-:Y:S01]  /*0ea0*/  IMAD.MOV.U32 R3, RZ, RZ, R17 ;  /* 0x000000ffff037224 */ /* 0x000fe200078e0011 */
[----:B------:R-:W-:Y:S01]  /*0eb0*/  ISETP.GE.AND.EX P1, PT, R29, UR17, PT, P1 ;  /* 0x000000111d007c0c */ /* 0x000fe2000bf26310 */
[----:B------:R-:W-:Y:S01]  /*0ec0*/  IMAD.SHL.U32 R33, R32, 0x20, RZ ;  /* 0x0000002020217824 */ /* 0x000fe200078e00ff */
[----:B------:R-:W-:Y:S01]  /*0ed0*/  USHF.L.U32 UR12, UR8, 0x3, URZ ;  /* 0x00000003080c7899 */ /* 0x000fe2000800063f */
[----:B------:R-:W-:Y:S01]  /*0ee0*/  UMOV UR4, URZ ;  /* 0x0000003f00047c82 */ /* 0x000fe20008000000 */
[----:B------:R-:W-:Y:S01]  /*0ef0*/  USHF.L.U64.HI UR8, UR8, 0x3, UR9 ;  /* 0x0000000308087899 */ /* 0x000fe20008010209 */
[----:B------:R-:W-:Y:S01]  /*0f00*/  ULDC.64 UR16, c[0x0][0x278] ;  /* 0x00009e0000107ab9 */ /* 0x000fe20000000a00 */
[----:B------:R-:W-:-:S10]  /*0f10*/  ULDC.64 UR10, c[0x0][0x228] ;  /* 0x00008a00000a7ab9 */ /* 0x000fd40000000a00 */
.L_x_47:
[----:B0-----:R-:W-:Y:S02]  /*0f20*/  LOP3.LUT R34, R3, R29, RZ, 0xfc, !PT ;  /* 0x0000001d03227212 */ /* 0x001fe400078efcff */
[----:B------:R-:W-:Y:S02]  /*0f30*/  CS2R R38, SRZ ;  /* 0x0000000000267805 */ /* 0x000fe4000001ff00 */
[----:B------:R-:W-:Y:S01]  /*0f40*/  ISETP.GE.U32.AND P3, PT, R2, UR10, PT ;  /* 0x0000000a02007c0c */ /* 0x000fe2000bf66070 */
[----:B------:R-:W0:Y:S01]  /*0f50*/  LDC.64 R40, c[0x0][0x268] ;  /* 0x00009a00ff287b82 */ /* 0x000e220000000a00 */
[----:B------:R-:W-:-:S04]  /*0f60*/  ISETP.LT.OR P2, PT, R34, RZ, P1 ;  /* 0x000000ff2200720c */ /* 0x000fc80000f41670 */
[----:B------:R-:W-:-:S13]  /*0f70*/  ISETP.GE.OR.EX P2, PT, R3, UR11, P2, P3 ;  /* 0x0000000b03007c0c */ /* 0x000fda0009746730 */
[----:B------:R-:W-:Y:S01]  /*0f80*/  @!P2 MOV R34, R6 ;  /* 0x000000060022a202 */ /* 0x000fe20000000f00 */
[----:B------:R-:W-:-:S05]  /*0f90*/  @!P2 IMAD.MOV.U32 R35, RZ, RZ, R5 ;  /* 0x000000ffff23a224 */ /* 0x000fca00078e0005 */
[----:B------:R1:W2:Y:S01]  /*0fa0*/  @!P2 LDG.E.64 R38, desc[UR14][R34.64] ;  /* 0x0000000e2226a981 */ /* 0x0002a2000c1e1b00 */
[----:B0-----:R-:W-:-:S04]  /*0fb0*/  IADD3 R37, P2, R2, R40, RZ ;  /* 0x0000002802257210 */ /* 0x001fc80007f5e0ff */
[----:B------:R-:W-:Y:S01]  /*0fc0*/  ISETP.GE.U32.AND P3, PT, R37, UR10, PT ;  /* 0x0000000a25007c0c */ /* 0x000fe2000bf66070 */
[----:B------:R-:W-:Y:S02]  /*0fd0*/  IMAD.X R43, R3, 0x1, R41, P2 ;  /* 0x00000001032b7824 */ /* 0x000fe400010e0629 */
[----:B-1----:R-:W-:-:S03]  /*0fe0*/  IMAD.MOV.U32 R34, RZ, RZ, R44 ;  /* 0x000000ffff227224 */ /* 0x002fc600078e002c */
[----:B------:R-:W-:Y:S01]  /*0ff0*/  LOP3.LUT R36, R43, R29, RZ, 0xfc, !PT ;  /* 0x0000001d2b247212 */ /* 0x000fe200078efcff */
[----:B------:R-:W-:-:S03]  /*1000*/  IMAD.MOV.U32 R35, RZ, RZ, R45 ;  /* 0x000000ffff237224 */ /* 0x000fc600078e002d */
[----:B------:R-:W-:Y:S02]  /*1010*/  ISETP.LT.OR P2, PT, R36, RZ, P1 ;  /* 0x000000ff2400720c */ /* 0x000fe40000f41670 */
[----:B------:R-:W0:Y:S02]  /*1020*/  LDC.64 R36, c[0x0][0x270] ;  /* 0x00009c00ff247b82 */ /* 0x000e240000000a00 */
[----:B------:R-:W-:Y:S02]  /*1030*/  ISETP.GE.OR.EX P2, PT, R43, UR11, P2, P3 ;  /* 0x0000000b2b007c0c */ /* 0x000fe40009746730 */
[----:B------:R-:W-:Y:S01]  /*1040*/  CS2R R42, SRZ ;  /* 0x00000000002a7805 */ /* 0x000fe2000001ff00 */
[----:B--2---:R1:W-:Y:S10]  /*1050*/  STG.E.64 desc[UR14][R34.64], R38 ;  /* 0x0000002622007986 */ /* 0x0043f4000c101b0e */
[----:B-1----:R-:W-:Y:S01]  /*1060*/  @!P2 MOV R34, R12 ;  /* 0x0000000c0022a202 */ /* 0x002fe20000000f00 */
[----:B------:R-:W-:-:S05]  /*1070*/  @!P2 IMAD.MOV.U32 R35, RZ, RZ, R9 ;  /* 0x000000ffff23a224 */ /* 0x000fca00078e0009 */
[----:B------:R1:W2:Y:S01]  /*1080*/  @!P2 LDG.E.64 R42, desc[UR14][R34.64] ;  /* 0x0000000e222aa981 */ /* 0x0002a2000c1e1b00 */
[----:B------:R-:W-:Y:S01]  /*1090*/  LEA R50, P2, R40, R2, 0x1 ;  /* 0x0000000228327211 */ /* 0x000fe200078408ff */
[----:B0-----:R-:W-:-:S03]  /*10a0*/  IMAD R52, R36, UR17, RZ ;  /* 0x0000001124347c24 */ /* 0x001fc6000f8e02ff */
[----:B------:R-:W-:Y:S01]  /*10b0*/  LEA.HI.X R51, R40, R3, R41, 0x1, P2 ;  /* 0x0000000328337211 */ /* 0x000fe200010f0c29 */
[----:B------:R-:W-:Y:S01]  /*10c0*/  IMAD R53, R37, UR16, R52 ;  /* 0x0000001025357c24 */ /* 0x000fe2000f8e0234 */
[----:B------:R-:W-:Y:S01]  /*10d0*/  ISETP.GE.U32.AND P3, PT, R50, UR10, PT ;  /* 0x0000000a32007c0c */ /* 0x000fe2000bf66070 */
[----:B------:R-:W-:Y:S01]  /*10e0*/  IMAD.WIDE.U32 R36, R36, UR16, RZ ;  /* 0x0000001024247c25 */ /* 0x000fe2000f8e00ff */
[----:B------:R-:W-:Y:S02]  /*10f0*/  LOP3.LUT R50, R51, R29, RZ, 0xfc, !PT ;  /* 0x0000001d33327212 */ /* 0x000fe400078efcff */
[----:B-1----:R-:W-:Y:S01]  /*1100*/  CS2R R34, SRZ ;  /* 0x0000000000227805 */ /* 0x002fe2000001ff00 */
[----:B------:R-:W-:Y:S01]  /*1110*/  IMAD.IADD R53, R37, 0x1, R53 ;  /* 0x0000000125357824 */ /* 0x000fe200078e0235 */
[----:B------:R-:W-:Y:S02]  /*1120*/  ISETP.LT.OR P2, PT, R50, RZ, P1 ;  /* 0x000000ff3200720c */ /* 0x000fe40000f41670 */
[----:B------:R-:W-:-:S02]  /*1130*/  LEA R38, P4, R36, R44, 0x3 ;  /* 0x0000002c24267211 */ /* 0x000fc400078818ff */
[----:B------:R-:W-:Y:S02]  /*1140*/  ISETP.GE.OR.EX P2, PT, R51, UR11, P2, P3 ;  /* 0x0000000b33007c0c */ /* 0x000fe40009746730 */
[----:B------:R-:W-:Y:S01]  /*1150*/  LEA.HI.X R39, R36, R45, R53, 0x3, P4 ;  /* 0x0000002d24277211 */ /* 0x000fe200020f1c35 */
[----:B------:R-:W-:-:S04]  /*1160*/  IMAD.WIDE.U32 R44, R40, 0x3, R2 ;  /* 0x00000003282c7825 */ /* 0x000fc800078e0002 */
[----:B------:R-:W-:Y:S01]  /*1170*/  IMAD R41, R41, 0x3, RZ ;  /* 0x0000000329297824 */ /* 0x000fe200078e02ff */
[----:B--2---:R0:W-:Y:S05]  /*1180*/  STG.E.64 desc[UR14][R38.64], R42 ;  /* 0x0000002a26007986 */ /* 0x0041ea000c101b0e */
[----:B0-----:R-:W-:Y:S02]  /*1190*/  @!P2 IMAD.MOV.U32 R42, RZ, RZ, R8 ;  /* 0x000000ffff2aa224 */ /* 0x001fe400078e0008 */
[----:B------:R-:W-:-:S05]  /*11a0*/  @!P2 IMAD.MOV.U32 R43, RZ, RZ, R7 ;  /* 0x000000ffff2ba224 */ /* 0x000fca00078e0007 */
[----:B------:R-:W2:Y:S01]  /*11b0*/  @!P2 LDG.E.64 R34, desc[UR14][R42.64] ;  /* 0x0000000e2a22a981 */ /* 0x000ea2000c1e1b00 */
[----:B------:R-:W-:Y:S02]  /*11c0*/  IADD3 R41, R41, R45, RZ ;  /* 0x0000002d29297210 */ /* 0x000fe40007ffe0ff */
[----:B------:R-:W-:Y:S02]  /*11d0*/  ISETP.GE.U32.AND P3, PT, R44, UR10, PT ;  /* 0x0000000a2c007c0c */ /* 0x000fe4000bf66070 */
[----:B------:R-:W-:-:S04]  /*11e0*/  LOP3.LUT R37, R41, R29, RZ, 0xfc, !PT ;  /* 0x0000001d29257212 */ /* 0x000fc800078efcff */
[----:B------:R-:W-:-:S04]  /*11f0*/  ISETP.LT.OR P2, PT, R37, RZ, P1 ;  /* 0x000000ff2500720c */ /* 0x000fc80000f41670 */
[----:B------:R-:W-:Y:S02]  /*1200*/  ISETP.GE.OR.EX P2, PT, R41, UR11, P2, P3 ;  /* 0x0000000b29007c0c */ /* 0x000fe40009746730 */
[----:B------:R-:W-:-:S04]  /*1210*/  LEA R38, P3, R36, R38, 0x3 ;  /* 0x0000002624267211 */ /* 0x000fc800078618ff */
[----:B------:R-:W-:Y:S02]  /*1220*/  LEA.HI.X R39, R36, R39, R53, 0x3, P3 ;  /* 0x0000002724277211 */ /* 0x000fe400018f1c35 */
[----:B------:R-:W-:-:S05]  /*1230*/  CS2R R36, SRZ ;  /* 0x0000000000247805 */ /* 0x000fca000001ff00 */
[----:B------:R-:W-:Y:S02]  /*1240*/  @!P2 IMAD.MOV.U32 R40, RZ, RZ, R14 ;  /* 0x000000ffff28a224 */ /* 0x000fe400078e000e */
[----:B------:R-:W-:Y:S01]  /*1250*/  @!P2 IMAD.MOV.U32 R41, RZ, RZ, R11 ;  /* 0x000000ffff29a224 */ /* 0x000fe200078e000b */
[----:B--2---:R0:W-:Y:S04]  /*1260*/  STG.E.64 desc[UR14][R38.64], R34 ;  /* 0x0000002226007986 */ /* 0x0041e8000c101b0e */
[----:B------:R-:W2:Y:S01]  /*1270*/  @!P2 LDG.E.64 R36, desc[UR14][R40.64] ;  /* 0x0000000e2824a981 */ /* 0x000ea2000c1e1b00 */
[----:B------:R-:W-:Y:S01]  /*1280*/  UIADD3 UR4, UP0, UR4, 0x4, URZ ;  /* 0x0000000404047890 */ /* 0x000fe2000ff1e03f */
[----:B------:R-:W-:Y:S02]  /*1290*/  IADD3 R42, P2, R38, UR12, RZ ;  /* 0x0000000c262a7c10 */ /* 0x000fe4000ff5e0ff */
[----:B------:R-:W-:Y:S01]  /*12a0*/  IADD3 R6, P4, R6, R33, RZ ;  /* 0x0000002106067210 */ /* 0x000fe20007f9e0ff */
[----:B------:R-:W-:Y:S01]  /*12b0*/  UIADD3.X UR5, URZ, UR5, URZ, UP0, !UPT ;  /* 0x000000053f057290 */ /* 0x000fe200087fe43f */
[----:B------:R-:W-:-:S02]  /*12c0*/  IADD3.X R43, R39, UR8, RZ, P2, !PT ;  /* 0x00000008272b7c10 */ /* 0x000fc400097fe4ff */
[----:B------:R-:W-:Y:S01]  /*12d0*/  IADD3 R44, P3, R10, UR4, RZ ;  /* 0x000000040a2c7c10 */ /* 0x000fe2000ff7e0ff */
[--C-:B------:R-:W-:Y:S01]  /*12e0*/  IMAD.X R5, R5, 0x1, R16.reuse, P4 ;  /* 0x0000000105057824 */ /* 0x100fe200020e0610 */
[----:B------:R-:W-:Y:S02]  /*12f0*/  IADD3 R14, P6, R14, R33, RZ ;  /* 0x000000210e0e7210 */ /* 0x000fe40007fde0ff */
[----:B------:R-:W-:Y:S02]  /*1300*/  ISETP.NE.U32.AND P2, PT, R44, RZ, PT ;  /* 0x000000ff2c00720c */ /* 0x000fe40003f45070 */
[----:B------:R-:W-:Y:S01]  /*1310*/  IADD3.X R44, R4, UR5, RZ, P3, !PT ;  /* 0x00000005042c7c10 */ /* 0x000fe20009ffe4ff */
[----:B------:R-:W-:Y:S01]  /*1320*/  IMAD.X R11, R11, 0x1, R16, P6 ;  /* 0x000000010b0b7824 */ /* 0x000fe200030e0610 */
[----:B------:R-:W-:Y:S02]  /*1330*/  LEA R2, P3, R32, R2, 0x2 ;  /* 0x0000000220027211 */ /* 0x000fe400078610ff */
[----:B------:R-:W-:-:S02]  /*1340*/  ISETP.NE.AND.EX P2, PT, R44, RZ, PT, P2 ;  /* 0x000000ff2c00720c */ /* 0x000fc40003f45320 */
[----:B------:R-:W-:Y:S01]  /*1350*/  IADD3 R44, P5, R42, UR12, RZ ;  /* 0x0000000c2a2c7c10 */ /* 0x000fe2000ffbe0ff */
[----:B------:R-:W-:Y:S01]  /*1360*/  IMAD.X R3, R3, 0x1, R0, P3 ;  /* 0x0000000103037824 */ /* 0x000fe200018e0600 */
[-C--:B------:R-:W-:Y:S02]  /*1370*/  IADD3 R12, P3, R12, R33.reuse, RZ ;  /* 0x000000210c0c7210 */ /* 0x080fe40007f7e0ff */
[----:B------:R-:W-:Y:S02]  /*1380*/  IADD3.X R45, R43, UR8, RZ, P5, !PT ;  /* 0x000000082b2d7c10 */ /* 0x000fe4000affe4ff */
[----:B------:R-:W-:Y:S02]  /*1390*/  IADD3 R8, P5, R8, R33, RZ ;  /* 0x0000002108087210 */ /* 0x000fe40007fbe0ff */
[----:B------:R-:W-:-:S03]  /*13a0*/  IADD3.X R9, R9, R16, RZ, P3, !PT ;  /* 0x0000001009097210 */ /* 0x000fc60001ffe4ff */
[----:B------:R-:W-:Y:S01]  /*13b0*/  IMAD.X R7, R7, 0x1, R16, P5 ;  /* 0x0000000107077824 */ /* 0x000fe200028e0610 */
[----:B--2---:R0:W-:Y:S01]  /*13c0*/  STG.E.64 desc[UR14][R42.64], R36 ;  /* 0x000000242a007986 */ /* 0x0041e2000c101b0e */
[----:B------:R-:W-:Y:S06]  /*13d0*/  @P2 BRA `(.L_x_47) ;  /* 0xfffffff800d02947 */ /* 0x000fec000383ffff */
.L_x_46:
[----:B------:R-:W1:Y:S01]  /*13e0*/  LDC R6, c[0x0][0x238] ;  /* 0x00008e00ff067b82 */ /* 0x000e620000000800 */
[----:B------:R-:W-:Y:S01]  /*13f0*/  IMAD.IADD R13, R31, 0x1, R13 ;  /* 0x000000011f0d7824 */ /* 0x000fe200078e020d */
[----:B-1----:R-:W-:-:S13]  /*1400*/  LOP3.LUT P1, RZ, R6, 0x3, RZ, 0xc0, !PT ;  /* 0x0000000306ff7812 */ /* 0x002fda000782c0ff */
[----:B------:R-:W-:Y:S05]  /*1410*/  @!P1 BRA `(.L_x_48) ;  /* 0x0000000400449947 */ /* 0x000fea0003800000 */
[----:B------:R-:W1:Y:S01]  /*1420*/  LDC.64 R2, c[0x0][0x268] ;  /* 0x00009a00ff027b82 */ /* 0x000e620000000a00 */
[----:B------:R-:W-:Y:S01]  /*1430*/  IMAD.MOV.U32 R16, RZ, RZ, R22 ;  /* 0x000000ffff107224 */ /* 0x000fe200078e0016 */
[----:B------:R-:W-:Y:S01]  /*1440*/  ULDC.64 UR8, c[0x0][0x220] ;  /* 0x0000880000087ab9 */ /* 0x000fe20000000a00 */
[----:B------:R-:W-:Y:S02]  /*1450*/  CS2R R8, SRZ ;  /* 0x0000000000087805 */ /* 0x000fe4000001ff00 */
[----:B------:R-:W-:-:S04]  /*1460*/  ISETP.GE.U32.AND P1, PT, R26, UR8, PT ;  /* 0x000000081a007c0c */ /* 0x000fc8000bf26070 */
[----:B------:R-:W-:Y:S01]  /*1470*/  ISETP.GE.AND.EX P1, PT, R29, UR9, PT, P1 ;  /* 0x000000091d007c0c */ /* 0x000fe2000bf26310 */
[----:B------:R-:W-:Y:S01]  /*1480*/  ULDC.64 UR8, c[0x0][0x278] ;  /* 0x00009e0000087ab9 */ /* 0x000fe20000000a00 */
[C---:B-1----:R-:W-:Y:S02]  /*1490*/  IMAD R0, R2.reuse, UR5, RZ ;  /* 0x0000000502007c24 */ /* 0x042fe4000f8e02ff */
[----:B------:R-:W-:-:S04]  /*14a0*/  IMAD.WIDE.U32 R4, R2, UR4, R16 ;  /* 0x0000000402047c25 */ /* 0x000fc8000f8e0010 */
[----:B------:R-:W-:Y:S01]  /*14b0*/  IMAD R33, R3, UR4, R0 ;  /* 0x0000000403217c24 */ /* 0x000fe2000f8e0200 */
[----:B------:R-:W-:-:S04]  /*14c0*/  ISETP.GE.U32.AND P3, PT, R4, UR10, PT ;  /* 0x0000000a04007c0c */ /* 0x000fc8000bf66070 */
[----:B------:R-:W-:-:S04]  /*14d0*/  IADD3 R5, R5, R33, RZ ;  /* 0x0000002105057210 */ /* 0x000fc80007ffe0ff */
[----:B------:R-:W-:-:S04]  /*14e0*/  LOP3.LUT R0, R5, R29, RZ, 0xfc, !PT ;  /* 0x0000001d05007212 */ /* 0x000fc800078efcff */
[----:B------:R-:W-:-:S04]  /*14f0*/  ISETP.LT.OR P2, PT, R0, RZ, P1 ;  /* 0x000000ff0000720c */ /* 0x000fc80000f41670 */
[----:B------:R-:W-:-:S13]  /*1500*/  ISETP.GE.OR.EX P2, PT, R5, UR11, P2, P3 ;  /* 0x0000000b05007c0c */ /* 0x000fda0009746730 */
[----:B------:R-:W1:Y:S01]  /*1510*/  @!P2 LDC.64 R10, c[0x0][0x218] ;  /* 0x00008600ff0aab82 */ /* 0x000e620000000a00 */
[----:B------:R-:W-:-:S04]  /*1520*/  @!P2 IMAD.MOV.U32 R12, RZ, RZ, R30 ;  /* 0x000000ffff0ca224 */ /* 0x000fc800078e001e */
[----:B------:R-:W-:-:S04]  /*1530*/  @!P2 IMAD.WIDE.U32 R4, R2, UR4, R12 ;  /* 0x000000040204ac25 */ /* 0x000fc8000f8e000c */
[----:B------:R-:W-:Y:S01]  /*1540*/  @!P2 IMAD.IADD R0, R33, 0x1, R5 ;  /* 0x000000012100a824 */ /* 0x000fe200078e0205 */
[----:B-1----:R-:W-:-:S04]  /*1550*/  @!P2 LEA R10, P3, R4, R10, 0x3 ;  /* 0x0000000a040aa211 */ /* 0x002fc800078618ff */
[----:B------:R-:W-:Y:S02]  /*1560*/  @!P2 LEA.HI.X R11, R4, R11, R0, 0x3, P3 ;  /* 0x0000000b040ba211 */ /* 0x000fe400018f1c00 */
[----:B------:R-:W1:Y:S03]  /*1570*/  LDC.64 R4, c[0x0][0x270] ;  /* 0x00009c00ff047b82 */ /* 0x000e660000000a00 */
[----:B------:R-:W2:Y:S01]  /*1580*/  @!P2 LDG.E.64 R8, desc[UR14][R10.64] ;  /* 0x0000000e0a08a981 */ /* 0x000ea2000c1e1b00 */
[----:B------:R-:W-:-:S04]  /*1590*/  LOP3.LUT R14, R6, 0x3, RZ, 0xc0, !PT ;  /* 0x00000003060e7812 */ /* 0x000fc800078ec0ff */
[----:B------:R-:W-:-:S04]  /*15a0*/  ISETP.NE.U32.AND P2, PT, R14, 0x1, PT ;  /* 0x000000010e00780c */ /* 0x000fc80003f45070 */
[----:B------:R-:W-:Y:S01]  /*15b0*/  ISETP.NE.AND.EX P2, PT, RZ, RZ, PT, P2 ;  /* 0x000000ffff00720c */ /* 0x000fe20003f45320 */
[C---:B-1----:R-:W-:Y:S02]  /*15c0*/  IMAD R0, R4.reuse, UR9, RZ ;  /* 0x0000000904007c24 */ /* 0x042fe4000f8e02ff */
[----:B------:R-:W-:-:S04]  /*15d0*/  IMAD.WIDE.U32 R6, R4, UR8, RZ ;  /* 0x0000000804067c25 */ /* 0x000fc8000f8e00ff */
[----:B------:R-:W-:Y:S02]  /*15e0*/  IMAD R5, R5, UR8, R0 ;  /* 0x0000000805057c24 */ /* 0x000fe4000f8e0200 */
[----:B------:R-:W-:Y:S02]  /*15f0*/  IMAD.MOV.U32 R4, RZ, RZ, R44 ;  /* 0x000000ffff047224 */ /* 0x000fe400078e002c */
[----:B------:R-:W-:Y:S01]  /*1600*/  IMAD.IADD R27, R7, 0x1, R5 ;  /* 0x00000001071b7824 */ /* 0x000fe200078e0205 */
[----:B------:R-:W-:Y:S01]  /*1610*/  MOV R5, R45 ;  /* 0x0000002d00057202 */ /* 0x000fe20000000f00 */
[----:B--2---:R1:W-:Y:S02]  /*1620*/  STG.E.64 desc[UR14][R44.64], R8 ;  /* 0x000000082c007986 */ /* 0x0043e4000c101b0e */
[----:B-1----:R-:W-:-:S04]  /*1630*/  LEA R44, P3, R6, R44, 0x3 ;  /* 0x0000002c062c7211 */ /* 0x002fc800078618ff */
[----:B------:R-:W-:Y:S01]  /*1640*/  LEA.HI.X R45, R6, R45, R27, 0x3, P3 ;  /* 0x0000002d062d7211 */ /* 0x000fe200018f1c1b */
[----:B------:R-:W-:Y:S08]  /*1650*/  @!P2 BRA `(.L_x_48) ;  /* 0x0000000000b4a947 */ /* 0x000ff00003800000 */
[----:B------:R-:W1:Y:S02]  /*1660*/  LDC.64 R10, c[0x0][0x268] ;  /* 0x00009a00ff0a7b82 */ /* 0x000e640000000a00 */
[----:B-1----:R-:W-:-:S04]  /*1670*/  IMAD.WIDE.U32 R10, R2, UR4, R10 ;  /* 0x00000004020a7c25 */ /* 0x002fc8000f8e000a */
[----:B------:R-:W-:Y:S01]  /*1680*/  IMAD.IADD R12, R33, 0x1, R11 ;  /* 0x00000001210c7824 */ /* 0x000fe200078e020b */
[----:B------:R-:W-:Y:S02]  /*1690*/  IADD3 R8, P2, R22, R10, RZ ;  /* 0x0000000a16087210 */ /* 0x000fe40007f5e0ff */
[----:B------:R-:W-:Y:S02]  /*16a0*/  CS2R R32, SRZ ;  /* 0x0000000000207805 */ /* 0x000fe4000001ff00 */
[----:B------:R-:W-:Y:S01]  /*16b0*/  ISETP.GE.U32.AND P3, PT, R8, UR10, PT ;  /* 0x0000000a08007c0c */ /* 0x000fe2000bf66070 */
[----:B------:R-:W-:-:S05]  /*16c0*/  IMAD.X R9, R12, 0x1, R17, P2 ;  /* 0x000000010c097824 */ /* 0x000fca00010e0611 */
[----:B------:R-:W-:-:S04]  /*16d0*/  LOP3.LUT R0, R9, R29, RZ, 0xfc, !PT ;  /* 0x0000001d09007212 */ /* 0x000fc800078efcff */
[----:B------:R-:W-:-:S04]  /*16e0*/  ISETP.LT.OR P2, PT, R0, RZ, P1 ;  /* 0x000000ff0000720c */ /* 0x000fc80000f41670 */
[----:B------:R-:W-:-:S13]  /*16f0*/  ISETP.GE.OR.EX P2, PT, R9, UR11, P2, P3 ;  /* 0x0000000b09007c0c */ /* 0x000fda0009746730 */
[----:B0-----:R-:W0:Y:S01]  /*1700*/  @!P2 LDC.64 R34, c[0x0][0x218] ;  /* 0x00008600ff22ab82 */ /* 0x001e220000000a00 */
[----:B------:R-:W-:-:S05]  /*1710*/  @!P2 IADD3 R0, P3, R30, R10, RZ ;  /* 0x0000000a1e00a210 */ /* 0x000fca0007f7e0ff */
[----:B------:R-:W-:Y:S01]  /*1720*/  @!P2 IMAD.X R8, R12, 0x1, R13, P3 ;  /* 0x000000010c08a824 */ /* 0x000fe200018e060d */
[----:B0-----:R-:W-:-:S04]  /*1730*/  @!P2 LEA R34, P3, R0, R34, 0x3 ;  /* 0x000000220022a211 */ /* 0x001fc800078618ff */
[----:B------:R-:W-:-:S05]  /*1740*/  @!P2 LEA.HI.X R35, R0, R35, R8, 0x3, P3 ;  /* 0x000000230023a211 */ /* 0x000fca00018f1c08 */
[----:B------:R-:W2:Y:S01]  /*1750*/  @!P2 LDG.E.64 R32, desc[UR14][R34.64] ;  /* 0x0000000e2220a981 */ /* 0x000ea2000c1e1b00 */
[CC--:B------:R-:W-:Y:S02]  /*1760*/  LEA R36, P2, R6.reuse, R4.reuse, 0x3 ;  /* 0x0000000406247211 */ /* 0x0c0fe400078418ff */
[C---:B------:R-:W-:Y:S02]  /*1770*/  LEA R8, P3, R6.reuse, R4, 0x4 ;  /* 0x0000000406087211 */ /* 0x040fe400078620ff */
[-CC-:B------:R-:W-:Y:S02]  /*1780*/  LEA.HI.X R37, R6, R5.reuse, R27.reuse, 0x3, P2 ;  /* 0x0000000506257211 */ /* 0x180fe400010f1c1b */
[----:B------:R-:W-:Y:S01]  /*1790*/  ISETP.NE.U32.AND P2, PT, R14, 0x2, PT ;  /* 0x000000020e00780c */ /* 0x000fe20003f45070 */
[----:B------:R-:W-:Y:S01]  /*17a0*/  IMAD.MOV.U32 R44, RZ, RZ, R8 ;  /* 0x000000ffff2c7224 */ /* 0x000fe200078e0008 */
[----:B------:R-:W-:Y:S02]  /*17b0*/  LEA.HI.X R9, R6, R5, R27, 0x4, P3 ;  /* 0x0000000506097211 */ /* 0x000fe400018f241b */
[----:B------:R-:W-:-:S02]  /*17c0*/  ISETP.NE.AND.EX P2, PT, RZ, RZ, PT, P2 ;  /* 0x000000ffff00720c */ /* 0x000fc40003f45320 */
[----:B------:R-:W-:Y:S01]  /*17d0*/  MOV R45, R9 ;  /* 0x00000009002d7202 */ /* 0x000fe20000000f00 */
[----:B--2---:R1:W-:Y:S10]  /*17e0*/  STG.E.64 desc[UR14][R36.64], R32 ;  /* 0x0000002024007986 */ /* 0x0043f4000c101b0e */
[----:B------:R-:W-:Y:S05]  /*17f0*/  @!P2 BRA `(.L_x_48) ;  /* 0x00000000004ca947 */ /* 0x000fea0003800000 */
[----:B------:R-:W-:-:S05]  /*1800*/  IADD3 R11, P2, R10, R2, RZ ;  /* 0x000000020a0b7210 */ /* 0x000fca0007f5e0ff */
[----:B------:R-:W-:Y:S01]  /*1810*/  IMAD.X R12, R12, 0x1, R3, P2 ;  /* 0x000000010c0c7824 */ /* 0x000fe200010e0603 */
[----:B------:R-:W-:-:S05]  /*1820*/  IADD3 R0, P2, R11, R22, RZ ;  /* 0x000000160b007210 */ /* 0x000fca0007f5e0ff */
[----:B------:R-:W-:Y:S01]  /*1830*/  IMAD.X R3, R12, 0x1, R17, P2 ;  /* 0x000000010c037824 */ /* 0x000fe200010e0611 */
[----:B------:R-:W-:-:S04]  /*1840*/  ISETP.GE.U32.AND P2, PT, R0, UR10, PT ;  /* 0x0000000a00007c0c */ /* 0x000fc8000bf46070 */
[----:B------:R-:W-:-:S04]  /*1850*/  LOP3.LUT R28, R3, R29, RZ, 0xfc, !PT ;  /* 0x0000001d031c7212 */ /* 0x000fc800078efcff */
[----:B------:R-:W-:-:S04]  /*1860*/  ISETP.LT.OR P1, PT, R28, RZ, P1 ;  /* 0x000000ff1c00720c */ /* 0x000fc80000f21670 */
[----:B------:R-:W-:-:S13]  /*1870*/  ISETP.GE.OR.EX P1, PT, R3, UR11, P1, P2 ;  /* 0x0000000b03007c0c */ /* 0x000fda0008f26720 */
[----:B------:R-:W0:Y:S01]  /*1880*/  @!P1 LDC.64 R2, c[0x0][0x218] ;  /* 0x00008600ff029b82 */ /* 0x000e220000000a00 */
[----:B------:R-:W-:-:S05]  /*1890*/  @!P1 IADD3 R30, P2, R11, R30, RZ ;  /* 0x0000001e0b1e9210 */ /* 0x000fca0007f5e0ff */
[----:B------:R-:W-:Y:S01]  /*18a0*/  @!P1 IMAD.X R13, R12, 0x1, R13, P2 ;  /* 0x000000010c0d9824 */ /* 0x000fe200010e060d */
[----:B0-----:R-:W-:-:S04]  /*18b0*/  @!P1 LEA R10, P2, R30, R2, 0x3 ;  /* 0x000000021e0a9211 */ /* 0x001fc800078418ff */
[----:B------:R-:W-:Y:S02]  /*18c0*/  @!P1 LEA.HI.X R11, R30, R3, R13, 0x3, P2 ;  /* 0x000000031e0b9211 */ /* 0x000fe400010f1c0d */
[----:B------:R-:W-:-:S06]  /*18d0*/  CS2R R2, SRZ ;  /* 0x0000000000027805 */ /* 0x000fcc000001ff00 */
[----:B------:R-:W2:Y:S01]  /*18e0*/  @!P1 LDG.E.64 R2, desc[UR14][R10.64] ;  /* 0x0000000e0a029981 */ /* 0x000ea2000c1e1b00 */
[----:B------:R-:W-:Y:S02]  /*18f0*/  IMAD R27, R27, 0x18, RZ ;  /* 0x000000181b1b7824 */ /* 0x000fe400078e02ff */
[----:B------:R-:W-:-:S04]  /*1900*/  IMAD.WIDE.U32 R44, R6, 0x18, R4 ;  /* 0x00000018062c7825 */ /* 0x000fc800078e0004 */
[----:B------:R-:W-:Y:S01]  /*1910*/  IMAD.IADD R45, R45, 0x1, R27 ;  /* 0x000000012d2d7824 */ /* 0x000fe200078e021b */
[----:B--2---:R2:W-:Y:S06]  /*1920*/  STG.E.64 desc[UR14][R8.64], R2 ;  /* 0x0000000208007986 */ /* 0x0045ec000c101b0e */
.L_x_48:
[----:B------:R-:W-:Y:S05]  /*1930*/  @!P0 BRA `(.L_x_49) ;  /* 0xfffffff000088947 */ /* 0x000fea000383ffff */
.L_x_45:
        /* <DEDUP_REMOVED lines=10> */
        .weak           $__internal_3_$__cuda_sm20_div_s64
        .type           $__internal_3_$__cuda_sm20_div_s64,@function
        .size           $__internal_3_$__cuda_sm20_div_s64,(.L_x_507 - $__internal_3_$__cuda_sm20_div_s64)
$__internal_3_$__cuda_sm20_div_s64:
        /* <DEDUP_REMOVED lines=15> */
[----:B------:R-:W-:Y:S02]  /*1ad0*/  IMAD.X R15, RZ, RZ, ~R11, P0 ;  /* 0x000000ffff0f7224 */ /* 0x000fe400000e0e0b */
[----:B------:R-:W-:Y:S02]  /*1ae0*/  IMAD.MOV.U32 R11, RZ, RZ, R8 ;  /* 0x000000ffff0b7224 */ /* 0x000fe400078e0008 */
[-C--:B------:R-:W-:Y:S02]  /*1af0*/  IMAD R17, R9, R15.reuse, RZ ;  /* 0x0000000f09117224 */ /* 0x080fe400078e02ff */
[----:B------:R-:W-:-:S04]  /*1b00*/  IMAD.WIDE.U32 R10, P0, R8, R15, R10 ;  /* 0x0000000f080a7225 */ /* 0x000fc8000780000a */
[----:B------:R-:W-:-:S04]  /*1b10*/  IMAD.HI.U32 R15, R9, R15, RZ ;  /* 0x0000000f090f7227 */ /* 0x000fc800078e00ff */
[----:B------:R-:W-:Y:S01]  /*1b20*/  IMAD.HI.U32 R10, P1, R9, R13, R10 ;  /* 0x0000000d090a7227 */ /* 0x000fe2000782000a */
[----:B------:R-:W-:-:S04]  /*1b30*/  IADD3.X R6, R15, R9, RZ, P0, !PT ;  /* 0x000000090f067210 */ /* 0x000fc800007fe4ff */
        /* <DEDUP_REMOVED lines=17> */
[----:B------:R-:W-:-:S04]  /*1c50*/  IMAD.HI.U32 R8, R11, R17, RZ ;  /* 0x000000110b087227 */ /* 0x000fc800078e00ff */
[----:B------:R-:W-:Y:S02]  /*1c60*/  IMAD.X R13, R6, 0x1, R13, P0 ;  /* 0x00000001060d7824 */ /* 0x000fe400000e060d */
[----:B------:R-:W-:-:S03]  /*1c70*/  IMAD.MOV.U32 R9, RZ, RZ, RZ ;  /* 0x000000ffff097224 */ /* 0x000fc600078e00ff */
[----:B------:R-:W-:Y:S01]  /*1c80*/  IADD3.X R13, RZ, RZ, R13, P2, P1 ;  /* 0x000000ffff0d7210 */ /* 0x000fe200017e240d */
[----:B------:R-:W-:-:S04]  /*1c90*/  IMAD.WIDE.U32 R8, R11, R10, R8 ;  /* 0x0000000a0b087225 */ /* 0x000fc800078e0008 */
[C---:B------:R-:W-:Y:S02]  /*1ca0*/  IMAD R11, R13.reuse, R10, RZ ;  /* 0x0000000a0d0b7224 */ /* 0x040fe400078e02ff */
[----:B------:R-:W-:-:S04]  /*1cb0*/  IMAD.HI.U32 R8, P0, R13, R17, R8 ;  /* 0x000000110d087227 */ /* 0x000fc80007800008 */
[----:B------:R-:W-:Y:S01]  /*1cc0*/  IMAD.HI.U32 R6, R13, R10, RZ ;  /* 0x0000000a0d067227 */ /* 0x000fe200078e00ff */
[----:B------:R-:W-:-:S04]  /*1cd0*/  IADD3 R11, P1, R11, R8, RZ ;  /* 0x000000080b0b7210 */ /* 0x000fc80007f3e0ff */
[----:B------:R-:W-:Y:S01]  /*1ce0*/  IADD3.X R6, R6, RZ, RZ, P0, !PT ;  /* 0x000000ff06067210 */ /* 0x000fe200007fe4ff */
[----:B------:R-:W-:-:S04]  /*1cf0*/  IMAD.WIDE.U32 R8, R11, R2, RZ ;  /* 0x000000020b087225 */ /* 0x000fc800078e00ff */
[----:B------:R-:W-:Y:S01]  /*1d00*/  IMAD.X R13, RZ, RZ, R6, P1 ;  /* 0x000000ffff0d7224 */ /* 0x000fe200008e0606 */
[----:B------:R-:W-:Y:S01]  /*1d10*/  IADD3 R17, P1, -R8, R17, RZ ;  /* 0x0000001108117210 */ /* 0x000fe20007f3e1ff */
[----:B------:R-:W-:-:S03]  /*1d20*/  IMAD R6, R11, R3, R9 ;  /* 0x000000030b067224 */ /* 0x000fc600078e0209 */
[-C--:B------:R-:W-:Y:S01]  /*1d30*/  ISETP.GE.U32.AND P0, PT, R17, R2.reuse, PT ;  /* 0x000000021100720c */ /* 0x080fe20003f06070 */
[----:B------:R-:W-:-:S04]  /*1d40*/  IMAD R6, R13, R2, R6 ;  /* 0x000000020d067224 */ /* 0x000fc800078e0206 */
[----:B------:R-:W-:Y:S01]  /*1d50*/  IMAD.X R21, R10, 0x1, ~R6, P1 ;  /* 0x000000010a157824 */ /* 0x000fe200008e0e06 */
[----:B------:R-:W-:Y:S02]  /*1d60*/  IADD3 R9, P1, R17, -R2, RZ ;  /* 0x8000000211097210 */ /* 0x000fe40007f3e0ff */
[----:B------:R-:W-:Y:S02]  /*1d70*/  IADD3 R6, P2, R11, 0x1, RZ ;  /* 0x000000010b067810 */ /* 0x000fe40007f5e0ff */
[C---:B------:R-:W-:Y:S01]  /*1d80*/  ISETP.GE.U32.AND.EX P0, PT, R21.reuse, R3, PT, P0 ;  /* 0x000000031500720c */ /* 0x040fe20003f06100 */
[----:B------:R-:W-:Y:S02]  /*1d90*/  IMAD.X R15, R21, 0x1, ~R3, P1 ;  /* 0x00000001150f7824 */ /* 0x000fe400008e0e03 */
[----:B------:R-:W-:Y:S01]  /*1da0*/  IMAD.X R8, RZ, RZ, R13, P2 ;  /* 0x000000ffff087224 */ /* 0x000fe200010e060d */
[----:B------:R-:W-:Y:S02]  /*1db0*/  SEL R9, R9, R17, P0 ;  /* 0x0000001109097207 */ /* 0x000fe40000000000 */
[----:B------:R-:W-:-:S02]  /*1dc0*/  SEL R15, R15, R21, P0 ;  /* 0x000000150f0f7207 */ /* 0x000fc40000000000 */
[----:B------:R-:W-:Y:S02]  /*1dd0*/  SEL R11, R6, R11, P0 ;  /* 0x0000000b060b7207 */ /* 0x000fe40000000000 */
[----:B------:R-:W-:Y:S02]  /*1de0*/  ISETP.GE.U32.AND P1, PT, R9, R2, PT ;  /* 0x000000020900720c */ /* 0x000fe40003f26070 */
[----:B------:R-:W-:Y:S02]  /*1df0*/  SEL R2, R8, R13, P0 ;  /* 0x0000000d08027207 */ /* 0x000fe40000000000 */
[----:B------:R-:W-:Y:S02]  /*1e00*/  IADD3 R20, P2, R11, 0x1, RZ ;  /* 0x000000010b147810 */ /* 0x000fe40007f5e0ff */
[----:B------:R-:W-:Y:S02]  /*1e10*/  ISETP.GE.U32.AND.EX P0, PT, R15, R3, PT, P1 ;  /* 0x000000030f00720c */ /* 0x000fe40003f06110 */
[----:B------:R-:W-:-:S02]  /*1e20*/  IADD3.X R21, RZ, R2, RZ, P2, !PT ;  /* 0x00000002ff157210 */ /* 0x000fc400017fe4ff */
[----:B------:R-:W-:Y:S02]  /*1e30*/  SEL R20, R20, R11, P0 ;  /* 0x0000000b14147207 */ /* 0x000fe40000000000 */
[----:B------:R-:W-:Y:S02]  /*1e40*/  SEL R21, R21, R2, P0 ;  /* 0x0000000215157207 */ /* 0x000fe40000000000 */
[----:B------:R-:W-:Y:S02]  /*1e50*/  IADD3 R3, P2, RZ, -R20, RZ ;  /* 0x80000014ff037210 */ /* 0x000fe40007f5e0ff */
[----:B------:R-:W-:Y:S02]  /*1e60*/  LOP3.LUT R6, R4, R7, RZ, 0x3c, !PT ;  /* 0x0000000704067212 */ /* 0x000fe400078e3cff */
[----:B------:R-:W-:Y:S01]  /*1e70*/  ISETP.NE.U32.AND P0, PT, R5, RZ, PT ;  /* 0x000000ff0500720c */ /* 0x000fe20003f05070 */
[----:B------:R-:W-:Y:S01]  /*1e80*/  IMAD.X R2, RZ, RZ, ~R21, P2 ;  /* 0x000000ffff027224 */ /* 0x000fe200010e0e15 */
[----:B------:R-:W-:-:S02]  /*1e90*/  ISETP.GE.AND P1, PT, R6, RZ, PT ;  /* 0x000000ff0600720c */ /* 0x000fc40003f26270 */
[----:B------:R-:W-:Y:S02]  /*1ea0*/  ISETP.NE.AND.EX P0, PT, R4, RZ, PT, P0 ;  /* 0x000000ff0400720c */ /* 0x000fe40003f05300 */
[----:B------:R-:W-:Y:S01]  /*1eb0*/  SEL R20, R3, R20, !P1 ;  /* 0x0000001403147207 */ /* 0x000fe20004800000 */
[----:B------:R-:W-:Y:S01]  /*1ec0*/  IMAD.MOV.U32 R3, RZ, RZ, 0x0 ;  /* 0x00000000ff037424 */ /* 0x000fe200078e00ff */
[----:B------:R-:W-:Y:S01]  /*1ed0*/  SEL R21, R2, R21, !P1 ;  /* 0x0000001502157207 */ /* 0x000fe20004800000 */
[----:B------:R-:W-:Y:S01]  /*1ee0*/  IMAD.MOV.U32 R2, RZ, RZ, R0 ;  /* 0x000000ffff027224 */ /* 0x000fe200078e0000 */
[----:B------:R-:W-:Y:S02]  /*1ef0*/  SEL R20, R20, 0xffffffff, P0 ;  /* 0xffffffff14147807 */ /* 0x000fe40000000000 */
[----:B------:R-:W-:Y:S01]  /*1f00*/  SEL R21, R21, 0xffffffff, P0 ;  /* 0xffffffff15157807 */ /* 0x000fe20000000000 */
[----:B------:R-:W-:Y:S06]  /*1f10*/  RET.REL.NODEC R2 `(_ZN2at6native13im2col_kernelIdEEvlPKT_llllllllllllPS2_) ;  /* 0xffffffe002387950 */ /* 0x000fec0003c3ffff */
.L_x_51:
        /* <DEDUP_REMOVED lines=14> */
.L_x_507:


//--------------------- .text._ZN2at6native13col2im_kernelIN3c108BFloat16EfEEvlPKT_llllllllllllPS4_ --------------------------
	.section	.text._ZN2at6native13col2im_kernelIN3c108BFloat16EfEEvlPKT_llllllllllllPS4_,"ax",@progbits
	.align	128
        .global         _ZN2at6native13col2im_kernelIN3c108BFloat16EfEEvlPKT_llllllllllllPS4_
        .type           _ZN2at6native13col2im_kernelIN3c108BFloat16EfEEvlPKT_llllllllllllPS4_,@function
        .size           _ZN2at6native13col2im_kernelIN3c108BFloat16EfEEvlPKT_llllllllllllPS4_,(.L_x_509 - _ZN2at6native13col2im_kernelIN3c108BFloat16EfEEvlPKT_llllllllllllPS4_)
        .other          _ZN2at6native13col2im_kernelIN3c108BFloat16EfEEvlPKT_llllllllllllPS4_,@"STO_CUDA_ENTRY STV_DEFAULT"
_ZN2at6native13col2im_kernelIN3c108BFloat16EfEEvlPKT_llllllllllllPS4_:
.text._ZN2at6native13col2im_kernelIN3c108BFloat16EfEEvlPKT_llllllllllllPS4_:
        /* <DEDUP_REMOVED lines=10> */
[----:B------:R-:W-:Y:S01]  /*00a0*/  ULDC.64 UR8, c[0x0][0x218] ;  /* 0x0000860000087ab9 */ /* 0x000fe20000000a00 */
[----:B------:R-:W-:Y:S01]  /*00b0*/  ULDC.64 UR6, c[0x0][0x278] ;  /* 0x00009e0000067ab9 */ /* 0x000fe20000000a00 */
[----:B------:R-:W-:Y:S01]  /*00c0*/  UIADD3 UR4, UP0, UR8, 0x6, URZ ;  /* 0x0000000608047890 */ /* 0x000fe2000ff1e03f */
[----:B------:R-:W-:Y:S01]  /*00d0*/  IMAD.MOV.U32 R0, RZ, RZ, R2 ;  /* 0x000000ffff007224 */ /* 0x000fe200078e0002 */
[----:B------:R-:W-:Y:S02]  /*00e0*/  USHF.L.U64.HI UR5, UR6, 0x1, UR7 ;  /* 0x0000000106057899 */ /* 0x000fe40008010207 */
[----:B------:R-:W-:Y:S02]  /*00f0*/  USHF.L.U32 UR6, UR6, 0x1, URZ ;  /* 0x0000000106067899 */ /* 0x000fe4000800063f */
[----:B------:R-:W-:Y:S01]  /*0100*/  UIADD3.X UR7, URZ, UR9, URZ, UP0, !UPT ;  /* 0x000000093f077290 */ /* 0x000fe200087fe43f */
[----:B------:R-:W-:-:S11]  /*0110*/  ULDC.64 UR10, c[0x0][0x208] ;  /* 0x00008200000a7ab9 */ /* 0x000fd60000000a00 */
.L_x_163:
[----:B------:R-:W-:Y:S01]  /*0120*/  SHF.R.S32.HI R49, RZ, 0x1f, R0 ;  /* 0x0000001fff317819 */ /* 0x000fe20000011400 */
[----:B------:R-:W-:Y:S01]  /*0130*/  ULDC UR8, c[0x0][0x22c] ;  /* 0x00008b0000087ab9 */ /* 0x000fe20000000800 */
[----:B------:R-:W-:Y:S02]  /*0140*/  BSSY B0, `(.L_x_52) ;  /* 0x000002a000007945 */ /* 0x000fe40003800000 */
[----:B------:R-:W-:-:S04]  /*0150*/  LOP3.LUT R2, R49, UR8, RZ, 0xfc, !PT ;  /* 0x0000000831027c12 */ /* 0x000fc8000f8efcff */
[----:B------:R-:W-:-:S13]  /*0160*/  ISETP.NE.U32.AND P0, PT, R2, RZ, PT ;  /* 0x000000ff0200720c */ /* 0x000fda0003f05070 */
[----:B------:R-:W-:Y:S05]  /*0170*/  @!P0 BRA `(.L_x_53) ;  /* 0x00000000003c8947 */ /* 0x000fea0003800000 */
[----:B------:R-:W-:Y:S01]  /*0180*/  ULDC.64 UR8, c[0x0][0x228] ;  /* 0x00008a0000087ab9 */ /* 0x000fe20000000a00 */
[----:B------:R-:W-:Y:S01]  /*0190*/  MOV R52, R0 ;  /* 0x0000000000347202 */ /* 0x000fe20000000f00 */
[----:B------:R-:W-:Y:S01]  /*01a0*/  IMAD.U32 R50, RZ, RZ, UR8 ;  /* 0x00000008ff327e24 */ /* 0x000fe2000f8e00ff */
[----:B------:R-:W-:Y:S01]  /*01b0*/  MOV R2, 0x1e0 ;  /* 0x000001e000027802 */ /* 0x000fe20000000f00 */
[----:B------:R-:W-:-:S07]  /*01c0*/  IMAD.U32 R48, RZ, RZ, UR9 ;  /* 0x00000009ff307e24 */ /* 0x000fce000f8e00ff */
[----:B------:R-:W-:Y:S05]  /*01d0*/  CALL.REL.NOINC `($__internal_4_$__cuda_sm20_div_s64) ;  /* 0x0000005800607944 */ /* 0x000fea0003c00000 */
[----:B------:R-:W-:Y:S01]  /*01e0*/  IADD3 R7, P0, RZ, -R36, RZ ;  /* 0x80000024ff077210 */ /* 0x000fe20007f1e0ff */
[----:B------:R-:W-:Y:S01]  /*01f0*/  ULDC.64 UR8, c[0x0][0x228] ;  /* 0x00008a0000087ab9 */ /* 0x000fe20000000a00 */
[----:B------:R-:W-:Y:S02]  /*0200*/  IMAD.MOV.U32 R48, RZ, RZ, R0 ;  /* 0x000000ffff307224 */ /* 0x000fe400078e0000 */
[----:B------:R-:W-:Y:S02]  /*0210*/  IADD3.X R2, RZ, ~R37, RZ, P0, !PT ;  /* 0x80000025ff027210 */ /* 0x000fe400007fe4ff */
[----:B------:R-:W-:-:S04]  /*0220*/  IMAD.WIDE.U32 R4, R7, UR8, R48 ;  /* 0x0000000807047c25 */ /* 0x000fc8000f8e0030 */
[----:B------:R-:W-:-:S04]  /*0230*/  IMAD R2, R2, UR8, RZ ;  /* 0x0000000802027c24 */ /* 0x000fc8000f8e02ff */
[----:B------:R-:W-:-:S04]  /*0240*/  IMAD R7, R7, UR9, R2 ;  /* 0x0000000907077c24 */ /* 0x000fc8000f8e0202 */
[----:B------:R-:W-:Y:S01]  /*0250*/  IMAD.IADD R2, R5, 0x1, R7 ;  /* 0x0000000105027824 */ /* 0x000fe200078e0207 */
[----:B------:R-:W-:Y:S06]  /*0260*/  BRA `(.L_x_54) ;  /* 0x00000000005c7947 */ /* 0x000fec0003800000 */
.L_x_53:
[----:B------:R-:W-:Y:S01]  /*0270*/  ULDC UR8, c[0x0][0x228] ;  /* 0x00008a0000087ab9 */ /* 0x000fe20000000800 */
[----:B------:R-:W-:Y:S01]  /*0280*/  HFMA2.MMA R37, -RZ, RZ, 0, 0 ;  /* 0x00000000ff257435 */ /* 0x000fe200000001ff */
[----:B------:R-:W0:Y:S01]  /*0290*/  I2F.U32.RP R2, UR8 ;  /* 0x0000000800027d06 */ /* 0x000e220008209000 */
[----:B------:R-:W-:-:S07]  /*02a0*/  ISETP.NE.U32.AND P2, PT, RZ, UR8, PT ;  /* 0x00000008ff007c0c */ /* 0x000fce000bf45070 */
[----:B0-----:R-:W0:Y:S02]  /*02b0*/  MUFU.RCP R2, R2 ;  /* 0x0000000200027308 */ /* 0x001e240000001000 */
[----:B0-----:R-:W-:Y:S01]  /*02c0*/  IADD3 R4, R2, 0xffffffe, RZ ;  /* 0x0ffffffe02047810 */ /* 0x001fe20007ffe0ff */
[----:B------:R-:W-:-:S05]  /*02d0*/  IMAD.MOV.U32 R2, RZ, RZ, RZ ;  /* 0x000000ffff027224 */ /* 0x000fca00078e00ff */
        /* <DEDUP_REMOVED lines=16> */
.L_x_54:
[----:B------:R-:W-:Y:S05]  /*03e0*/  BSYNC B0 ;  /* 0x0000000000007941 */ /* 0x000fea0003800000 */
.L_x_52:
[----:B------:R-:W-:Y:S01]  /*03f0*/  ULDC UR8, c[0x0][0x224] ;  /* 0x0000890000087ab9 */ /* 0x000fe20000000800 */
[----:B------:R-:W-:Y:S01]  /*0400*/  BSSY B0, `(.L_x_55) ;  /* 0x0000025000007945 */ /* 0x000fe20003800000 */
[----:B------:R-:W-:Y:S01]  /*0410*/  LOP3.LUT R5, R37, UR8, RZ, 0xfc, !PT ;  /* 0x0000000825057c12 */ /* 0x000fe2000f8efcff */
[----:B------:R-:W-:Y:S02]  /*0420*/  ULDC.64 UR8, c[0x0][0x248] ;  /* 0x0000920000087ab9 */ /* 0x000fe40000000a00 */
[----:B------:R-:W-:Y:S02]  /*0430*/  IADD3 R34, P1, R4, UR8, RZ ;  /* 0x0000000804227c10 */ /* 0x000fe4000ff3e0ff */
[----:B------:R-:W-:Y:S02]  /*0440*/  ISETP.NE.U32.AND P0, PT, R5, RZ, PT ;  /* 0x000000ff0500720c */ /* 0x000fe40003f05070 */
[----:B------:R-:W-:-:S11]  /*0450*/  IADD3.X R35, R2, UR9, RZ, P1, !PT ;  /* 0x0000000902237c10 */ /* 0x000fd60008ffe4ff */
[----:B------:R-:W-:Y:S05]  /*0460*/  @!P0 BRA `(.L_x_56) ;  /* 0x0000000000288947 */ /* 0x000fea0003800000 */
[----:B------:R-:W-:Y:S01]  /*0470*/  ULDC.64 UR8, c[0x0][0x220] ;  /* 0x0000880000087ab9 */ /* 0x000fe20000000a00 */
[----:B------:R-:W-:Y:S01]  /*0480*/  IMAD.MOV.U32 R52, RZ, RZ, R36 ;  /* 0x000000ffff347224 */ /* 0x000fe200078e0024 */
[----:B------:R-:W-:Y:S01]  /*0490*/  MOV R51, UR8 ;  /* 0x0000000800337c02 */ /* 0x000fe20008000f00 */
[----:B------:R-:W-:Y:S01]  /*04a0*/  IMAD.MOV.U32 R53, RZ, RZ, R37 ;  /* 0x000000ffff357224 */ /* 0x000fe200078e0025 */
[----:B------:R-:W-:Y:S01]  /*04b0*/  MOV R2, 0x4e0 ;  /* 0x000004e000027802 */ /* 0x000fe20000000f00 */
[----:B------:R-:W-:-:S07]  /*04c0*/  IMAD.U32 R50, RZ, RZ, UR9 ;  /* 0x00000009ff327e24 */ /* 0x000fce000f8e00ff */
[----:B------:R-:W-:Y:S05]  /*04d0*/  CALL.REL.NOINC `($__internal_5_$__cuda_sm20_rem_s64) ;  /* 0x0000005800f07944 */ /* 0x000fea0003c00000 */
[----:B------:R-:W-:Y:S01]  /*04e0*/  IMAD.MOV.U32 R4, RZ, RZ, R38 ;  /* 0x000000ffff047224 */ /* 0x000fe200078e0026 */
[----:B------:R-:W-:Y:S01]  /*04f0*/  MOV R5, R39 ;  /* 0x0000002700057202 */ /* 0x000fe20000000f00 */
[----:B------:R-:W-:Y:S06]  /*0500*/  BRA `(.L_x_57) ;  /* 0x0000000000507947 */ /* 0x000fec0003800000 */
.L_x_56:
[----:B------:R-:W-:Y:S02]  /*0510*/  ULDC UR8, c[0x0][0x220] ;  /* 0x0000880000087ab9 */ /* 0x000fe40000000800 */
[----:B------:R-:W0:Y:S01]  /*0520*/  I2F.U32.RP R2, UR8 ;  /* 0x0000000800027d06 */ /* 0x000e220008209000 */
[----:B------:R-:W-:-:S07]  /*0530*/  ISETP.NE.U32.AND P1, PT, RZ, UR8, PT ;  /* 0x00000008ff007c0c */ /* 0x000fce000bf25070 */
[----:B0-----:R-:W0:Y:S02]  /*0540*/  MUFU.RCP R2, R2 ;  /* 0x0000000200027308 */ /* 0x001e240000001000 */
[----:B0-----:R-:W-:-:S06]  /*0550*/  VIADD R4, R2, 0xffffffe ;  /* 0x0ffffffe02047836 */ /* 0x001fcc0000000000 */
[----:B------:R0:W1:Y:S02]  /*0560*/  F2I.FTZ.U32.TRUNC.NTZ R5, R4 ;  /* 0x0000000400057305 */ /* 0x000064000021f000 */
[----:B0-----:R-:W-:Y:S01]  /*0570*/  HFMA2.MMA R4, -RZ, RZ, 0, 0 ;  /* 0x00000000ff047435 */ /* 0x001fe200000001ff */
[----:B-1----:R-:W-:-:S04]  /*0580*/  IMAD.MOV R7, RZ, RZ, -R5 ;  /* 0x000000ffff077224 */ /* 0x002fc800078e0a05 */
[----:B------:R-:W-:-:S05]  /*0590*/  IMAD R7, R7, UR8, RZ ;  /* 0x0000000807077c24 */ /* 0x000fca000f8e02ff */
[----:B------:R-:W-:-:S06]  /*05a0*/  IMAD.HI.U32 R5, R5, R7, R4 ;  /* 0x0000000705057227 */ /* 0x000fcc00078e0004 */
[----:B------:R-:W-:-:S04]  /*05b0*/  IMAD.HI.U32 R5, R5, R36, RZ ;  /* 0x0000002405057227 */ /* 0x000fc800078e00ff */
[----:B------:R-:W-:-:S04]  /*05c0*/  IMAD.MOV R5, RZ, RZ, -R5 ;  /* 0x000000ffff057224 */ /* 0x000fc800078e0a05 */
[----:B------:R-:W-:Y:S02]  /*05d0*/  IMAD R36, R5, UR8, R36 ;  /* 0x0000000805247c24 */ /* 0x000fe4000f8e0224 */
[----:B------:R-:W-:-:S03]  /*05e0*/  IMAD.MOV.U32 R5, RZ, RZ, RZ ;  /* 0x000000ffff057224 */ /* 0x000fc600078e00ff */
[----:B------:R-:W-:-:S13]  /*05f0*/  ISETP.GE.U32.AND P0, PT, R36, UR8, PT ;  /* 0x0000000824007c0c */ /* 0x000fda000bf06070 */
[----:B------:R-:W-:-:S05]  /*0600*/  @P0 VIADD R36, R36, -UR8 ;  /* 0x8000000824240c36 */ /* 0x000fca0008000000 */
[----:B------:R-:W-:-:S13]  /*0610*/  ISETP.GE.U32.AND P0, PT, R36, UR8, PT ;  /* 0x0000000824007c0c */ /* 0x000fda000bf06070 */
[----:B------:R-:W-:Y:S02]  /*0620*/  @P0 IADD3 R36, R36, -UR8, RZ ;  /* 0x8000000824240c10 */ /* 0x000fe4000fffe0ff */
[----:B------:R-:W-:-:S05]  /*0630*/  @!P1 LOP3.LUT R36, RZ, UR8, RZ, 0x33, !PT ;  /* 0x00000008ff249c12 */ /* 0x000fca000f8e33ff */
[----:B------:R-:W-:-:S07]  /*0640*/  IMAD.MOV.U32 R4, RZ, RZ, R36 ;  /* 0x000000ffff047224 */ /* 0x000fce00078e0024 */
.L_x_57:
[----:B------:R-:W-:Y:S05]  /*0650*/  BSYNC B0 ;  /* 0x0000000000007941 */ /* 0x000fea0003800000 */
.L_x_55:
[----:B------:R-:W0:Y:S01]  /*0660*/  LDC.64 R6, c[0x0][0x220] ;  /* 0x00008800ff067b82 */ /* 0x000e220000000a00 */
[----:B------:R-:W-:Y:S01]  /*0670*/  ULDC.64 UR8, c[0x0][0x228] ;  /* 0x00008a0000087ab9 */ /* 0x000fe20000000a00 */
[----:B------:R-:W-:Y:S01]  /*0680*/  SHF.R.S32.HI R49, RZ, 0x1f, R0 ;  /* 0x0000001fff317819 */ /* 0x000fe20000011400 */
[----:B------:R-:W-:Y:S01]  /*0690*/  BSSY B0, `(.L_x_58) ;  /* 0x0000024000007945 */ /* 0x000fe20003800000 */
[C---:B0-----:R-:W-:Y:S02]  /*06a0*/  IMAD R2, R6.reuse, UR9, RZ ;  /* 0x0000000906027c24 */ /* 0x041fe4000f8e02ff */
[----:B------:R-:W-:-:S04]  /*06b0*/  IMAD.WIDE.U32 R50, R6, UR8, RZ ;  /* 0x0000000806327c25 */ /* 0x000fc8000f8e00ff */
[----:B------:R-:W-:Y:S01]  /*06c0*/  IMAD R7, R7, UR8, R2 ;  /* 0x0000000807077c24 */ /* 0x000fe2000f8e0202 */
[----:B------:R-:W-:Y:S02]  /*06d0*/  ULDC.64 UR8, c[0x0][0x240] ;  /* 0x0000900000087ab9 */ /* 0x000fe40000000a00 */
[----:B------:R-:W-:Y:S02]  /*06e0*/  IADD3 R32, P1, R4, UR8, RZ ;  /* 0x0000000804207c10 */ /* 0x000fe4000ff3e0ff */
[----:B------:R-:W-:Y:S02]  /*06f0*/  IADD3 R48, R51, R7, RZ ;  /* 0x0000000733307210 */ /* 0x000fe40007ffe0ff */
[----:B------:R-:W-:Y:S02]  /*0700*/  IADD3.X R33, R5, UR9, RZ, P1, !PT ;  /* 0x0000000905217c10 */ /* 0x000fe40008ffe4ff */
[----:B------:R-:W-:-:S04]  /*0710*/  LOP3.LUT R2, R49, R48, RZ, 0xfc, !PT ;  /* 0x0000003031027212 */ /* 0x000fc800078efcff */
[----:B------:R-:W-:-:S13]  /*0720*/  ISETP.NE.U32.AND P0, PT, R2, RZ, PT ;  /* 0x000000ff0200720c */ /* 0x000fda0003f05070 */
[----:B------:R-:W-:Y:S05]  /*0730*/  @!P0 BRA `(.L_x_59) ;  /* 0x0000000000188947 */ /* 0x000fea0003800000 */
[----:B------:R-:W-:Y:S01]  /*0740*/  IMAD.MOV.U32 R52, RZ, RZ, R0 ;  /* 0x000000ffff347224 */ /* 0x000fe200078e0000 */
[----:B------:R-:W-:-:S07]  /*0750*/  MOV R2, 0x770 ;  /* 0x0000077000027802 */ /* 0x000fce0000000f00 */
[----:B------:R-:W-:Y:S05]  /*0760*/  CALL.REL.NOINC `($__internal_4_$__cuda_sm20_div_s64) ;  /* 0x0000005000fc7944 */ /* 0x000fea0003c00000 */
[----:B------:R-:W-:Y:S01]  /*0770*/  IMAD.MOV.U32 R30, RZ, RZ, R36 ;  /* 0x000000ffff1e7224 */ /* 0x000fe200078e0024 */
[----:B------:R-:W-:Y:S01]  /*0780*/  MOV R31, R37 ;  /* 0x00000025001f7202 */ /* 0x000fe20000000f00 */
[----:B------:R-:W-:Y:S06]  /*0790*/  BRA `(.L_x_60) ;  /* 0x00000000004c7947 */ /* 0x000fec0003800000 */
.L_x_59:
[----:B------:R-:W0:Y:S01]  /*07a0*/  I2F.U32.RP R2, R50 ;  /* 0x0000003200027306 */ /* 0x000e220000209000 */
[----:B------:R-:W-:Y:S01]  /*07b0*/  ISETP.NE.U32.AND P2, PT, R50, RZ, PT ;  /* 0x000000ff3200720c */ /* 0x000fe20003f45070 */
[----:B------:R-:W-:-:S06]  /*07c0*/  IMAD.MOV.U32 R31, RZ, RZ, RZ ;  /* 0x000000ffff1f7224 */ /* 0x000fcc00078e00ff */
[----:B0-----:R-:W0:Y:S02]  /*07d0*/  MUFU.RCP R2, R2 ;  /* 0x0000000200027308 */ /* 0x001e240000001000 */
[----:B0-----:R-:W-:-:S06]  /*07e0*/  VIADD R4, R2, 0xffffffe ;  /* 0x0ffffffe02047836 */ /* 0x001fcc0000000000 */
[----:B------:R0:W1:Y:S02]  /*07f0*/  F2I.FTZ.U32.TRUNC.NTZ R5, R4 ;  /* 0x0000000400057305 */ /* 0x000064000021f000 */
[----:B0-----:R-:W-:Y:S01]  /*0800*/  HFMA2.MMA R4, -RZ, RZ, 0, 0 ;  /* 0x00000000ff047435 */ /* 0x001fe200000001ff */
[----:B-1----:R-:W-:-:S04]  /*0810*/  IMAD.MOV R7, RZ, RZ, -R5 ;  /* 0x000000ffff077224 */ /* 0x002fc800078e0a05 */
[----:B------:R-:W-:-:S05]  /*0820*/  IMAD R7, R7, R50, RZ ;  /* 0x0000003207077224 */ /* 0x000fca00078e02ff */
        /* <DEDUP_REMOVED lines=9> */
[----:B------:R-:W-:-:S07]  /*08c0*/  @!P2 LOP3.LUT R30, RZ, R50, RZ, 0x33, !PT ;  /* 0x00000032ff1ea212 */ /* 0x000fce00078e33ff */
.L_x_60:
[----:B------:R-:W-:Y:S05]  /*08d0*/  BSYNC B0 ;  /* 0x0000000000007941 */ /* 0x000fea0003800000 */
.L_x_58:
[----:B------:R-:W0:Y:S01]  /*08e0*/  LDC.64 R8, c[0x0][0x268] ;  /* 0x00009a00ff087b82 */ /* 0x000e220000000a00 */
[----:B------:R-:W-:Y:S01]  /*08f0*/  ULDC.64 UR8, c[0x0][0x238] ;  /* 0x00008e0000087ab9 */ /* 0x000fe20000000a00 */
[----:B------:R-:W-:Y:S01]  /*0900*/  BSSY B0, `(.L_x_61) ;  /* 0x0000031000007945 */ /* 0x000fe20003800000 */
[----:B------:R-:W-:Y:S01]  /*0910*/  UIADD3 UR8, UP0, UR8, -0x1, URZ ;  /* 0xffffffff08087890 */ /* 0x000fe2000ff1e03f */
[----:B------:R-:W-:-:S03]  /*0920*/  CS2R R4, SRZ ;  /* 0x0000000000047805 */ /* 0x000fc6000001ff00 */
[----:B------:R-:W-:-:S06]  /*0930*/  UIADD3.X UR9, UR9, -0x1, URZ, UP0, !UPT ;  /* 0xffffffff09097890 */ /* 0x000fcc00087fe43f */
[C---:B0-----:R-:W-:Y:S02]  /*0940*/  IMAD R2, R8.reuse, UR9, RZ ;  /* 0x0000000908027c24 */ /* 0x041fe4000f8e02ff */
[----:B------:R-:W-:-:S04]  /*0950*/  IMAD.WIDE.U32 R6, R8, UR8, RZ ;  /* 0x0000000808067c25 */ /* 0x000fc8000f8e00ff */
[----:B------:R-:W-:Y:S01]  /*0960*/  IMAD R9, R9, UR8, R2 ;  /* 0x0000000809097c24 */ /* 0x000fe2000f8e0202 */
[----:B------:R-:W-:-:S04]  /*0970*/  ISETP.GT.U32.AND P0, PT, R34, R6, PT ;  /* 0x000000062200720c */ /* 0x000fc80003f04070 */
[----:B------:R-:W-:-:S04]  /*0980*/  IADD3 R9, R7, R9, RZ ;  /* 0x0000000907097210 */ /* 0x000fc80007ffe0ff */
[----:B------:R-:W-:-:S13]  /*0990*/  ISETP.GT.AND.EX P0, PT, R35, R9, PT, P0 ;  /* 0x000000092300720c */ /* 0x000fda0003f04300 */
[----:B------:R-:W-:Y:S05]  /*09a0*/  @!P0 BRA `(.L_x_62) ;  /* 0x0000000000988947 */ /* 0x000fea0003800000 */
[----:B------:R-:W-:Y:S01]  /*09b0*/  LOP3.LUT R7, RZ, R6, RZ, 0x33, !PT ;  /* 0x00000006ff077212 */ /* 0x000fe200078e33ff */
[----:B------:R-:W-:Y:S01]  /*09c0*/  ULDC UR8, c[0x0][0x25c] ;  /* 0x0000970000087ab9 */ /* 0x000fe20000000800 */
[----:B------:R-:W-:Y:S01]  /*09d0*/  LOP3.LUT R5, RZ, R9, RZ, 0x33, !PT ;  /* 0x00000009ff057212 */ /* 0x000fe200078e33ff */
[----:B------:R-:W-:Y:S01]  /*09e0*/  BSSY B1, `(.L_x_63) ;  /* 0x0000020000017945 */ /* 0x000fe20003800000 */
[----:B------:R-:W-:-:S05]  /*09f0*/  IADD3 R52, P0, R7, R34, RZ ;  /* 0x0000002207347210 */ /* 0x000fca0007f1e0ff */
[----:B------:R-:W-:-:S05]  /*0a00*/  IMAD.X R49, R5, 0x1, R35, P0 ;  /* 0x0000000105317824 */ /* 0x000fca00000e0623 */
[----:B------:R-:W-:-:S04]  /*0a10*/  LOP3.LUT R2, R49, UR8, RZ, 0xfc, !PT ;  /* 0x0000000831027c12 */ /* 0x000fc8000f8efcff */
[----:B------:R-:W-:-:S13]  /*0a20*/  ISETP.NE.U32.AND P0, PT, R2, RZ, PT ;  /* 0x000000ff0200720c */ /* 0x000fda0003f05070 */
[----:B------:R-:W-:Y:S05]  /*0a30*/  @!P0 BRA `(.L_x_64) ;  /* 0x0000000000188947 */ /* 0x000fea0003800000 */
[----:B------:R-:W-:Y:S01]  /*0a40*/  ULDC.64 UR8, c[0x0][0x258] ;  /* 0x0000960000087ab9 */ /* 0x000fe20000000a00 */
[----:B------:R-:W-:Y:S01]  /*0a50*/  MOV R2, 0xa90 ;  /* 0x00000a9000027802 */ /* 0x000fe20000000f00 */
[----:B------:R-:W-:Y:S01]  /*0a60*/  IMAD.U32 R50, RZ, RZ, UR8 ;  /* 0x00000008ff327e24 */ /* 0x000fe2000f8e00ff */
[----:B------:R-:W-:-:S07]  /*0a70*/  MOV R48, UR9 ;  /* 0x0000000900307c02 */ /* 0x000fce0008000f00 */
[----:B------:R-:W-:Y:S05]  /*0a80*/  CALL.REL.NOINC `($__internal_4_$__cuda_sm20_div_s64) ;  /* 0x0000005000347944 */ /* 0x000fea0003c00000 */
[----:B------:R-:W-:Y:S05]  /*0a90*/  BRA `(.L_x_65) ;  /* 0x0000000000507947 */ /* 0x000fea0003800000 */
.L_x_64:
[----:B------:R-:W-:Y:S01]  /*0aa0*/  ULDC UR8, c[0x0][0x258] ;  /* 0x0000960000087ab9 */ /* 0x000fe20000000800 */
[----:B------:R-:W-:Y:S01]  /*0ab0*/  IMAD.MOV.U32 R37, RZ, RZ, RZ ;  /* 0x000000ffff257224 */ /* 0x000fe200078e00ff */
[----:B------:R-:W0:Y:S01]  /*0ac0*/  I2F.U32.RP R2, UR8 ;  /* 0x0000000800027d06 */ /* 0x000e220008209000 */
[----:B------:R-:W-:-:S07]  /*0ad0*/  ISETP.NE.U32.AND P2, PT, RZ, UR8, PT ;  /* 0x00000008ff007c0c */ /* 0x000fce000bf45070 */
[----:B0-----:R-:W0:Y:S02]  /*0ae0*/  MUFU.RCP R2, R2 ;  /* 0x0000000200027308 */ /* 0x001e240000001000 */
[----:B0-----:R-:W-:-:S06]  /*0af0*/  VIADD R4, R2, 0xffffffe ;  /* 0x0ffffffe02047836 */ /* 0x001fcc0000000000 */
[----:B------:R0:W1:Y:S02]  /*0b00*/  F2I.FTZ.U32.TRUNC.NTZ R5, R4 ;  /* 0x0000000400057305 */ /* 0x000064000021f000 */
[----:B0-----:R-:W-:Y:S01]  /*0b10*/  MOV R4, RZ ;  /* 0x000000ff00047202 */ /* 0x001fe20000000f00 */
        /* <DEDUP_REMOVED lines=11> */
[----:B------:R-:W-:-:S07]  /*0bd0*/  @!P2 LOP3.LUT R36, RZ, UR8, RZ, 0x33, !PT ;  /* 0x00000008ff24ac12 */ /* 0x000fce000f8e33ff */
.L_x_65:
[----:B------:R-:W-:Y:S05]  /*0be0*/  BSYNC B1 ;  /* 0x0000000000017941 */ /* 0x000fea0003800000 */
.L_x_63:
[----:B------:R-:W-:-:S04]  /*0bf0*/  IADD3 R4, P0, R36, 0x1, RZ ;  /* 0x0000000124047810 */ /* 0x000fc80007f1e0ff */
[----:B------:R-:W-:-:S09]  /*0c00*/  IADD3.X R5, RZ, R37, RZ, P0, !PT ;  /* 0x00000025ff057210 */ /* 0x000fd200007fe4ff */
.L_x_62:
[----:B------:R-:W-:Y:S05]  /*0c10*/  BSYNC B0 ;  /* 0x0000000000007941 */ /* 0x000fea0003800000 */
.L_x_61:
[----:B------:R-:W-:Y:S01]  /*0c20*/  ULDC UR8, c[0x0][0x25c] ;  /* 0x0000970000087ab9 */ /* 0x000fe20000000800 */
[----:B------:R-:W-:Y:S01]  /*0c30*/  BSSY B0, `(.L_x_66) ;  /* 0x0000022000007945 */ /* 0x000fe20003800000 */
[----:B------:R-:W-:-:S04]  /*0c40*/  LOP3.LUT R2, R35, UR8, RZ, 0xfc, !PT ;  /* 0x0000000823027c12 */ /* 0x000fc8000f8efcff */
[----:B------:R-:W-:-:S13]  /*0c50*/  ISETP.NE.U32.AND P0, PT, R2, RZ, PT ;  /* 0x000000ff0200720c */ /* 0x000fda0003f05070 */
[----:B------:R-:W-:Y:S05]  /*0c60*/  @!P0 BRA `(.L_x_67) ;  /* 0x0000000000288947 */ /* 0x000fea0003800000 */
[----:B------:R-:W-:Y:S01]  /*0c70*/  ULDC.64 UR8, c[0x0][0x258] ;  /* 0x0000960000087ab9 */ /* 0x000fe20000000a00 */
[----:B------:R-:W-:Y:S01]  /*0c80*/  IMAD.MOV.U32 R52, RZ, RZ, R34 ;  /* 0x000000ffff347224 */ /* 0x000fe200078e0022 */
[----:B------:R-:W-:Y:S01]  /*0c90*/  MOV R48, UR9 ;  /* 0x0000000900307c02 */ /* 0x000fe20008000f00 */
[----:B------:R-:W-:Y:S01]  /*0ca0*/  IMAD.U32 R50, RZ, RZ, UR8 ;  /* 0x00000008ff327e24 */ /* 0x000fe2000f8e00ff */
[----:B------:R-:W-:Y:S01]  /*0cb0*/  MOV R2, 0xce0 ;  /* 0x00000ce000027802 */ /* 0x000fe20000000f00 */
[----:B------:R-:W-:-:S07]  /*0cc0*/  IMAD.MOV.U32 R49, RZ, RZ, R35 ;  /* 0x000000ffff317224 */ /* 0x000fce00078e0023 */
[----:B------:R-:W-:Y:S05]  /*0cd0*/  CALL.REL.NOINC `($__internal_4_$__cuda_sm20_div_s64) ;  /* 0x0000004c00a07944 */ /* 0x000fea0003c00000 */
[----:B------:R-:W-:Y:S01]  /*0ce0*/  IMAD.MOV.U32 R28, RZ, RZ, R36 ;  /* 0x000000ffff1c7224 */ /* 0x000fe200078e0024 */
[----:B------:R-:W-:Y:S01]  /*0cf0*/  MOV R29, R37 ;  /* 0x00000025001d7202 */ /* 0x000fe20000000f00 */
[----:B------:R-:W-:Y:S06]  /*0d00*/  BRA `(.L_x_68) ;  /* 0x0000000000507947 */ /* 0x000fec0003800000 */
.L_x_67:
[----:B------:R-:W-:Y:S01]  /*0d10*/  ULDC UR8, c[0x0][0x258] ;  /* 0x0000960000087ab9 */ /* 0x000fe20000000800 */
[----:B------:R-:W-:Y:S01]  /*0d20*/  IMAD.MOV.U32 R29, RZ, RZ, RZ ;  /* 0x000000ffff1d7224 */ /* 0x000fe200078e00ff */
        /* <DEDUP_REMOVED lines=18> */
.L_x_68:
[----:B------:R-:W-:Y:S05]  /*0e50*/  BSYNC B0 ;  /* 0x0000000000007941 */ /* 0x000fea0003800000 */
.L_x_66:
        /* <DEDUP_REMOVED lines=28> */
.L_x_72:
        /* <DEDUP_REMOVED lines=20> */
.L_x_73:
[----:B------:R-:W-:Y:S05]  /*1160*/  BSYNC B1 ;  /* 0x0000000000017941 */ /* 0x000fea0003800000 */
.L_x_71:
[----:B------:R-:W-:-:S04]  /*1170*/  IADD3 R6, P0, R36, 0x1, RZ ;  /* 0x0000000124067810 */ /* 0x000fc80007f1e0ff */
[----:B------:R-:W-:-:S09]  /*1180*/  IADD3.X R7, RZ, R37, RZ, P0, !PT ;  /* 0x00000025ff077210 */ /* 0x000fd200007fe4ff */
.L_x_70:
[----:B------:R-:W-:Y:S05]  /*1190*/  BSYNC B0 ;  /* 0x0000000000007941 */ /* 0x000fea0003800000 */
.L_x_69:
        /* <DEDUP_REMOVED lines=12> */
[----:B------:R-:W-:Y:S05]  /*1260*/  BRA `(.L_x_76) ;  /* 0x0000000000507947 */ /* 0x000fea0003800000 */
.L_x_75:
[----:B------:R-:W-:Y:S01]  /*1270*/  ULDC UR8, c[0x0][0x250] ;  /* 0x0000940000087ab9 */ /* 0x000fe20000000800 */
[----:B------:R-:W-:Y:S01]  /*1280*/  HFMA2.MMA R37, -RZ, RZ, 0, 0 ;  /* 0x00000000ff257435 */ /* 0x000fe200000001ff */
[----:B------:R-:W0:Y:S01]  /*1290*/  I2F.U32.RP R10, UR8 ;  /* 0x00000008000a7d06 */ /* 0x000e220008209000 */
[----:B------:R-:W-:-:S07]  /*12a0*/  ISETP.NE.U32.AND P2, PT, RZ, UR8, PT ;  /* 0x00000008ff007c0c */ /* 0x000fce000bf45070 */
        /* <DEDUP_REMOVED lines=11> */
[----:B------:R-:W-:Y:S01]  /*1360*/  @P0 IADD3 R2, R2, -UR8, RZ ;  /* 0x8000000802020c10 */ /* 0x000fe2000fffe0ff */
[----:B------:R-:W-:-:S03]  /*1370*/  @P0 VIADD R36, R36, 0x1 ;  /* 0x0000000124240836 */ /* 0x000fc60000000000 */
[----:B------:R-:W-:-:S13]  /*1380*/  ISETP.GE.U32.AND P1, PT, R2, UR8, PT ;  /* 0x0000000802007c0c */ /* 0x000fda000bf26070 */
[----:B------:R-:W-:Y:S01]  /*1390*/  @P1 VIADD R36, R36, 0x1 ;  /* 0x0000000124241836 */ /* 0x000fe20000000000 */
[----:B------:R-:W-:-:S07]  /*13a0*/  @!P2 LOP3.LUT R36, RZ, UR8, RZ, 0x33, !PT ;  /* 0x00000008ff24ac12 */ /* 0x000fce000f8e33ff */
.L_x_76:
[----:B------:R-:W-:Y:S05]  /*13b0*/  BSYNC B0 ;  /* 0x0000000000007941 */ /* 0x000fea0003800000 */
.L_x_74:
[----:B------:R-:W-:Y:S01]  /*13c0*/  IADD3 R9, P0, R36, 0x1, RZ ;  /* 0x0000000124097810 */ /* 0x000fe20007f1e0ff */
[----:B------:R-:W-:Y:S01]  /*13d0*/  ULDC.64 UR8, c[0x0][0x270] ;  /* 0x00009c0000087ab9 */ /* 0x000fe20000000a00 */
[----:B------:R-:W-:Y:S01]  /*13e0*/  BSSY B1, `(.L_x_77) ;  /* 0x0000467000017945 */ /* 0x000fe20003800000 */
[----:B------:R-:W-:Y:S02]  /*13f0*/  IMAD.MOV.U32 R10, RZ, RZ, RZ ;  /* 0x000000ffff0a7224 */ /* 0x000fe400078e00ff */
[----:B------:R-:W-:Y:S01]  /*1400*/  IMAD.X R8, RZ, RZ, R37, P0 ;  /* 0x000000ffff087224 */ /* 0x000fe200000e0625 */
[----:B------:R-:W-:-:S04]  /*1410*/  ISETP.LT.U32.AND P0, PT, R9, UR8, PT ;  /* 0x0000000809007c0c */ /* 0x000fc8000bf01070 */
[----:B------:R-:W-:-:S04]  /*1420*/  ISETP.LT.AND.EX P0, PT, R8, UR9, PT, P0 ;  /* 0x0000000908007c0c */ /* 0x000fc8000bf01300 */
[----:B------:R-:W-:Y:S02]  /*1430*/  SEL R9, R9, UR8, P0 ;  /* 0x0000000809097c07 */ /* 0x000fe40008000000 */
[----:B------:R-:W-:Y:S02]  /*1440*/  SEL R8, R8, UR9, P0 ;  /* 0x0000000908087c07 */ /* 0x000fe40008000000 */
[----:B------:R-:W-:-:S04]  /*1450*/  ISETP.GE.U32.AND P0, PT, R6, R9, PT ;  /* 0x000000090600720c */ /* 0x000fc80003f06070 */
[----:B------:R-:W-:-:S13]  /*1460*/  ISETP.GE.AND.EX P0, PT, R7, R8, PT, P0 ;  /* 0x000000080700720c */ /* 0x000fda0003f06300 */
[----:B------:R-:W-:Y:S05]  /*1470*/  @P0 BRA `(.L_x_78) ;  /* 0x0000004400740947 */ /* 0x000fea0003800000 */
[----:B------:R-:W0:Y:S01]  /*1480*/  LDC.64 R12, c[0x0][0x258] ;  /* 0x00009600ff0c7b82 */ /* 0x000e220000000a00 */
[----:B------:R-:W-:Y:S01]  /*1490*/  ULDC.64 UR8, c[0x0][0x278] ;  /* 0x00009e0000087ab9 */ /* 0x000fe20000000a00 */
[----:B------:R-:W-:Y:S01]  /*14a0*/  IADD3 R17, P0, -R28, -0x2, RZ ;  /* 0xfffffffe1c117810 */ /* 0x000fe20007f1e1ff */
[----:B------:R-:W-:Y:S01]  /*14b0*/  ULOP3.LUT UR8, URZ, UR8, URZ, 0x33, !UPT ;  /* 0x000000083f087292 */ /* 0x000fe2000f8e333f */
[-C--:B------:R-:W-:Y:S01]  /*14c0*/  IADD3 R19, P1, RZ, -R4.reuse, RZ ;  /* 0x80000004ff137210 */ /* 0x080fe20007f3e0ff */
[----:B------:R-:W-:Y:S01]  /*14d0*/  ULOP3.LUT UR9, URZ, UR9, URZ, 0x33, !UPT ;  /* 0x000000093f097292 */ /* 0x000fe2000f8e333f */
[----:B------:R-:W-:Y:S01]  /*14e0*/  IADD3.X R2, ~R29, -0x1, RZ, P0, !PT ;  /* 0xffffffff1d027810 */ /* 0x000fe200007fe5ff */
[----:B------:R-:W-:Y:S01]  /*14f0*/  ULDC.64 UR12, c[0x0][0x258] ;  /* 0x00009600000c7ab9 */ /* 0x000fe20000000a00 */
[----:B------:R-:W-:Y:S01]  /*1500*/  LOP3.LUT R16, RZ, R4, RZ, 0x33, !PT ;  /* 0x00000004ff107212 */ /* 0x000fe200078e33ff */
[----:B------:R-:W-:Y:S01]  /*1510*/  IMAD R11, R5, UR12, RZ ;  /* 0x0000000c050b7c24 */ /* 0x000fe2000f8e02ff */
[----:B------:R-:W-:Y:S01]  /*1520*/  ISETP.GT.U32.AND P0, PT, R17, UR8, PT ;  /* 0x0000000811007c0c */ /* 0x000fe2000bf04070 */
[----:B------:R-:W-:Y:S01]  /*1530*/  IMAD.WIDE.U32 R26, R19, UR12, R34 ;  /* 0x0000000c131a7c25 */ /* 0x000fe2000f8e0022 */
[----:B------:R-:W-:-:S02]  /*1540*/  MOV R10, RZ ;  /* 0x000000ff000a7202 */ /* 0x000fc40000000f00 */
[----:B------:R-:W-:Y:S01]  /*1550*/  ISETP.GT.AND.EX P0, PT, R2, UR9, PT, P0 ;  /* 0x0000000902007c0c */ /* 0x000fe2000bf04300 */
[----:B------:R-:W-:Y:S01]  /*1560*/  IMAD R15, R4, UR13, R11 ;  /* 0x0000000d040f7c24 */ /* 0x000fe2000f8e020b */
[----:B------:R-:W-:Y:S02]  /*1570*/  IADD3.X R2, RZ, ~R5, RZ, P1, !PT ;  /* 0x80000005ff027210 */ /* 0x000fe40000ffe4ff */
[----:B------:R-:W-:-:S03]  /*1580*/  SEL R17, R17, UR8, P0 ;  /* 0x0000000811117c07 */ /* 0x000fc60008000000 */
[----:B------:R-:W-:Y:S02]  /*1590*/  IMAD R2, R2, UR12, RZ ;  /* 0x0000000c02027c24 */ /* 0x000fe4000f8e02ff */
[----:B------:R-:W-:Y:S02]  /*15a0*/  IMAD.IADD R16, R16, 0x1, -R17 ;  /* 0x0000000110107824 */ /* 0x000fe400078e0a11 */
[----:B0-----:R-:W-:-:S03]  /*15b0*/  IMAD.WIDE.U32 R12, R4, UR12, R12 ;  /* 0x0000000c040c7c25 */ /* 0x001fc6000f8e000c */
[----:B------:R-:W-:Y:S01]  /*15c0*/  LOP3.LUT R16, R16, 0x3, RZ, 0xc0, !PT ;  /* 0x0000000310107812 */ /* 0x000fe200078ec0ff */
[----:B------:R-:W-:Y:S01]  /*15d0*/  IMAD.IADD R15, R13, 0x1, R15 ;  /* 0x000000010d0f7824 */ /* 0x000fe200078e020f */
[C---:B------:R-:W-:Y:S01]  /*15e0*/  IADD3 R11, P1, P2, R34.reuse, -UR12, -R12 ;  /* 0x8000000c220b7c10 */ /* 0x040fe2000fa3e80c */
[----:B------:R-:W-:Y:S01]  /*15f0*/  IMAD R19, R19, UR13, R2 ;  /* 0x0000000d13137c24 */ /* 0x000fe2000f8e0202 */
[----:B------:R-:W-:Y:S02]  /*1600*/  IADD3 R12, P0, R34, -R12, RZ ;  /* 0x8000000c220c7210 */ /* 0x000fe40007f1e0ff */
[----:B------:R-:W-:Y:S01]  /*1610*/  IADD3.X R13, R35, ~UR13, ~R15, P1, P2 ;  /* 0x8000000d230d7c10 */ /* 0x000fe20008fe4c0f */
[----:B------:R-:W-:Y:S02]  /*1620*/  IMAD.IADD R14, R27, 0x1, R19 ;  /* 0x000000011b0e7824 */ /* 0x000fe400078e0213 */
[----:B------:R-:W-:-:S08]  /*1630*/  IMAD.X R15, R35, 0x1, ~R15, P0 ;  /* 0x00000001230f7824 */ /* 0x000fd000000e0e0f */
.L_x_162:
[----:B------:R-:W-:Y:S01]  /*1640*/  IADD3 R17, P1, R28, 0x1, RZ ;  /* 0x000000011c117810 */ /* 0x000fe20007f3e0ff */
[----:B------:R-:W-:Y:S01]  /*1650*/  ULDC.64 UR8, c[0x0][0x278] ;  /* 0x00009e0000087ab9 */ /* 0x000fe20000000a00 */
[----:B------:R-:W-:Y:S02]  /*1660*/  BSSY B0, `(.L_x_79) ;  /* 0x0000439000007945 */ /* 0x000fe40003800000 */
[----:B------:R-:W-:Y:S02]  /*1670*/  ISETP.LT.U32.AND P0, PT, R17, UR8, PT ;  /* 0x0000000811007c0c */ /* 0x000fe4000bf01070 */
[----:B------:R-:W-:-:S04]  /*1680*/  IADD3.X R2, RZ, R29, RZ, P1, !PT ;  /* 0x0000001dff027210 */ /* 0x000fc80000ffe4ff */
[----:B------:R-:W-:-:S04]  /*1690*/  ISETP.LT.AND.EX P0, PT, R2, UR9, PT, P0 ;  /* 0x0000000902007c0c */ /* 0x000fc8000bf01300 */
[----:B------:R-:W-:Y:S02]  /*16a0*/  SEL R17, R17, UR8, P0 ;  /* 0x0000000811117c07 */ /* 0x000fe40008000000 */
[----:B------:R-:W-:Y:S02]  /*16b0*/  SEL R2, R2, UR9, P0 ;  /* 0x0000000902027c07 */ /* 0x000fe40008000000 */
[----:B------:R-:W-:-:S04]  /*16c0*/  ISETP.GE.U32.AND P0, PT, R4, R17, PT ;  /* 0x000000110400720c */ /* 0x000fc80003f06070 */
[----:B------:R-:W-:-:S13]  /*16d0*/  ISETP.GE.AND.EX P0, PT, R5, R2, PT, P0 ;  /* 0x000000020500720c */ /* 0x000fda0003f06300 */
[----:B------:R-:W-:Y:S05]  /*16e0*/  @P0 BRA `(.L_x_80) ;  /* 0x0000004000c00947 */ /* 0x000fea0003800000 */
[----:B------:R-:W-:Y:S01]  /*16f0*/  IADD3 R17, P0, RZ, -R6, RZ ;  /* 0x80000006ff117210 */ /* 0x000fe20007f1e0ff */
[----:B------:R-:W-:Y:S01]  /*1700*/  ULDC.64 UR8, c[0x0][0x250] ;  /* 0x0000940000087ab9 */ /* 0x000fe20000000a00 */
[----:B------:R-:W-:Y:S03]  /*1710*/  BSSY B2, `(.L_x_81) ;  /* 0x0000027000027945 */ /* 0x000fe60003800000 */
[----:B------:R-:W-:Y:S02]  /*1720*/  IMAD.X R2, RZ, RZ, ~R7, P0 ;  /* 0x000000ffff027224 */ /* 0x000fe400000e0e07 */
[----:B------:R-:W-:-:S04]  /*1730*/  IMAD.WIDE.U32 R24, R17, UR8, R32 ;  /* 0x0000000811187c25 */ /* 0x000fc8000f8e0020 */
[----:B------:R-:W-:Y:S01]  /*1740*/  IMAD R2, R2, UR8, RZ ;  /* 0x0000000802027c24 */ /* 0x000fe2000f8e02ff */
[----:B------:R-:W-:-:S03]  /*1750*/  ULDC UR8, c[0x0][0x264] ;  /* 0x0000990000087ab9 */ /* 0x000fc60000000800 */
[----:B------:R-:W-:-:S04]  /*1760*/  IMAD R17, R17, UR9, R2 ;  /* 0x0000000911117c24 */ /* 0x000fc8000f8e0202 */
[----:B------:R-:W-:-:S05]  /*1770*/  IMAD.IADD R17, R25, 0x1, R17 ;  /* 0x0000000119117824 */ /* 0x000fca00078e0211 */
[----:B------:R-:W-:-:S04]  /*1780*/  LOP3.LUT R2, R17, UR8, RZ, 0xfc, !PT ;  /* 0x0000000811027c12 */ /* 0x000fc8000f8efcff */
[----:B------:R-:W-:-:S13]  /*1790*/  ISETP.NE.U32.AND P0, PT, R2, RZ, PT ;  /* 0x000000ff0200720c */ /* 0x000fda0003f05070 */
[----:B------:R-:W-:Y:S05]  /*17a0*/  @!P0 BRA `(.L_x_82) ;  /* 0x0000000000288947 */ /* 0x000fea0003800000 */
[----:B------:R-:W-:Y:S01]  /*17b0*/  ULDC.64 UR8, c[0x0][0x260] ;  /* 0x0000980000087ab9 */ /* 0x000fe20000000a00 */
[----:B------:R-:W-:Y:S01]  /*17c0*/  MOV R52, R24 ;  /* 0x0000001800347202 */ /* 0x000fe20000000f00 */
[----:B------:R-:W-:Y:S01]  /*17d0*/  IMAD.U32 R51, RZ, RZ, UR8 ;  /* 0x00000008ff337e24 */ /* 0x000fe2000f8e00ff */
[----:B------:R-:W-:Y:S01]  /*17e0*/  MOV R53, R17 ;  /* 0x0000001100357202 */ /* 0x000fe20000000f00 */
[----:B------:R-:W-:Y:S01]  /*17f0*/  IMAD.U32 R50, RZ, RZ, UR9 ;  /* 0x00000009ff327e24 */ /* 0x000fe2000f8e00ff */
[----:B------:R-:W-:-:S07]  /*1800*/  MOV R2, 0x1820 ;  /* 0x0000182000027802 */ /* 0x000fce0000000f00 */
[----:B------:R-:W-:Y:S05]  /*1810*/  CALL.REL.NOINC `($__internal_5_$__cuda_sm20_rem_s64) ;  /* 0x0000004800207944 */ /* 0x000fea0003c00000 */
[----:B------:R-:W-:Y:S02]  /*1820*/  IMAD.MOV.U32 R22, RZ, RZ, R38 ;  /* 0x000000ffff167224 */ /* 0x000fe400078e0026 */
[----:B------:R-:W-:Y:S01]  /*1830*/  IMAD.MOV.U32 R23, RZ, RZ, R39 ;  /* 0x000000ffff177224 */ /* 0x000fe200078e0027 */
[----:B------:R-:W-:Y:S06]  /*1840*/  BRA `(.L_x_83) ;  /* 0x00000000004c7947 */ /* 0x000fec0003800000 */
.L_x_82:
[----:B------:R-:W-:Y:S01]  /*1850*/  ULDC UR8, c[0x0][0x260] ;  /* 0x0000980000087ab9 */ /* 0x000fe20000000800 */
[----:B------:R-:W-:Y:S01]  /*1860*/  HFMA2.MMA R23, -RZ, RZ, 0, 0 ;  /* 0x00000000ff177435 */ /* 0x000fe200000001ff */
[----:B------:R-:W0:Y:S01]  /*1870*/  I2F.U32.RP R2, UR8 ;  /* 0x0000000800027d06 */ /* 0x000e220008209000 */
[----:B------:R-:W-:-:S07]  /*1880*/  ISETP.NE.U32.AND P2, PT, RZ, UR8, PT ;  /* 0x00000008ff007c0c */ /* 0x000fce000bf45070 */
[----:B0-----:R-:W0:Y:S02]  /*1890*/  MUFU.RCP R2, R2 ;  /* 0x0000000200027308 */ /* 0x001e240000001000 */
[----:B0-----:R-:W-:-:S06]  /*18a0*/  IADD3 R18, R2, 0xffffffe, RZ ;  /* 0x0ffffffe02127810 */ /* 0x001fcc0007ffe0ff */
        /* <DEDUP_REMOVED lines=9> */
[----:B------:R-:W-:-:S05]  /*1940*/  @P1 VIADD R22, R22, -UR8 ;  /* 0x8000000816161c36 */ /* 0x000fca0008000000 */
[----:B------:R-:W-:-:S13]  /*1950*/  ISETP.GE.U32.AND P1, PT, R22, UR8, PT ;  /* 0x0000000816007c0c */ /* 0x000fda000bf26070 */
[----:B------:R-:W-:Y:S01]  /*1960*/  @P1 VIADD R22, R22, -UR8 ;  /* 0x8000000816161c36 */ /* 0x000fe20008000000 */
[----:B------:R-:W-:-:S07]  /*1970*/  @!P2 LOP3.LUT R22, RZ, UR8, RZ, 0x33, !PT ;  /* 0x00000008ff16ac12 */ /* 0x000fce000f8e33ff */
.L_x_83:
[----:B------:R-:W-:Y:S05]  /*1980*/  BSYNC B2 ;  /* 0x0000000000027941 */ /* 0x000fea0003800000 */
.L_x_81:
[----:B------:R-:W-:Y:S01]  /*1990*/  ISETP.NE.U32.AND P1, PT, R16, RZ, PT ;  /* 0x000000ff1000720c */ /* 0x000fe20003f25070 */
[----:B------:R-:W-:Y:S01]  /*19a0*/  BSSY B2, `(.L_x_84) ;  /* 0x00001ae000027945 */ /* 0x000fe20003800000 */
[----:B------:R-:W-:Y:S02]  /*19b0*/  IMAD.MOV.U32 R18, RZ, RZ, R4 ;  /* 0x000000ffff127224 */ /* 0x000fe400078e0004 */
[----:B------:R-:W-:Y:S01]  /*19c0*/  ISETP.NE.AND.EX P1, PT, RZ, RZ, PT, P1 ;  /* 0x000000ffff00720c */ /* 0x000fe20003f25310 */
[----:B------:R-:W-:-:S12]  /*19d0*/  IMAD.MOV.U32 R19, RZ, RZ, R5 ;  /* 0x000000ffff137224 */ /* 0x000fd800078e0005 */
[----:B------:R-:W-:Y:S05]  /*19e0*/  @!P1 BRA `(.L_x_85) ;  /* 0x0000001800a49947 */ /* 0x000fea0003800000 */
[----:B------:R-:W-:Y:S01]  /*19f0*/  ISETP.NE.U32.AND P1, PT, R22, RZ, PT ;  /* 0x000000ff1600720c */ /* 0x000fe20003f25070 */
[----:B------:R-:W-:Y:S03]  /*1a00*/  BSSY B3, `(.L_x_86) ;  /* 0x0000084000037945 */ /* 0x000fe60003800000 */
[----:B------:R-:W-:-:S13]  /*1a10*/  ISETP.NE.AND.EX P1, PT, R23, RZ, PT, P1 ;  /* 0x000000ff1700720c */ /* 0x000fda0003f25310 */
[----:B------:R-:W-:Y:S05]  /*1a20*/  @P1 BRA `(.L_x_87) ;  /* 0x0000000800041947 */ /* 0x000fea0003800000 */
[----:B------:R-:W-:Y:S01]  /*1a30*/  ULDC UR8, c[0x0][0x26c] ;  /* 0x00009b0000087ab9 */ /* 0x000fe20000000800 */
[----:B------:R-:W-:Y:S01]  /*1a40*/  BSSY B4, `(.L_x_88) ;  /* 0x0000022000047945 */ /* 0x000fe20003800000 */
        /* <DEDUP_REMOVED lines=10> */
[----:B------:R-:W-:-:S04]  /*1af0*/  ISETP.NE.U32.AND P2, PT, R38, RZ, PT ;  /* 0x000000ff2600720c */ /* 0x000fc80003f45070 */
[----:B------:R-:W-:Y:S01]  /*1b00*/  ISETP.NE.AND.EX P2, PT, R39, RZ, PT, P2 ;  /* 0x000000ff2700720c */ /* 0x000fe20003f45320 */
[----:B------:R-:W-:-:S12]  /*1b10*/  BRA `(.L_x_90) ;  /* 0x0000000000507947 */ /* 0x000fd80003800000 */
.L_x_89:
        /* <DEDUP_REMOVED lines=14> */
[----:B------:R-:W-:-:S05]  /*1c00*/  @P2 VIADD R19, R19, -UR8 ;  /* 0x8000000813132c36 */ /* 0x000fca0008000000 */
[----:B------:R-:W-:-:S13]  /*1c10*/  ISETP.GE.U32.AND P2, PT, R19, UR8, PT ;  /* 0x0000000813007c0c */ /* 0x000fda000bf46070 */
[----:B------:R-:W-:Y:S02]  /*1c20*/  @P2 IADD3 R19, R19, -UR8, RZ ;  /* 0x8000000813132c10 */ /* 0x000fe4000fffe0ff */
[----:B------:R-:W-:-:S04]  /*1c30*/  @!P3 LOP3.LUT R19, RZ, UR8, RZ, 0x33, !PT ;  /* 0x00000008ff13bc12 */ /* 0x000fc8000f8e33ff */
[----:B------:R-:W-:-:S04]  /*1c40*/  ISETP.NE.U32.AND P2, PT, R19, RZ, PT ;  /* 0x000000ff1300720c */ /* 0x000fc80003f45070 */
[----:B------:R-:W-:-:S13]  /*1c50*/  ISETP.NE.AND.EX P2, PT, RZ, RZ, PT, P2 ;  /* 0x000000ffff00720c */ /* 0x000fda0003f45320 */
.L_x_90:
[----:B------:R-:W-:Y:S05]  /*1c60*/  BSYNC B4 ;  /* 0x0000000000047941 */ /* 0x000fea0003800000 */
.L_x_88:
[----:B------:R-:W-:Y:S05]  /*1c70*/  @P2 BRA `(.L_x_87) ;  /* 0x0000000400702947 */ /* 0x000fea0003800000 */
[----:B------:R-:W-:Y:S04]  /*1c80*/  BSSY B4, `(.L_x_91) ;  /* 0x0000020000047945 */ /* 0x000fe80003800000 */
        /* <DEDUP_REMOVED lines=11> */
.L_x_92:
        /* <DEDUP_REMOVED lines=16> */
[----:B------:R-:W-:Y:S01]  /*1e40*/  ISETP.GE.U32.AND P3, PT, R19, UR8, PT ;  /* 0x0000000813007c0c */ /* 0x000fe2000bf66070 */
[----:B------:R-:W-:-:S12]  /*1e50*/  IMAD.MOV.U32 R19, RZ, RZ, RZ ;  /* 0x000000ffff137224 */ /* 0x000fd800078e00ff */
[----:B------:R-:W-:Y:S01]  /*1e60*/  @P3 VIADD R18, R18, 0x1 ;  /* 0x0000000112123836 */ /* 0x000fe20000000000 */
[----:B------:R-:W-:-:S07]  /*1e70*/  @!P4 LOP3.LUT R18, RZ, UR8, RZ, 0x33, !PT ;  /* 0x00000008ff12cc12 */ /* 0x000fce000f8e33ff */
.L_x_93:
[----:B------:R-:W-:Y:S05]  /*1e80*/  BSYNC B4 ;  /* 0x0000000000047941 */ /* 0x000fea0003800000 */
.L_x_91:
[----:B------:R-:W-:Y:S04]  /*1e90*/  BSSY B4, `(.L_x_94) ;  /* 0x000001e000047945 */ /* 0x000fe80003800000 */
[----:B------:R-:W-:Y:S05]  /*1ea0*/  @!P1 BRA `(.L_x_95) ;  /* 0x0000000000209947 */ /* 0x000fea0003800000 */
[----:B------:R-:W-:Y:S01]  /*1eb0*/  ULDC.64 UR8, c[0x0][0x268] ;  /* 0x00009a0000087ab9 */ /* 0x000fe20000000a00 */
[----:B------:R-:W-:Y:S01]  /*1ec0*/  MOV R52, R26 ;  /* 0x0000001a00347202 */ /* 0x000fe20000000f00 */
[----:B------:R-:W-:Y:S01]  /*1ed0*/  IMAD.U32 R50, RZ, RZ, UR8 ;  /* 0x00000008ff327e24 */ /* 0x000fe2000f8e00ff */
[----:B------:R-:W-:Y:S01]  /*1ee0*/  MOV R49, R14 ;  /* 0x0000000e00317202 */ /* 0x000fe20000000f00 */
[----:B------:R-:W-:Y:S01]  /*1ef0*/  IMAD.U32 R48, RZ, RZ, UR9 ;  /* 0x00000009ff307e24 */ /* 0x000fe2000f8e00ff */
[----:B------:R-:W-:-:S07]  /*1f00*/  MOV R2, 0x1f20 ;  /* 0x00001f2000027802 */ /* 0x000fce0000000f00 */
[----:B------:R-:W-:Y:S05]  /*1f10*/  CALL.REL.NOINC `($__internal_4_$__cuda_sm20_div_s64) ;  /* 0x0000003c00107944 */ /* 0x000fea0003c00000 */
[----:B------:R-:W-:Y:S05]  /*1f20*/  BRA `(.L_x_96) ;  /* 0x0000000000507947 */ /* 0x000fea0003800000 */
.L_x_95:
        /* <DEDUP_REMOVED lines=11> */
[----:B------:R-:W-:Y:S02]  /*1fe0*/  IMAD.MOV R21, RZ, RZ, -R36 ;  /* 0x000000ffff157224 */ /* 0x000fe400078e0a24 */
[----:B------:R-:W-:Y:S02]  /*1ff0*/  IMAD.MOV.U32 R37, RZ, RZ, RZ ;  /* 0x000000ffff257224 */ /* 0x000fe400078e00ff */
[----:B------:R-:W-:-:S05]  /*2000*/  IMAD R21, R21, UR8, R26 ;  /* 0x0000000815157c24 */ /* 0x000fca000f8e021a */
[----:B------:R-:W-:-:S13]  /*2010*/  ISETP.GE.U32.AND P1, PT, R21, UR8, PT ;  /* 0x0000000815007c0c */ /* 0x000fda000bf26070 */
[----:B------:R-:W-:Y:S01]  /*2020*/  @P1 VIADD R21, R21, -UR8 ;  /* 0x8000000815151c36 */ /* 0x000fe20008000000 */
[----:B------:R-:W-:-:S04]  /*2030*/  @P1 IADD3 R36, R36, 0x1, RZ ;  /* 0x0000000124241810 */ /* 0x000fc80007ffe0ff */
[----:B------:R-:W-:-:S13]  /*2040*/  ISETP.GE.U32.AND P2, PT, R21, UR8, PT ;  /* 0x0000000815007c0c */ /* 0x000fda000bf46070 */
[----:B------:R-:W-:Y:S01]  /*2050*/  @P2 VIADD R36, R36, 0x1 ;  /* 0x0000000124242836 */ /* 0x000fe20000000000 */
[----:B------:R-:W-:-:S07]  /*2060*/  @!P3 LOP3.LUT R36, RZ, UR8, RZ, 0x33, !PT ;  /* 0x00000008ff24bc12 */ /* 0x000fce000f8e33ff */
.L_x_96:
[----:B------:R-:W-:Y:S05]  /*2070*/  BSYNC B4 ;  /* 0x0000000000047941 */ /* 0x000fea0003800000 */
.L_x_94:
[----:B------:R-:W-:Y:S01]  /*2080*/  ULDC.64 UR8, c[0x0][0x230] ;  /* 0x00008c0000087ab9 */ /* 0x000fe20000000a00 */
[----:B------:R-:W-:Y:S02]  /*2090*/  IMAD.MOV.U32 R20, RZ, RZ, R36 ;  /* 0x000000ffff147224 */ /* 0x000fe400078e0024 */
[----:B------:R-:W-:Y:S02]  /*20a0*/  IMAD R21, R31, UR8, RZ ;  /* 0x000000081f157c24 */ /* 0x000fe4000f8e02ff */
[----:B------:R-:W-:-:S04]  /*20b0*/  IMAD.WIDE.U32 R18, R30, UR8, R18 ;  /* 0x000000081e127c25 */ /* 0x000fc8000f8e0012 */
[----:B------:R-:W-:Y:S01]  /*20c0*/  IMAD R21, R30, UR9, R21 ;  /* 0x000000091e157c24 */ /* 0x000fe2000f8e0215 */
[----:B------:R-:W-:-:S04]  /*20d0*/  ULDC.64 UR8, c[0x0][0x238] ;  /* 0x00008e0000087ab9 */ /* 0x000fc80000000a00 */
[----:B------:R-:W-:Y:S01]  /*20e0*/  IADD3 R2, R19, R21, RZ ;  /* 0x0000001513027210 */ /* 0x000fe20007ffe0ff */
[----:B------:R-:W-:-:S04]  /*20f0*/  IMAD.MOV.U32 R21, RZ, RZ, R37 ;  /* 0x000000ffff157224 */ /* 0x000fc800078e0025 */
[----:B------:R-:W-:Y:S02]  /*2100*/  IMAD R19, R2, UR8, RZ ;  /* 0x0000000802137c24 */ /* 0x000fe4000f8e02ff */
[----:B------:R-:W-:-:S04]  /*2110*/  IMAD.WIDE.U32 R20, R18, UR8, R20 ;  /* 0x0000000812147c25 */ /* 0x000fc8000f8e0014 */
[----:B------:R-:W-:Y:S01]  /*2120*/  IMAD R19, R18, UR9, R19 ;  /* 0x0000000912137c24 */ /* 0x000fe2000f8e0213 */
[----:B------:R-:W-:-:S04]  /*2130*/  ULDC.64 UR8, c[0x0][0x270] ;  /* 0x00009c0000087ab9 */ /* 0x000fc80000000a00 */
[----:B------:R-:W-:Y:S01]  /*2140*/  IADD3 R2, R21, R19, RZ ;  /* 0x0000001315027210 */ /* 0x000fe20007ffe0ff */
[----:B------:R-:W-:-:S04]  /*2150*/  IMAD.WIDE.U32 R18, R20, UR8, R6 ;  /* 0x0000000814127c25 */ /* 0x000fc8000f8e0006 */
[----:B------:R-:W-:-:S04]  /*2160*/  IMAD R21, R2, UR8, RZ ;  /* 0x0000000802157c24 */ /* 0x000fc8000f8e02ff */
[----:B------:R-:W-:Y:S01]  /*2170*/  IMAD R21, R20, UR9, R21 ;  /* 0x0000000914157c24 */ /* 0x000fe2000f8e0215 */
[----:B------:R-:W-:-:S03]  /*2180*/  ULDC.64 UR8, c[0x0][0x278] ;  /* 0x00009e0000087ab9 */ /* 0x000fc60000000a00 */
[----:B------:R-:W-:Y:S02]  /*2190*/  IMAD.IADD R2, R19, 0x1, R21 ;  /* 0x0000000113027824 */ /* 0x000fe400078e0215 */
[----:B------:R-:W-:-:S04]  /*21a0*/  IMAD.WIDE.U32 R20, R18, UR8, R4 ;  /* 0x0000000812147c25 */ /* 0x000fc8000f8e0004 */
[----:B------:R-:W-:-:S04]  /*21b0*/  IMAD R19, R2, UR8, RZ ;  /* 0x0000000802137c24 */ /* 0x000fc8000f8e02ff */
[----:B------:R-:W-:Y:S01]  /*21c0*/  IMAD R19, R18, UR9, R19 ;  /* 0x0000000912137c24 */ /* 0x000fe2000f8e0213 */
[----:B------:R-:W-:Y:S02]  /*21d0*/  ULDC.64 UR8, c[0x0][0x218] ;  /* 0x0000860000087ab9 */ /* 0x000fe40000000a00 */
[----:B------:R-:W-:Y:S01]  /*21e0*/  LEA R18, P1, R20, UR8, 0x1 ;  /* 0x0000000814127c11 */ /* 0x000fe2000f8208ff */
[----:B------:R-:W-:-:S05]  /*21f0*/  IMAD.IADD R19, R21, 0x1, R19 ;  /* 0x0000000115137824 */ /* 0x000fca00078e0213 */
[----:B------:R-:W-:-:S05]  /*2200*/  LEA.HI.X R19, R20, UR9, R19, 0x1, P1 ;  /* 0x0000000914137c11 */ /* 0x000fca00088f0c13 */
[----:B------:R-:W2:Y:S02]  /*2210*/  LDG.E.U16 R18, desc[UR10][R18.64] ;  /* 0x0000000a12127981 */ /* 0x000ea4000c1e1500 */
[----:B--2---:R-:W-:-:S05]  /*2220*/  SHF.L.U32 R21, R18, 0x10, RZ ;  /* 0x0000001012157819 */ /* 0x004fca00000006ff */
[----:B------:R-:W-:-:S07]  /*2230*/  FADD.FTZ R10, R10, R21 ;  /* 0x000000150a0a7221 */ /* 0x000fce0000010000 */
.L_x_87:
[----:B------:R-:W-:Y:S05]  /*2240*/  BSYNC B3 ;  /* 0x0000000000037941 */ /* 0x000fea0003800000 */
.L_x_86:
[----:B------:R-:W-:Y:S02]  /*2250*/  ISETP.NE.U32.AND P1, PT, R16, 0x1, PT ;  /* 0x000000011000780c */ /* 0x000fe40003f25070 */
[----:B------:R-:W-:Y:S02]  /*2260*/  IADD3 R18, P2, R4, 0x1, RZ ;  /* 0x0000000104127810 */ /* 0x000fe40007f5e0ff */
[----:B------:R-:W-:-:S03]  /*2270*/  ISETP.NE.AND.EX P1, PT, RZ, RZ, PT, P1 ;  /* 0x000000ffff00720c */ /* 0x000fc60003f25310 */
[----:B------:R-:W-:-:S10]  /*2280*/  IMAD.X R19, RZ, RZ, R5, P2 ;  /* 0x000000ffff137224 */ /* 0x000fd400010e0605 */
        /* <DEDUP_REMOVED lines=16> */
[----:B------:R-:W-:Y:S05]  /*2390*/  CALL.REL.NOINC `($__internal_5_$__cuda_sm20_rem_s64) ;  /* 0x0000003c00407944 */ /* 0x000fea0003c00000 */
[----:B------:R-:W-:-:S04]  /*23a0*/  ISETP.NE.U32.AND P2, PT, R38, RZ, PT ;  /* 0x000000ff2600720c */ /* 0x000fc80003f45070 */
[----:B------:R-:W-:Y:S01]  /*23b0*/  ISETP.NE.AND.EX P2, PT, R39, RZ, PT, P2 ;  /* 0x000000ff2700720c */ /* 0x000fe20003f45320 */
[----:B------:R-:W-:-:S12]  /*23c0*/  BRA `(.L_x_101) ;  /* 0x0000000000507947 */ /* 0x000fd80003800000 */
.L_x_100:
[----:B------:R-:W-:Y:S02]  /*23d0*/  ULDC UR8, c[0x0][0x268] ;  /* 0x00009a0000087ab9 */ /* 0x000fe40000000800 */
        /* <DEDUP_REMOVED lines=16> */
[----:B------:R-:W-:-:S04]  /*24e0*/  @!P3 LOP3.LUT R2, RZ, UR8, RZ, 0x33, !PT ;  /* 0x00000008ff02bc12 */ /* 0x000fc8000f8e33ff */
[----:B------:R-:W-:-:S04]  /*24f0*/  ISETP.NE.U32.AND P2, PT, R2, RZ, PT ;  /* 0x000000ff0200720c */ /* 0x000fc80003f45070 */
[----:B------:R-:W-:-:S13]  /*2500*/  ISETP.NE.AND.EX P2, PT, RZ, RZ, PT, P2 ;  /* 0x000000ffff00720c */ /* 0x000fda0003f45320 */
.L_x_101:
[----:B------:R-:W-:Y:S05]  /*2510*/  BSYNC B4 ;  /* 0x0000000000047941 */ /* 0x000fea0003800000 */
.L_x_99:
[----:B------:R-:W-:Y:S05]  /*2520*/  @P2 BRA `(.L_x_98) ;  /* 0x0000000400802947 */ /* 0x000fea0003800000 */
        /* <DEDUP_REMOVED lines=9> */
[----:B------:R-:W-:Y:S02]  /*25c0*/  IMAD.MOV.U32 R18, RZ, RZ, R36 ;  /* 0x000000ffff127224 */ /* 0x000fe400078e0024 */
[----:B------:R-:W-:Y:S01]  /*25d0*/  IMAD.MOV.U32 R19, RZ, RZ, R37 ;  /* 0x000000ffff137224 */ /* 0x000fe200078e0025 */
[----:B------:R-:W-:Y:S06]  /*25e0*/  BRA `(.L_x_104) ;  /* 0x0000000000507947 */ /* 0x000fec0003800000 */
.L_x_103:
        /* <DEDUP_REMOVED lines=16> */
[----:B------:R-:W-:Y:S01]  /*26f0*/  ISETP.GE.U32.AND P3, PT, R19, UR8, PT ;  /* 0x0000000813007c0c */ /* 0x000fe2000bf66070 */
[----:B------:R-:W-:-:S12]  /*2700*/  IMAD.MOV.U32 R19, RZ, RZ, RZ ;  /* 0x000000ffff137224 */ /* 0x000fd800078e00ff */
[----:B------:R-:W-:Y:S02]  /*2710*/  @P3 IADD3 R18, R18, 0x1, RZ ;  /* 0x0000000112123810 */ /* 0x000fe40007ffe0ff */
[----:B------:R-:W-:-:S07]  /*2720*/  @!P4 LOP3.LUT R18, RZ, UR8, RZ, 0x33, !PT ;  /* 0x00000008ff12cc12 */ /* 0x000fce000f8e33ff */
.L_x_104:
[----:B------:R-:W-:Y:S05]  /*2730*/  BSYNC B4 ;  /* 0x0000000000047941 */ /* 0x000fea0003800000 */
.L_x_102:
        /* <DEDUP_REMOVED lines=10> */
.L_x_106:
        /* <DEDUP_REMOVED lines=11> */
[----:B------:R-:W-:Y:S01]  /*2890*/  IMAD.MOV.U32 R37, RZ, RZ, RZ ;  /* 0x000000ffff257224 */ /* 0x000fe200078e00ff */
[----:B------:R-:W-:-:S05]  /*28a0*/  IADD3 R21, -R36, RZ, RZ ;  /* 0x000000ff24157210 */ /* 0x000fca0007ffe1ff */
[----:B------:R-:W-:-:S05]  /*28b0*/  IMAD R21, R21, UR8, R12 ;  /* 0x0000000815157c24 */ /* 0x000fca000f8e020c */
[----:B------:R-:W-:-:S13]  /*28c0*/  ISETP.GE.U32.AND P1, PT, R21, UR8, PT ;  /* 0x0000000815007c0c */ /* 0x000fda000bf26070 */
[----:B------:R-:W-:Y:S02]  /*28d0*/  @P1 VIADD R21, R21, -UR8 ;  /* 0x8000000815151c36 */ /* 0x000fe40008000000 */
[----:B------:R-:W-:-:S03]  /*28e0*/  @P1 VIADD R36, R36, 0x1 ;  /* 0x0000000124241836 */ /* 0x000fc60000000000 */
[----:B------:R-:W-:-:S13]  /*28f0*/  ISETP.GE.U32.AND P2, PT, R21, UR8, PT ;  /* 0x0000000815007c0c */ /* 0x000fda000bf46070 */
[----:B------:R-:W-:Y:S02]  /*2900*/  @P2 IADD3 R36, R36, 0x1, RZ ;  /* 0x0000000124242810 */ /* 0x000fe40007ffe0ff */
[----:B------:R-:W-:-:S07]  /*2910*/  @!P3 LOP3.LUT R36, RZ, UR8, RZ, 0x33, !PT ;  /* 0x00000008ff24bc12 */ /* 0x000fce000f8e33ff */
.L_x_107:
[----:B------:R-:W-:Y:S05]  /*2920*/  BSYNC B4 ;  /* 0x0000000000047941 */ /* 0x000fea0003800000 */
.L_x_105:
[----:B------:R-:W-:Y:S01]  /*2930*/  ULDC.64 UR8, c[0x0][0x230] ;  /* 0x00008c0000087ab9 */ /* 0x000fe20000000a00 */
[----:B------:R-:W-:Y:S01]  /*2940*/  MOV R21, R19 ;  /* 0x0000001300157202 */ /* 0x000fe20000000f00 */
[----:B------:R-:W-:Y:S01]  /*2950*/  IMAD R39, R31, UR8, RZ ;  /* 0x000000081f277c24 */ /* 0x000fe2000f8e02ff */
[----:B------:R-:W-:Y:S01]  /*2960*/  MOV R19, R37 ;  /* 0x0000002500137202 */ /* 0x000fe20000000f00 */
[----:B------:R-:W-:Y:S02]  /*2970*/  IMAD.MOV.U32 R20, RZ, RZ, R18 ;  /* 0x000000ffff147224 */ /* 0x000fe400078e0012 */
[C---:B------:R-:W-:Y:S02]  /*2980*/  IMAD R39, R30.reuse, UR9, R39 ;  /* 0x000000091e277c24 */ /* 0x040fe4000f8e0227 */
[----:B------:R-:W-:Y:S01]  /*2990*/  IMAD.WIDE.U32 R20, R30, UR8, R20 ;  /* 0x000000081e147c25 */ /* 0x000fe2000f8e0014 */
[----:B------:R-:W-:-:S03]  /*29a0*/  ULDC.64 UR8, c[0x0][0x238] ;  /* 0x00008e0000087ab9 */ /* 0x000fc60000000a00 */
[----:B------:R-:W-:Y:S02]  /*29b0*/  IMAD.IADD R2, R39, 0x1, R21 ;  /* 0x0000000127027824 */ /* 0x000fe400078e0215 */
[----:B------:R-:W-:Y:S02]  /*29c0*/  IMAD.MOV.U32 R18, RZ, RZ, R36 ;  /* 0x000000ffff127224 */ /* 0x000fe400078e0024 */
[----:B------:R-:W-:Y:S02]  /*29d0*/  IMAD R21, R2, UR8, RZ ;  /* 0x0000000802157c24 */ /* 0x000fe4000f8e02ff */
[----:B------:R-:W-:-:S04]  /*29e0*/  IMAD.WIDE.U32 R18, R20, UR8, R18 ;  /* 0x0000000814127c25 */ /* 0x000fc8000f8e0012 */
[----:B------:R-:W-:Y:S01]  /*29f0*/  IMAD R21, R20, UR9, R21 ;  /* 0x0000000914157c24 */ /* 0x000fe2000f8e0215 */
[----:B------:R-:W-:-:S03]  /*2a00*/  ULDC.64 UR8, c[0x0][0x270] ;  /* 0x00009c0000087ab9 */ /* 0x000fc60000000a00 */
[----:B------:R-:W-:Y:S02]  /*2a10*/  IMAD.IADD R2, R19, 0x1, R21 ;  /* 0x0000000113027824 */ /* 0x000fe400078e0215 */
[----:B------:R-:W-:-:S04]  /*2a20*/  IMAD.WIDE.U32 R20, R18, UR8, R6 ;  /* 0x0000000812147c25 */ /* 0x000fc8000f8e0006 */
[----:B------:R-:W-:-:S04]  /*2a30*/  IMAD R19, R2, UR8, RZ ;  /* 0x0000000802137c24 */ /* 0x000fc8000f8e02ff */
[----:B------:R-:W-:Y:S01]  /*2a40*/  IMAD R19, R18, UR9, R19 ;  /* 0x0000000912137c24 */ /* 0x000fe2000f8e0213 */
[----:B------:R-:W-:Y:S01]  /*2a50*/  IADD3 R18, P1, R4, 0x1, RZ ;  /* 0x0000000104127810 */ /* 0x000fe20007f3e0ff */
[----:B------:R-:W-:Y:S02]  /*2a60*/  ULDC.64 UR8, c[0x0][0x278] ;  /* 0x00009e0000087ab9 */ /* 0x000fe40000000a00 */
[----:B------:R-:W-:Y:S01]  /*2a70*/  IMAD.IADD R2, R21, 0x1, R19 ;  /* 0x0000000115027824 */ /* 0x000fe200078e0213 */
[----:B------:R-:W-:-:S03]  /*2a80*/  IADD3.X R19, RZ, R5, RZ, P1, !PT ;  /* 0x00000005ff137210 */ /* 0x000fc60000ffe4ff */
[----:B------:R-:W-:Y:S02]  /*2a90*/  IMAD R21, R2, UR8, RZ ;  /* 0x0000000802157c24 */ /* 0x000fe4000f8e02ff */
[----:B------:R-:W-:-:S04]  /*2aa0*/  IMAD.WIDE.U32 R18, R20, UR8, R18 ;  /* 0x0000000814127c25 */ /* 0x000fc8000f8e0012 */
[----:B------:R-:W-:Y:S01]  /*2ab0*/  IMAD R21, R20, UR9, R21 ;  /* 0x0000000914157c24 */ /* 0x000fe2000f8e0215 */
[----:B------:R-:W-:Y:S02]  /*2ac0*/  ULDC.64 UR8, c[0x0][0x218] ;  /* 0x0000860000087ab9 */ /* 0x000fe40000000a00 */
[----:B------:R-:W-:Y:S01]  /*2ad0*/  LEA R20, P1, R18, UR8, 0x1 ;  /* 0x0000000812147c11 */ /* 0x000fe2000f8208ff */
[----:B------:R-:W-:-:S05]  /*2ae0*/  IMAD.IADD R19, R19, 0x1, R21 ;  /* 0x0000000113137824 */ /* 0x000fca00078e0215 */
[----:B------:R-:W-:-:S05]  /*2af0*/  LEA.HI.X R21, R18, UR9, R19, 0x1, P1 ;  /* 0x0000000912157c11 */ /* 0x000fca00088f0c13 */
[----:B------:R-:W2:Y:S02]  /*2b00*/  LDG.E.U16 R20, desc[UR10][R20.64] ;  /* 0x0000000a14147981 */ /* 0x000ea4000c1e1500 */
[----:B--2---:R-:W-:-:S04]  /*2b10*/  IMAD.U32 R19, R20, 0x10000, RZ ;  /* 0x0001000014137824 */ /* 0x004fc800078e00ff */
[----:B------:R-:W-:-:S07]  /*2b20*/  FADD.FTZ R10, R10, R19 ;  /* 0x000000130a0a7221 */ /* 0x000fce0000010000 */
.L_x_98:
[----:B------:R-:W-:Y:S05]  /*2b30*/  BSYNC B3 ;  /* 0x0000000000037941 */ /* 0x000fea0003800000 */
.L_x_97:
[----:B------:R-:W-:Y:S02]  /*2b40*/  ISETP.NE.U32.AND P2, PT, R16, 0x2, PT ;  /* 0x000000021000780c */ /* 0x000fe40003f45070 */
[----:B------:R-:W-:Y:S02]  /*2b50*/  ISETP.NE.U32.AND P1, PT, R22, RZ, PT ;  /* 0x000000ff1600720c */ /* 0x000fe40003f25070 */
[----:B------:R-:W-:Y:S02]  /*2b60*/  ISETP.NE.AND.EX P2, PT, RZ, RZ, PT, P2 ;  /* 0x000000ffff00720c */ /* 0x000fe40003f45320 */
[C---:B------:R-:W-:Y:S02]  /*2b70*/  IADD3 R18, P4, R4.reuse, 0x2, RZ ;  /* 0x0000000204127810 */ /* 0x040fe40007f9e0ff */
[----:B------:R-:W-:Y:S02]  /*2b80*/  ISETP.NE.OR.EX P1, PT, R23, RZ, !P2, P1 ;  /* 0x000000ff1700720c */ /* 0x000fe40005725710 */
[----:B------:R-:W-:Y:S01]  /*2b90*/  IADD3 R21, P3, R4, 0x3, RZ ;  /* 0x0000000304157810 */ /* 0x000fe20007f7e0ff */
[----:B------:R-:W-:-:S03]  /*2ba0*/  IMAD.X R19, RZ, RZ, R5, P4 ;  /* 0x000000ffff137224 */ /* 0x000fc600020e0605 */
[----:B------:R-:W-:Y:S02]  /*2bb0*/  IADD3.X R2, RZ, R5, RZ, P3, !PT ;  /* 0x00000005ff027210 */ /* 0x000fe40001ffe4ff */
[----:B------:R-:W-:Y:S02]  /*2bc0*/  SEL R18, R18, R21, !P2 ;  /* 0x0000001512127207 */ /* 0x000fe40005000000 */
[----:B------:R-:W-:-:S03]  /*2bd0*/  SEL R19, R19, R2, !P2 ;  /* 0x0000000213137207 */ /* 0x000fc60005000000 */
        /* <DEDUP_REMOVED lines=16> */
.L_x_109:
        /* <DEDUP_REMOVED lines=20> */
.L_x_110:
[----:B------:R-:W-:Y:S05]  /*2e20*/  BSYNC B3 ;  /* 0x0000000000037941 */ /* 0x000fea0003800000 */
.L_x_108:
[----:B------:R-:W-:-:S04]  /*2e30*/  IADD3 R18, P3, R4, 0x3, RZ ;  /* 0x0000000304127810 */ /* 0x000fc80007f7e0ff */
[----:B------:R-:W-:Y:S01]  /*2e40*/  IADD3.X R19, RZ, R5, RZ, P3, !PT ;  /* 0x00000005ff137210 */ /* 0x000fe20001ffe4ff */
[----:B------:R-:W-:Y:S08]  /*2e50*/  @P2 BRA `(.L_x_85) ;  /* 0x0000000400882947 */ /* 0x000ff00003800000 */
        /* <DEDUP_REMOVED lines=12> */
.L_x_112:
        /* <DEDUP_REMOVED lines=20> */
.L_x_113:
[----:B------:R-:W-:Y:S05]  /*3060*/  BSYNC B3 ;  /* 0x0000000000037941 */ /* 0x000fea0003800000 */
.L_x_111:
        /* <DEDUP_REMOVED lines=10> */
.L_x_115:
        /* <DEDUP_REMOVED lines=9> */
[----:B------:R-:W-:-:S04]  /*31a0*/  IMAD.HI.U32 R36, R21, R37, R20 ;  /* 0x0000002515247227 */ /* 0x000fc800078e0014 */
[----:B------:R-:W-:Y:S02]  /*31b0*/  IMAD.MOV.U32 R37, RZ, RZ, RZ ;  /* 0x000000ffff257224 */ /* 0x000fe400078e00ff */
        /* <DEDUP_REMOVED lines=9> */
.L_x_116:
[----:B------:R-:W-:Y:S05]  /*3250*/  BSYNC B3 ;  /* 0x0000000000037941 */ /* 0x000fea0003800000 */
.L_x_114:
        /* <DEDUP_REMOVED lines=19> */
[----:B------:R-:W-:-:S03]  /*3390*/  ULDC.64 UR8, c[0x0][0x278] ;  /* 0x00009e0000087ab9 */ /* 0x000fc60000000a00 */
[----:B------:R-:W-:Y:S01]  /*33a0*/  IADD3 R2, R21, R19, RZ ;  /* 0x0000001315027210 */ /* 0x000fe20007ffe0ff */
[----:B------:R-:W-:-:S04]  /*33b0*/  IMAD.X R19, RZ, RZ, R5, P1 ;  /* 0x000000ffff137224 */ /* 0x000fc800008e0605 */
[----:B------:R-:W-:Y:S02]  /*33c0*/  IMAD R21, R2, UR8, RZ ;  /* 0x0000000802157c24 */ /* 0x000fe4000f8e02ff */
[----:B------:R-:W-:-:S04]  /*33d0*/  IMAD.WIDE.U32 R18, R20, UR8, R18 ;  /* 0x0000000814127c25 */ /* 0x000fc8000f8e0012 */
[----:B------:R-:W-:Y:S01]  /*33e0*/  IMAD R21, R20, UR9, R21 ;  /* 0x0000000914157c24 */ /* 0x000fe2000f8e0215 */
[----:B------:R-:W-:Y:S02]  /*33f0*/  ULDC.64 UR8, c[0x0][0x218] ;  /* 0x0000860000087ab9 */ /* 0x000fe40000000a00 */
[----:B------:R-:W-:Y:S01]  /*3400*/  LEA R20, P1, R18, UR8, 0x1 ;  /* 0x0000000812147c11 */ /* 0x000fe2000f8208ff */
[----:B------:R-:W-:-:S05]  /*3410*/  IMAD.IADD R19, R19, 0x1, R21 ;  /* 0x0000000113137824 */ /* 0x000fca00078e0215 */
[----:B------:R-:W-:-:S05]  /*3420*/  LEA.HI.X R21, R18, UR9, R19, 0x1, P1 ;  /* 0x0000000912157c11 */ /* 0x000fca00088f0c13 */
[----:B------:R-:W2:Y:S01]  /*3430*/  LDG.E.U16 R20, desc[UR10][R20.64] ;  /* 0x0000000a14147981 */ /* 0x000ea2000c1e1500 */
[----:B------:R-:W-:-:S05]  /*3440*/  IADD3 R18, P1, R4, 0x3, RZ ;  /* 0x0000000304127810 */ /* 0x000fca0007f3e0ff */
[----:B------:R-:W-:Y:S01]  /*3450*/  IMAD.X R19, RZ, RZ, R5, P1 ;  /* 0x000000ffff137224 */ /* 0x000fe200008e0605 */
[----:B--2---:R-:W-:-:S05]  /*3460*/  SHF.L.U32 R37, R20, 0x10, RZ ;  /* 0x0000001014257819 */ /* 0x004fca00000006ff */
[----:B------:R-:W-:-:S07]  /*3470*/  FADD.FTZ R10, R10, R37 ;  /* 0x000000250a0a7221 */ /* 0x000fce0000010000 */
.L_x_85:
[----:B------:R-:W-:Y:S05]  /*3480*/  BSYNC B2 ;  /* 0x0000000000027941 */ /* 0x000fea0003800000 */
.L_x_84:
[----:B------:R-:W-:Y:S01]  /*3490*/  ULDC.64 UR8, c[0x0][0x278] ;  /* 0x00009e0000087ab9 */ /* 0x000fe20000000a00 */
[----:B------:R-:W-:Y:S01]  /*34a0*/  IADD3 R2, P1, -R28, -0x2, RZ ;  /* 0xfffffffe1c027810 */ /* 0x000fe20007f3e1ff */
[----:B------:R-:W-:Y:S02]  /*34b0*/  ULOP3.LUT UR8, URZ, UR8, URZ, 0x33, !UPT ;  /* 0x000000083f087292 */ /* 0x000fe4000f8e333f */
[----:B------:R-:W-:Y:S01]  /*34c0*/  ULOP3.LUT UR9, URZ, UR9, URZ, 0x33, !UPT ;  /* 0x000000093f097292 */ /* 0x000fe2000f8e333f */
[----:B------:R-:W-:-:S03]  /*34d0*/  IADD3.X R20, ~R29, -0x1, RZ, P1, !PT ;  /* 0xffffffff1d147810 */ /* 0x000fc60000ffe5ff */
[----:B------:R-:W-:-:S04]  /*34e0*/  ISETP.GT.U32.AND P1, PT, R2, UR8, PT ;  /* 0x0000000802007c0c */ /* 0x000fc8000bf24070 */
[----:B------:R-:W-:-:S04]  /*34f0*/  ISETP.GT.AND.EX P1, PT, R20, UR9, PT, P1 ;  /* 0x0000000914007c0c */ /* 0x000fc8000bf24310 */
[----:B------:R-:W-:Y:S02]  /*3500*/  SEL R21, R2, UR8, P1 ;  /* 0x0000000802157c07 */ /* 0x000fe40008800000 */
[----:B------:R-:W-:Y:S02]  /*3510*/  SEL R20, R20, UR9, P1 ;  /* 0x0000000914147c07 */ /* 0x000fe40008800000 */
[----:B------:R-:W-:-:S04]  /*3520*/  IADD3 R2, P2, P3, -R21, -0x2, -R4 ;  /* 0xfffffffe15027810 */ /* 0x000fc80007b5e904 */
[----:B------:R-:W-:Y:S02]  /*3530*/  ISETP.GE.U32.AND P1, PT, R2, 0x3, PT ;  /* 0x000000030200780c */ /* 0x000fe40003f26070 */
[----:B------:R-:W-:-:S04]  /*3540*/  IADD3.X R2, ~R20, -0x1, ~R5, P2, P3 ;  /* 0xffffffff14027810 */ /* 0x000fc800017e6d05 */
[----:B------:R-:W-:-:S13]  /*3550*/  ISETP.GE.U32.AND.EX P1, PT, R2, RZ, PT, P1 ;  /* 0x000000ff0200720c */ /* 0x000fda0003f26110 */
[----:B------:R-:W-:Y:S05]  /*3560*/  @!P1 BRA `(.L_x_80) ;  /* 0x0000002400209947 */ /* 0x000fea0003800000 */
[----:B------:R-:W-:Y:S01]  /*3570*/  IADD3 R40, P5, RZ, -R18, RZ ;  /* 0x80000012ff287210 */ /* 0x000fe20007fbe0ff */
[----:B------:R-:W-:Y:S01]  /*3580*/  ULDC.64 UR8, c[0x0][0x258] ;  /* 0x0000960000087ab9 */ /* 0x000fe20000000a00 */
[C---:B------:R-:W-:Y:S01]  /*3590*/  IADD3 R20, P4, R18.reuse, 0x1, RZ ;  /* 0x0000000112147810 */ /* 0x040fe20007f9e0ff */
[----:B------:R-:W-:Y:S01]  /*35a0*/  IMAD.MOV.U32 R44, RZ, RZ, R34 ;  /* 0x000000ffff2c7224 */ /* 0x000fe200078e0022 */
[C---:B------:R-:W-:Y:S01]  /*35b0*/  IADD3 R2, P1, R18.reuse, 0x2, RZ ;  /* 0x0000000212027810 */ /* 0x040fe20007f3e0ff */
[--C-:B------:R-:W-:Y:S01]  /*35c0*/  IMAD.X R39, RZ, RZ, ~R19.reuse, P5 ;  /* 0x000000ffff277224 */ /* 0x100fe200028e0e13 */
[----:B------:R-:W-:Y:S02]  /*35d0*/  IADD3 R37, P2, R18, 0x3, RZ ;  /* 0x0000000312257810 */ /* 0x000fe40007f5e0ff */
[----:B------:R-:W-:Y:S01]  /*35e0*/  IADD3 R41, P3, RZ, -R20, RZ ;  /* 0x80000014ff297210 */ /* 0x000fe20007f7e0ff */
[--C-:B------:R-:W-:Y:S01]  /*35f0*/  IMAD.X R20, RZ, RZ, R19.reuse, P4 ;  /* 0x000000ffff147224 */ /* 0x100fe200020e0613 */
[----:B------:R-:W-:Y:S01]  /*3600*/  IADD3 R43, P5, RZ, -R2, RZ ;  /* 0x80000002ff2b7210 */ /* 0x000fe20007fbe0ff */
[----:B------:R-:W-:Y:S01]  /*3610*/  IMAD R39, R39, UR8, RZ ;  /* 0x0000000827277c24 */ /* 0x000fe2000f8e02ff */
[----:B------:R-:W-:Y:S01]  /*3620*/  IADD3.X R36, RZ, R19, RZ, P1, !PT ;  /* 0x00000013ff247210 */ /* 0x000fe20000ffe4ff */
[----:B------:R-:W-:Y:S01]  /*3630*/  IMAD.X R2, RZ, RZ, R19, P2 ;  /* 0x000000ffff027224 */ /* 0x000fe200010e0613 */
[----:B------:R-:W-:Y:S01]  /*3640*/  MOV R45, R35 ;  /* 0x00000023002d7202 */ /* 0x000fe20000000f00 */
[----:B------:R-:W-:Y:S01]  /*3650*/  IMAD.X R38, RZ, RZ, ~R20, P3 ;  /* 0x000000ffff267224 */ /* 0x000fe200018e0e14 */
[----:B------:R-:W-:Y:S01]  /*3660*/  IADD3 R37, P4, RZ, -R37, RZ ;  /* 0x80000025ff257210 */ /* 0x000fe20007f9e0ff */
[C---:B------:R-:W-:Y:S01]  /*3670*/  IMAD R39, R40.reuse, UR9, R39 ;  /* 0x0000000928277c24 */ /* 0x040fe2000f8e0227 */
[----:B------:R-:W-:Y:S01]  /*3680*/  IADD3.X R36, RZ, ~R36, RZ, P5, !PT ;  /* 0x80000024ff247210 */ /* 0x000fe20002ffe4ff */
[----:B------:R-:W-:Y:S01]  /*3690*/  IMAD.WIDE.U32 R20, R40, UR8, R44 ;  /* 0x0000000828147c25 */ /* 0x000fe2000f8e002c */
[----:B------:R-:W-:-:S03]  /*36a0*/  SHF.L.U32 R46, R18, 0x1, RZ ;  /* 0x00000001122e7819 */ /* 0x000fc600000006ff */
[----:B------:R-:W-:Y:S02]  /*36b0*/  IMAD.X R42, RZ, RZ, ~R2, P4 ;  /* 0x000000ffff2a7224 */ /* 0x000fe400020e0e02 */
[----:B------:R-:W-:Y:S02]  /*36c0*/  IMAD R2, R38, UR8, RZ ;  /* 0x0000000826027c24 */ /* 0x000fe4000f8e02ff */
[----:B------:R-:W-:Y:S02]  /*36d0*/  IMAD R36, R36, UR8, RZ ;  /* 0x0000000824247c24 */ /* 0x000fe4000f8e02ff */
[----:B------:R-:W-:Y:S02]  /*36e0*/  IMAD.IADD R21, R21, 0x1, R39 ;  /* 0x0000000115157824 */ /* 0x000fe400078e0227 */
[----:B------:R-:W-:Y:S02]  /*36f0*/  IMAD R39, R41, UR9, R2 ;  /* 0x0000000929277c24 */ /* 0x000fe4000f8e0202 */
[----:B------:R-:W-:-:S02]  /*3700*/  IMAD R2, R42, UR8, RZ ;  /* 0x000000082a027c24 */ /* 0x000fc4000f8e02ff */
[----:B------:R-:W-:Y:S02]  /*3710*/  IMAD R47, R43, UR9, R36 ;  /* 0x000000092b2f7c24 */ /* 0x000fe4000f8e0224 */
[----:B------:R-:W-:-:S04]  /*3720*/  IMAD.WIDE.U32 R40, R41, UR8, R44 ;  /* 0x0000000829287c25 */ /* 0x000fc8000f8e002c */
[----:B------:R-:W-:Y:S01]  /*3730*/  IMAD.WIDE.U32 R42, R43, UR8, R44 ;  /* 0x000000082b2a7c25 */ /* 0x000fe2000f8e002c */
[----:B------:R-:W-:-:S03]  /*3740*/  IADD3 R41, R41, R39, RZ ;  /* 0x0000002729297210 */ /* 0x000fc60007ffe0ff */
[----:B------:R-:W-:-:S04]  /*3750*/  IMAD.WIDE.U32 R44, R37, UR8, R44 ;  /* 0x00000008252c7c25 */ /* 0x000fc8000f8e002c */
[----:B------:R-:W-:Y:S02]  /*3760*/  IMAD R37, R37, UR9, R2 ;  /* 0x0000000925257c24 */ /* 0x000fe4000f8e0202 */
[----:B------:R-:W-:Y:S01]  /*3770*/  IMAD.IADD R43, R43, 0x1, R47 ;  /* 0x000000012b2b7824 */ /* 0x000fe200078e022f */
[----:B------:R-:W-:Y:S01]  /*3780*/  SHF.L.U64.HI R47, R18, 0x1, R19 ;  /* 0x00000001122f7819 */ /* 0x000fe20000010213 */
[----:B------:R-:W-:-:S07]  /*3790*/  IMAD.IADD R45, R45, 0x1, R37 ;  /* 0x000000012d2d7824 */ /* 0x000fce00078e0225 */
.L_x_161:
        /* <DEDUP_REMOVED lines=19> */
.L_x_120:
[----:B------:R-:W-:Y:S02]  /*38d0*/  ULDC UR8, c[0x0][0x268] ;  /* 0x00009a0000087ab9 */ /* 0x000fe40000000800 */
        /* <DEDUP_REMOVED lines=13> */
[----:B------:R-:W-:-:S04]  /*39b0*/  @P2 IADD3 R2, R2, -UR8, RZ ;  /* 0x8000000802022c10 */ /* 0x000fc8000fffe0ff */
[----:B------:R-:W-:-:S13]  /*39c0*/  ISETP.GE.U32.AND P2, PT, R2, UR8, PT ;  /* 0x0000000802007c0c */ /* 0x000fda000bf46070 */
[----:B------:R-:W-:Y:S01]  /*39d0*/  @P2 VIADD R2, R2, -UR8 ;  /* 0x8000000802022c36 */ /* 0x000fe20008000000 */
[----:B------:R-:W-:-:S04]  /*39e0*/  @!P3 LOP3.LUT R2, RZ, UR8, RZ, 0x33, !PT ;  /* 0x00000008ff02bc12 */ /* 0x000fc8000f8e33ff */
[----:B------:R-:W-:-:S04]  /*39f0*/  ISETP.NE.U32.AND P2, PT, R2, RZ, PT ;  /* 0x000000ff0200720c */ /* 0x000fc80003f45070 */
[----:B------:R-:W-:-:S13]  /*3a00*/  ISETP.NE.AND.EX P2, PT, RZ, RZ, PT, P2 ;  /* 0x000000ffff00720c */ /* 0x000fda0003f45320 */
.L_x_121:
[----:B------:R-:W-:Y:S05]  /*3a10*/  BSYNC B3 ;  /* 0x0000000000037941 */ /* 0x000fea0003800000 */
.L_x_119:
        /* <DEDUP_REMOVED lines=10> */
[----:B------:R-:W-:Y:S01]  /*3ac0*/  MOV R38, R36 ;  /* 0x0000002400267202 */ /* 0x000fe20000000f00 */
[----:B------:R-:W-:Y:S01]  /*3ad0*/  IMAD.MOV.U32 R39, RZ, RZ, R37 ;  /* 0x000000ffff277224 */ /* 0x000fe200078e0025 */
[----:B------:R-:W-:Y:S06]  /*3ae0*/  BRA `(.L_x_124) ;  /* 0x0000000000507947 */ /* 0x000fec0003800000 */
.L_x_123:
        /* <DEDUP_REMOVED lines=10> */
[----:B------:R-:W-:Y:S01]  /*3b90*/  IMAD.HI.U32 R38, R39, R24, RZ ;  /* 0x0000001827267227 */ /* 0x000fe200078e00ff */
[----:B------:R-:W-:-:S03]  /*3ba0*/  HFMA2.MMA R39, -RZ, RZ, 0, 0 ;  /* 0x00000000ff277435 */ /* 0x000fc600000001ff */
        /* <DEDUP_REMOVED lines=8> */
.L_x_124:
[----:B------:R-:W-:Y:S05]  /*3c30*/  BSYNC B3 ;  /* 0x0000000000037941 */ /* 0x000fea0003800000 */
.L_x_122:
        /* <DEDUP_REMOVED lines=13> */
.L_x_126:
        /* <DEDUP_REMOVED lines=16> */
[----:B------:R-:W-:Y:S02]  /*3e10*/  ISETP.GE.U32.AND P3, PT, R37, UR8, PT ;  /* 0x0000000825007c0c */ /* 0x000fe4000bf66070 */
[----:B------:R-:W-:-:S11]  /*3e20*/  MOV R37, RZ ;  /* 0x000000ff00257202 */ /* 0x000fd60000000f00 */
[----:B------:R-:W-:Y:S01]  /*3e30*/  @P3 VIADD R36, R36, 0x1 ;  /* 0x0000000124243836 */ /* 0x000fe20000000000 */
[----:B------:R-:W-:-:S07]  /*3e40*/  @!P4 LOP3.LUT R36, RZ, UR8, RZ, 0x33, !PT ;  /* 0x00000008ff24cc12 */ /* 0x000fce000f8e33ff */
.L_x_127:
[----:B------:R-:W-:Y:S05]  /*3e50*/  BSYNC B3 ;  /* 0x0000000000037941 */ /* 0x000fea0003800000 */
.L_x_125:
[----:B------:R-:W-:Y:S02]  /*3e60*/  ULDC.64 UR8, c[0x0][0x230] ;  /* 0x00008c0000087ab9 */ /* 0x000fe40000000a00 */
[----:B------:R-:W-:Y:S02]  /*3e70*/  IMAD R49, R31, UR8, RZ ;  /* 0x000000081f317c24 */ /* 0x000fe4000f8e02ff */
[----:B------:R-:W-:-:S04]  /*3e80*/  IMAD.WIDE.U32 R38, R30, UR8, R38 ;  /* 0x000000081e267c25 */ /* 0x000fc8000f8e0026 */
[----:B------:R-:W-:Y:S01]  /*3e90*/  IMAD R49, R30, UR9, R49 ;  /* 0x000000091e317c24 */ /* 0x000fe2000f8e0231 */
[----:B------:R-:W-:Y:S02]  /*3ea0*/  ULDC.64 UR8, c[0x0][0x238] ;  /* 0x00008e0000087ab9 */ /* 0x000fe40000000a00 */
[----:B------:R-:W-:-:S04]  /*3eb0*/  IMAD.WIDE.U32 R36, R38, UR8, R36 ;  /* 0x0000000826247c25 */ /* 0x000fc8000f8e0024 */
[----:B------:R-:W-:-:S04]  /*3ec0*/  IMAD.IADD R2, R49, 0x1, R39 ;  /* 0x0000000131027824 */ /* 0x000fc800078e0227 */
[----:B------:R-:W-:-:S04]  /*3ed0*/  IMAD R39, R2, UR8, RZ ;  /* 0x0000000802277c24 */ /* 0x000fc8000f8e02ff */
[----:B------:R-:W-:Y:S01]  /*3ee0*/  IMAD R39, R38, UR9, R39 ;  /* 0x0000000926277c24 */ /* 0x000fe2000f8e0227 */
[----:B------:R-:W-:-:S03]  /*3ef0*/  ULDC.64 UR8, c[0x0][0x270] ;  /* 0x00009c0000087ab9 */ /* 0x000fc60000000a00 */
[----:B------:R-:W-:Y:S02]  /*3f00*/  IMAD.IADD R2, R37, 0x1, R39 ;  /* 0x0000000125027824 */ /* 0x000fe400078e0227 */
[----:B------:R-:W-:-:S04]  /*3f10*/  IMAD.WIDE.U32 R38, R36, UR8, R6 ;  /* 0x0000000824267c25 */ /* 0x000fc8000f8e0006 */
[----:B------:R-:W-:-:S04]  /*3f20*/  IMAD R37, R2, UR8, RZ ;  /* 0x0000000802257c24 */ /* 0x000fc8000f8e02ff */
[----:B------:R-:W-:Y:S01]  /*3f30*/  IMAD R49, R36, UR9, R37 ;  /* 0x0000000924317c24 */ /* 0x000fe2000f8e0225 */
[----:B------:R-:W-:Y:S01]  /*3f40*/  ULDC.64 UR8, c[0x0][0x218] ;  /* 0x0000860000087ab9 */ /* 0x000fe20000000a00 */
[----:B------:R-:W-:-:S03]  /*3f50*/  IMAD.WIDE.U32 R36, R38, UR6, R46 ;  /* 0x0000000626247c25 */ /* 0x000fc6000f8e002e */
[----:B------:R-:W-:Y:S01]  /*3f60*/  IADD3 R2, R39, R49, RZ ;  /* 0x0000003127027210 */ /* 0x000fe20007ffe0ff */
[----:B------:R-:W-:Y:S01]  /*3f70*/  IMAD R39, R38, UR5, RZ ;  /* 0x0000000526277c24 */ /* 0x000fe2000f8e02ff */
[----:B------:R-:W-:-:S03]  /*3f80*/  IADD3 R36, P2, R36, UR8, RZ ;  /* 0x0000000824247c10 */ /* 0x000fc6000ff5e0ff */
[----:B------:R-:W-:-:S05]  /*3f90*/  IMAD R39, R2, UR6, R39 ;  /* 0x0000000602277c24 */ /* 0x000fca000f8e0227 */
[----:B------:R-:W-:-:S05]  /*3fa0*/  IADD3.X R37, R37, UR9, R39, P2, !PT ;  /* 0x0000000925257c10 */ /* 0x000fca00097fe427 */
[----:B------:R-:W2:Y:S02]  /*3fb0*/  LDG.E.U16 R36, desc[UR10][R36.64] ;  /* 0x0000000a24247981 */ /* 0x000ea4000c1e1500 */
[----:B--2---:R-:W-:-:S04]  /*3fc0*/  IMAD.U32 R39, R36, 0x10000, RZ ;  /* 0x0001000024277824 */ /* 0x004fc800078e00ff */
[----:B------:R-:W-:-:S07]  /*3fd0*/  FADD.FTZ R10, R10, R39 ;  /* 0x000000270a0a7221 */ /* 0x000fce0000010000 */
.L_x_118:
[----:B------:R-:W-:Y:S05]  /*3fe0*/  BSYNC B2 ;  /* 0x0000000000027941 */ /* 0x000fea0003800000 */
.L_x_117:
[----:B------:R-:W-:Y:S04]  /*3ff0*/  BSSY B2, `(.L_x_128) ;  /* 0x0000082000027945 */ /* 0x000fe80003800000 */
        /* <DEDUP_REMOVED lines=16> */
.L_x_131:
        /* <DEDUP_REMOVED lines=20> */
.L_x_132:
[----:B------:R-:W-:Y:S05]  /*4240*/  BSYNC B3 ;  /* 0x0000000000037941 */ /* 0x000fea0003800000 */
.L_x_130:
        /* <DEDUP_REMOVED lines=13> */
.L_x_134:
        /* <DEDUP_REMOVED lines=20> */
.L_x_135:
[----:B------:R-:W-:Y:S05]  /*4460*/  BSYNC B3 ;  /* 0x0000000000037941 */ /* 0x000fea0003800000 */
.L_x_133:
        /* <DEDUP_REMOVED lines=13> */
.L_x_137:
        /* <DEDUP_REMOVED lines=20> */
.L_x_138:
[----:B------:R-:W-:Y:S05]  /*4680*/  BSYNC B3 ;  /* 0x0000000000037941 */ /* 0x000fea0003800000 */
.L_x_136:
        /* <DEDUP_REMOVED lines=9> */
[----:B------:R-:W-:-:S04]  /*4720*/  ULDC.64 UR8, c[0x0][0x270] ;  /* 0x00009c0000087ab9 */ /* 0x000fc80000000a00 */
[----:B------:R-:W-:Y:S01]  /*4730*/  IADD3 R2, R37, R39, RZ ;  /* 0x0000002725027210 */ /* 0x000fe20007ffe0ff */
[----:B------:R-:W-:-:S04]  /*4740*/  IMAD.WIDE.U32 R38, R36, UR8, R6 ;  /* 0x0000000824267c25 */ /* 0x000fc8000f8e0006 */
[----:B------:R-:W-:-:S04]  /*4750*/  IMAD R37, R2, UR8, RZ ;  /* 0x0000000802257c24 */ /* 0x000fc8000f8e02ff */
[----:B------:R-:W-:Y:S01]  /*4760*/  IMAD R49, R36, UR9, R37 ;  /* 0x0000000924317c24 */ /* 0x000fe2000f8e0225 */
[----:B------:R-:W-:Y:S01]  /*4770*/  ULDC.64 UR8, c[0x0][0x218] ;  /* 0x0000860000087ab9 */ /* 0x000fe20000000a00 */
[----:B------:R-:W-:-:S04]  /*4780*/  IMAD.WIDE.U32 R36, R38, UR6, R46 ;  /* 0x0000000626247c25 */ /* 0x000fc8000f8e002e */
[----:B------:R-:W-:Y:S01]  /*4790*/  IMAD.IADD R2, R39, 0x1, R49 ;  /* 0x0000000127027824 */ /* 0x000fe200078e0231 */
[----:B------:R-:W-:Y:S01]  /*47a0*/  IADD3 R36, P2, R36, UR8, RZ ;  /* 0x0000000824247c10 */ /* 0x000fe2000ff5e0ff */
[----:B------:R-:W-:-:S04]  /*47b0*/  IMAD R39, R38, UR5, RZ ;  /* 0x0000000526277c24 */ /* 0x000fc8000f8e02ff */
[----:B------:R-:W-:-:S05]  /*47c0*/  IMAD R39, R2, UR6, R39 ;  /* 0x0000000602277c24 */ /* 0x000fca000f8e0227 */
[----:B------:R-:W-:-:S05]  /*47d0*/  IADD3.X R37, R37, UR9, R39, P2, !PT ;  /* 0x0000000925257c10 */ /* 0x000fca00097fe427 */
[----:B------:R-:W2:Y:S02]  /*47e0*/  LDG.E.U16 R36, desc[UR10][R36.64+0x2] ;  /* 0x0000020a24247981 */ /* 0x000ea4000c1e1500 */
[----:B--2---:R-:W-:-:S04]  /*47f0*/  IMAD.U32 R39, R36, 0x10000, RZ ;  /* 0x0001000024277824 */ /* 0x004fc800078e00ff */
[----:B------:R-:W-:-:S07]  /*4800*/  FADD.FTZ R10, R10, R39 ;  /* 0x000000270a0a7221 */ /* 0x000fce0000010000 */
.L_x_129:
[----:B------:R-:W-:Y:S05]  /*4810*/  BSYNC B2 ;  /* 0x0000000000027941 */ /* 0x000fea0003800000 */
.L_x_128:
        /* <DEDUP_REMOVED lines=17> */
.L_x_142:
        /* <DEDUP_REMOVED lines=20> */
.L_x_143:
[----:B------:R-:W-:Y:S05]  /*4a70*/  BSYNC B3 ;  /* 0x0000000000037941 */ /* 0x000fea0003800000 */
.L_x_141:
[----:B------:R-:W-:Y:S05]  /*4a80*/  @P2 BRA `(.L_x_140) ;  /* 0x0000000400682947 */ /* 0x000fea0003800000 */
[----:B------:R-:W-:Y:S04]  /*4a90*/  BSSY B3, `(.L_x_144) ;  /* 0x0000020000037945 */ /* 0x000fe80003800000 */
[----:B------:R-:W-:Y:S05]  /*4aa0*/  @!P0 BRA `(.L_x_145) ;  /* 0x0000000000288947 */ /* 0x000fea0003800000 */
[----:B------:R-:W-:Y:S01]  /*4ab0*/  ULDC.64 UR8, c[0x0][0x260] ;  /* 0x0000980000087ab9 */ /* 0x000fe20000000a00 */
[----:B------:R-:W-:Y:S01]  /*4ac0*/  IMAD.MOV.U32 R52, RZ, RZ, R24 ;  /* 0x000000ffff347224 */ /* 0x000fe200078e0018 */
[----:B------:R-:W-:Y:S01]  /*4ad0*/  MOV R50, UR8 ;  /* 0x0000000800327c02 */ /* 0x000fe20008000f00 */
[----:B------:R-:W-:Y:S01]  /*4ae0*/  IMAD.U32 R48, RZ, RZ, UR9 ;  /* 0x00000009ff307e24 */ /* 0x000fe2000f8e00ff */
[----:B------:R-:W-:Y:S02]  /*4af0*/  MOV R49, R17 ;  /* 0x0000001100317202 */ /* 0x000fe40000000f00 */
[----:B------:R-:W-:-:S07]  /*4b00*/  MOV R2, 0x4b20 ;  /* 0x00004b2000027802 */ /* 0x000fce0000000f00 */
[----:B------:R-:W-:Y:S05]  /*4b10*/  CALL.REL.NOINC `($__internal_4_$__cuda_sm20_div_s64) ;  /* 0x0000001000107944 */ /* 0x000fea0003c00000 */
[----:B------:R-:W-:Y:S01]  /*4b20*/  IMAD.MOV.U32 R38, RZ, RZ, R36 ;  /* 0x000000ffff267224 */ /* 0x000fe200078e0024 */
[----:B------:R-:W-:Y:S01]  /*4b30*/  MOV R39, R37 ;  /* 0x0000002500277202 */ /* 0x000fe20000000f00 */
[----:B------:R-:W-:Y:S06]  /*4b40*/  BRA `(.L_x_146) ;  /* 0x0000000000507947 */ /* 0x000fec0003800000 */
.L_x_145:
        /* <DEDUP_REMOVED lines=11> */
[----:B------:R-:W-:-:S04]  /*4c00*/  HFMA2.MMA R39, -RZ, RZ, 0, 0 ;  /* 0x00000000ff277435 */ /* 0x000fc800000001ff */
[----:B------:R-:W-:-:S05]  /*4c10*/  IADD3 R37, -R38, RZ, RZ ;  /* 0x000000ff26257210 */ /* 0x000fca0007ffe1ff */
[----:B------:R-:W-:-:S05]  /*4c20*/  IMAD R37, R37, UR8, R24 ;  /* 0x0000000825257c24 */ /* 0x000fca000f8e0218 */
[----:B------:R-:W-:-:S13]  /*4c30*/  ISETP.GE.U32.AND P2, PT, R37, UR8, PT ;  /* 0x0000000825007c0c */ /* 0x000fda000bf46070 */
[----:B------:R-:W-:Y:S01]  /*4c40*/  @P2 VIADD R37, R37, -UR8 ;  /* 0x8000000825252c36 */ /* 0x000fe20008000000 */
[----:B------:R-:W-:-:S04]  /*4c50*/  @P2 IADD3 R38, R38, 0x1, RZ ;  /* 0x0000000126262810 */ /* 0x000fc80007ffe0ff */
[----:B------:R-:W-:-:S13]  /*4c60*/  ISETP.GE.U32.AND P3, PT, R37, UR8, PT ;  /* 0x0000000825007c0c */ /* 0x000fda000bf66070 */
[----:B------:R-:W-:Y:S01]  /*4c70*/  @P3 VIADD R38, R38, 0x1 ;  /* 0x0000000126263836 */ /* 0x000fe20000000000 */
[----:B------:R-:W-:-:S07]  /*4c80*/  @!P4 LOP3.LUT R38, RZ, UR8, RZ, 0x33, !PT ;  /* 0x00000008ff26cc12 */ /* 0x000fce000f8e33ff */
.L_x_146:
[----:B------:R-:W-:Y:S05]  /*4c90*/  BSYNC B3 ;  /* 0x0000000000037941 */ /* 0x000fea0003800000 */
.L_x_144:
        /* <DEDUP_REMOVED lines=12> */
[----:B------:R-:W-:Y:S05]  /*4d60*/  BRA `(.L_x_149) ;  /* 0x0000000000507947 */ /* 0x000fea0003800000 */
.L_x_148:
        /* <DEDUP_REMOVED lines=14> */
[----:B------:R-:W-:Y:S01]  /*4e50*/  @P2 VIADD R37, R37, -UR8 ;  /* 0x8000000825252c36 */ /* 0x000fe20008000000 */
[----:B------:R-:W-:-:S04]  /*4e60*/  @P2 IADD3 R36, R36, 0x1, RZ ;  /* 0x0000000124242810 */ /* 0x000fc80007ffe0ff */
[----:B------:R-:W-:Y:S01]  /*4e70*/  ISETP.GE.U32.AND P3, PT, R37, UR8, PT ;  /* 0x0000000825007c0c */ /* 0x000fe2000bf66070 */
[----:B------:R-:W-:-:S12]  /*4e80*/  HFMA2.MMA R37, -RZ, RZ, 0, 0 ;  /* 0x00000000ff257435 */ /* 0x000fd800000001ff */
[----:B------:R-:W-:Y:S01]  /*4e90*/  @P3 VIADD R36, R36, 0x1 ;  /* 0x0000000124243836 */ /* 0x000fe20000000000 */
[----:B------:R-:W-:-:S07]  /*4ea0*/  @!P4 LOP3.LUT R36, RZ, UR8, RZ, 0x33, !PT ;  /* 0x00000008ff24cc12 */ /* 0x000fce000f8e33ff */
.L_x_149:
[----:B------:R-:W-:Y:S05]  /*4eb0*/  BSYNC B3 ;  /* 0x0000000000037941 */ /* 0x000fea0003800000 */
.L_x_147:
        /* <DEDUP_REMOVED lines=13> */
[----:B------:R-:W-:Y:S02]  /*4f90*/  IMAD R49, R36, UR9, R37 ;  /* 0x0000000924317c24 */ /* 0x000fe4000f8e0225 */
[----:B------:R-:W-:-:S04]  /*4fa0*/  IMAD.WIDE.U32 R36, R38, UR6, R46 ;  /* 0x0000000626247c25 */ /* 0x000fc8000f8e002e */
[----:B------:R-:W-:Y:S01]  /*4fb0*/  IMAD.IADD R2, R39, 0x1, R49 ;  /* 0x0000000127027824 */ /* 0x000fe200078e0231 */
[----:B------:R-:W-:Y:S01]  /*4fc0*/  IADD3 R36, P2, R36, UR4, RZ ;  /* 0x0000000424247c10 */ /* 0x000fe2000ff5e0ff */
[----:B------:R-:W-:-:S04]  /*4fd0*/  IMAD R39, R38, UR5, RZ ;  /* 0x0000000526277c24 */ /* 0x000fc8000f8e02ff */
[----:B------:R-:W-:-:S05]  /*4fe0*/  IMAD R39, R2, UR6, R39 ;  /* 0x0000000602277c24 */ /* 0x000fca000f8e0227 */
[----:B------:R-:W-:-:S05]  /*4ff0*/  IADD3.X R37, R37, UR7, R39, P2, !PT ;  /* 0x0000000725257c10 */ /* 0x000fca00097fe427 */
[----:B------:R-:W2:Y:S02]  /*5000*/  LDG.E.U16 R36, desc[UR10][R36.64+-0x2] ;  /* 0xfffffe0a24247981 */ /* 0x000ea4000c1e1500 */
[----:B--2---:R-:W-:-:S05]  /*5010*/  SHF.L.U32 R39, R36, 0x10, RZ ;  /* 0x0000001024277819 */ /* 0x004fca00000006ff */
[----:B------:R-:W-:-:S07]  /*5020*/  FADD.FTZ R10, R10, R39 ;  /* 0x000000270a0a7221 */ /* 0x000fce0000010000 */
.L_x_140:
[----:B------:R-:W-:Y:S05]  /*5030*/  BSYNC B2 ;  /* 0x0000000000027941 */ /* 0x000fea0003800000 */
.L_x_139:
        /* <DEDUP_REMOVED lines=13> */
[----:B------:R-:W-:Y:S05]  /*5110*/  CALL.REL.NOINC `($__internal_5_$__cuda_sm20_rem_s64) ;  /* 0x0000000c00e07944 */ /* 0x000fea0003c00000 */
[----:B------:R-:W-:-:S04]  /*5120*/  ISETP.NE.U32.AND P1, PT, R38, RZ, PT ;  /* 0x000000ff2600720c */ /* 0x000fc80003f25070 */
[----:B------:R-:W-:Y:S01]  /*5130*/  ISETP.NE.AND.EX P1, PT, R39, RZ, PT, P1 ;  /* 0x000000ff2700720c */ /* 0x000fe20003f25310 */
[----:B------:R-:W-:-:S12]  /*5140*/  BRA `(.L_x_154) ;  /* 0x0000000000507947 */ /* 0x000fd80003800000 */
.L_x_153:
        /* <DEDUP_REMOVED lines=20> */
.L_x_154:
[----:B------:R-:W-:Y:S05]  /*5290*/  BSYNC B3 ;  /* 0x0000000000037941 */ /* 0x000fea0003800000 */
.L_x_152:
        /* <DEDUP_REMOVED lines=13> */
.L_x_156:
        /* <DEDUP_REMOVED lines=20> */
.L_x_157:
[----:B------:R-:W-:Y:S05]  /*54b0*/  BSYNC B3 ;  /* 0x0000000000037941 */ /* 0x000fea0003800000 */
.L_x_155:
        /* <DEDUP_REMOVED lines=13> */
.L_x_159:
        /* <DEDUP_REMOVED lines=20> */
.L_x_160:
[----:B------:R-:W-:Y:S05]  /*56d0*/  BSYNC B3 ;  /* 0x0000000000037941 */ /* 0x000fea0003800000 */
.L_x_158:
        /* <DEDUP_REMOVED lines=23> */
.L_x_151:
[----:B------:R-:W-:Y:S05]  /*5850*/  BSYNC B2 ;  /* 0x0000000000027941 */ /* 0x000fea0003800000 */
.L_x_150:
[----:B------:R-:W-:Y:S01]  /*5860*/  IADD3 R2, P2, R28, 0x1, RZ ;  /* 0x000000011c027810 */ /* 0x000fe20007f5e0ff */
[----:B------:R-:W-:Y:S01]  /*5870*/  ULDC.64 UR12, c[0x0][0x278] ;  /* 0x00009e00000c7ab9 */ /* 0x000fe20000000a00 */
[----:B------:R-:W-:Y:S02]  /*5880*/  ULDC.64 UR8, c[0x0][0x258] ;  /* 0x0000960000087ab9 */ /* 0x000fe40000000a00 */
[----:B------:R-:W-:Y:S01]  /*5890*/  ISETP.LT.U32.AND P1, PT, R2, UR12, PT ;  /* 0x0000000c02007c0c */ /* 0x000fe2000bf21070 */
[----:B------:R-:W-:Y:S01]  /*58a0*/  IMAD.X R36, RZ, RZ, R29, P2 ;  /* 0x000000ffff247224 */ /* 0x000fe200010e061d */
[----:B------:R-:W-:-:S04]  /*58b0*/  IADD3 R18, P2, R18, 0x4, RZ ;  /* 0x0000000412127810 */ /* 0x000fc80007f5e0ff */
[----:B------:R-:W-:Y:S02]  /*58c0*/  ISETP.LT.AND.EX P1, PT, R36, UR13, PT, P1 ;  /* 0x0000000d24007c0c */ /* 0x000fe4000bf21310 */
[----:B------:R-:W-:Y:S02]  /*58d0*/  IADD3.X R19, RZ, R19, RZ, P2, !PT ;  /* 0x00000013ff137210 */ /* 0x000fe400017fe4ff */
[----:B------:R-:W-:Y:S01]  /*58e0*/  SEL R37, R2, UR12, P1 ;  /* 0x0000000c02257c07 */ /* 0x000fe20008800000 */
[----:B------:R-:W-:Y:S01]  /*58f0*/  USHF.L.U32 UR12, UR8, 0x2, URZ ;  /* 0x00000002080c7899 */ /* 0x000fe2000800063f */
[----:B------:R-:W-:Y:S01]  /*5900*/  SEL R36, R36, UR13, P1 ;  /* 0x0000000d24247c07 */ /* 0x000fe20008800000 */
[----:B------:R-:W-:Y:S01]  /*5910*/  USHF.L.U64.HI UR8, UR8, 0x2, UR9 ;  /* 0x0000000208087899 */ /* 0x000fe20008010209 */
[----:B------:R-:W-:Y:S02]  /*5920*/  ISETP.GE.U32.AND P1, PT, R18, R37, PT ;  /* 0x000000251200720c */ /* 0x000fe40003f26070 */
[----:B------:R-:W-:-:S02]  /*5930*/  IADD3 R46, P2, R46, 0x8, RZ ;  /* 0x000000082e2e7810 */ /* 0x000fc40007f5e0ff */
[----:B------:R-:W-:Y:S02]  /*5940*/  ISETP.GE.AND.EX P1, PT, R19, R36, PT, P1 ;  /* 0x000000241300720c */ /* 0x000fe40003f26310 */
[----:B------:R-:W-:Y:S01]  /*5950*/  IADD3 R40, P3, R40, -UR12, RZ ;  /* 0x8000000c28287c10 */ /* 0x000fe2000ff7e0ff */
[----:B------:R-:W-:Y:S01]  /*5960*/  IMAD.X R47, RZ, RZ, R47, P2 ;  /* 0x000000ffff2f7224 */ /* 0x000fe200010e062f */
[----:B------:R-:W-:Y:S02]  /*5970*/  IADD3 R42, P4, R42, -UR12, RZ ;  /* 0x8000000c2a2a7c10 */ /* 0x000fe4000ff9e0ff */
[----:B------:R-:W-:Y:S02]  /*5980*/  IADD3 R44, P5, R44, -UR12, RZ ;  /* 0x8000000c2c2c7c10 */ /* 0x000fe4000ffbe0ff */
[----:B------:R-:W-:Y:S02]  /*5990*/  IADD3 R20, P6, R20, -UR12, RZ ;  /* 0x8000000c14147c10 */ /* 0x000fe4000ffde0ff */
[----:B------:R-:W-:-:S02]  /*59a0*/  IADD3.X R41, R41, ~UR8, RZ, P3, !PT ;  /* 0x8000000829297c10 */ /* 0x000fc40009ffe4ff */
[----:B------:R-:W-:Y:S02]  /*59b0*/  IADD3.X R43, R43, ~UR8, RZ, P4, !PT ;  /* 0x800000082b2b7c10 */ /* 0x000fe4000a7fe4ff */
[----:B------:R-:W-:Y:S02]  /*59c0*/  IADD3.X R45, R45, ~UR8, RZ, P5, !PT ;  /* 0x800000082d2d7c10 */ /* 0x000fe4000affe4ff */
[----:B------:R-:W-:Y:S01]  /*59d0*/  IADD3.X R21, R21, ~UR8, RZ, P6, !PT ;  /* 0x8000000815157c10 */ /* 0x000fe2000b7fe4ff */
[----:B------:R-:W-:Y:S06]  /*59e0*/  @!P1 BRA `(.L_x_161) ;  /* 0xffffffdc006c9947 */ /* 0x000fec000383ffff */
.L_x_80:
[----:B------:R-:W-:Y:S05]  /*59f0*/  BSYNC B0 ;  /* 0x0000000000007941 */ /* 0x000fea0003800000 */
.L_x_79:
[----:B------:R-:W-:-:S04]  /*5a00*/  IADD3 R6, P0, R6, 0x1, RZ ;  /* 0x0000000106067810 */ /* 0x000fc80007f1e0ff */
[----:B------:R-:W-:Y:S02]  /*5a10*/  IADD3.X R7, RZ, R7, RZ, P0, !PT ;  /* 0x00000007ff077210 */ /* 0x000fe400007fe4ff */
[----:B------:R-:W-:-:S04]  /*5a20*/  ISETP.GE.U32.AND P0, PT, R6, R9, PT ;  /* 0x000000090600720c */ /* 0x000fc80003f06070 */
[----:B------:R-:W-:-:S13]  /*5a30*/  ISETP.GE.AND.EX P0, PT, R7, R8, PT, P0 ;  /* 0x000000080700720c */ /* 0x000fda0003f06300 */
[----:B------:R-:W-:Y:S05]  /*5a40*/  @!P0 BRA `(.L_x_162) ;  /* 0xffffffb800fc8947 */ /* 0x000fea000383ffff */
.L_x_78:
[----:B------:R-:W-:Y:S05]  /*5a50*/  BSYNC B1 ;  /* 0x0000000000017941 */ /* 0x000fea0003800000 */
.L_x_77:
[----:B------:R-:W-:Y:S01]  /*5a60*/  ULDC UR8, c[0x0][0x0] ;  /* 0x0000000000087ab9 */ /* 0x000fe20000000800 */
[----:B------:R-:W0:Y:S01]  /*5a70*/  LDC R2, c[0x0][0xc] ;  /* 0x00000300ff027b82 */ /* 0x000e220000000800 */
[----:B------:R-:W-:Y:S01]  /*5a80*/  ULDC.64 UR12, c[0x0][0x280] ;  /* 0x0000a000000c7ab9 */ /* 0x000fe20000000a00 */
[----:B------:R-:W-:Y:S02]  /*5a90*/  SHF.R.S32.HI R5, RZ, 0x1f, R0 ;  /* 0x0000001fff057819 */ /* 0x000fe40000011400 */
[C---:B------:R-:W-:Y:S02]  /*5aa0*/  LEA R4, P0, R0.reuse, UR12, 0x1 ;  /* 0x0000000c00047c11 */ /* 0x040fe4000f8008ff */
[----:B------:R-:W-:Y:S02]  /*5ab0*/  F2FP.BF16.F32.PACK_AB R10, RZ, R10 ;  /* 0x0000000aff0a723e */ /* 0x000fe400000010ff */
[----:B------:R-:W-:-:S05]  /*5ac0*/  LEA.HI.X R5, R0, UR13, R5, 0x1, P0 ;  /* 0x0000000d00057c11 */ /* 0x000fca00080f0c05 */
[----:B------:R1:W-:Y:S01]  /*5ad0*/  STG.E.U16 desc[UR10][R4.64], R10 ;  /* 0x0000000a04007986 */ /* 0x0003e2000c10150a */
[----:B0-----:R-:W-:Y:S01]  /*5ae0*/  IMAD R7, R2, UR8, RZ ;  /* 0x0000000802077c24 */ /* 0x001fe2000f8e02ff */
[----:B------:R-:W-:-:S04]  /*5af0*/  ULDC.64 UR8, c[0x0][0x210] ;  /* 0x0000840000087ab9 */ /* 0x000fc80000000a00 */
[----:B------:R-:W-:-:S05]  /*5b00*/  IADD3 R0, P0, R7, R0, RZ ;  /* 0x0000000007007210 */ /* 0x000fca0007f1e0ff */
[----:B------:R-:W-:Y:S01]  /*5b10*/  IMAD.X R3, RZ, RZ, R3, P0 ;  /* 0x000000ffff037224 */ /* 0x000fe200000e0603 */
[----:B------:R-:W-:-:S04]  /*5b20*/  ISETP.GE.U32.AND P0, PT, R0, UR8, PT ;  /* 0x0000000800007c0c */ /* 0x000fc8000bf06070 */
[----:B------:R-:W-:-:S13]  /*5b30*/  ISETP.GE.AND.EX P0, PT, R3, UR9, PT, P0 ;  /* 0x0000000903007c0c */ /* 0x000fda000bf06300 */
[----:B-1----:R-:W-:Y:S05]  /*5b40*/  @!P0 BRA `(.L_x_163) ;  /* 0xffffffa400748947 */ /* 0x002fea000383ffff */
[----:B------:R-:W-:Y:S05]  /*5b50*/  EXIT ;  /* 0x000000000000794d */ /* 0x000fea0003800000 */
        .weak           $__internal_4_$__cuda_sm20_div_s64
        .type           $__internal_4_$__cuda_sm20_div_s64,@function
        .size           $__internal_4_$__cuda_sm20_div_s64,($__internal_5_$__cuda_sm20_rem_s64 - $__internal_4_$__cuda_sm20_div_s64)
$__internal_4_$__cuda_sm20_div_s64:
[----:B------:R-:W-:Y:S02]  /*5b60*/  IADD3 R51, P3, RZ, -R50, RZ ;  /* 0x80000032ff337210 */ /* 0x000fe40007f7e0ff */
[----:B------:R-:W-:Y:S02]  /*5b70*/  ISETP.GE.AND P2, PT, R48, RZ, PT ;  /* 0x000000ff3000720c */ /* 0x000fe40003f46270 */
[----:B------:R-:W-:Y:S02]  /*5b80*/  IADD3.X R37, RZ, ~R48, RZ, P3, !PT ;  /* 0x80000030ff257210 */ /* 0x000fe40001ffe4ff */
[----:B------:R-:W-:Y:S02]  /*5b90*/  SEL R36, R51, R50, !P2 ;  /* 0x0000003233247207 */ /* 0x000fe40005000000 */
[----:B------:R-:W-:-:S04]  /*5ba0*/  SEL R37, R37, R48, !P2 ;  /* 0x0000003025257207 */ /* 0x000fc80005000000 */
[----:B------:R-:W0:Y:S08]  /*5bb0*/  I2F.U64.RP R53, R36 ;  /* 0x0000002400357312 */ /* 0x000e300000309000 */
[----:B0-----:R-:W0:Y:S02]  /*5bc0*/  MUFU.RCP R55, R53 ;  /* 0x0000003500377308 */ /* 0x001e240000001000 */
[----:B0-----:R-:W-:-:S06]  /*5bd0*/  VIADD R55, R55, 0x1ffffffe ;  /* 0x1ffffffe37377836 */ /* 0x001fcc0000000000 */
[----:B------:R0:W1:Y:S02]  /*5be0*/  F2I.U64.TRUNC R56, R55 ;  /* 0x0000003700387311 */ /* 0x000064000020d800 */
[----:B0-----:R-:W-:Y:S01]  /*5bf0*/  IADD3 R55, P5, RZ, -R52, RZ ;  /* 0x80000034ff377210 */ /* 0x001fe20007fbe0ff */
[----:B-1----:R-:W-:-:S04]  /*5c00*/  IMAD.WIDE.U32 R58, R56, R36, RZ ;  /* 0x00000024383a7225 */ /* 0x002fc800078e00ff */
[C---:B------:R-:W-:Y:S01]  /*5c10*/  IMAD R51, R56.reuse, R37, R59 ;  /* 0x0000002538337224 */ /* 0x040fe200078e023b */
[----:B------:R-:W-:Y:S01]  /*5c20*/  IADD3 R54, P2, RZ, -R58, RZ ;  /* 0x8000003aff367210 */ /* 0x000fe20007f5e0ff */
[----:B------:R-:W-:Y:S02]  /*5c30*/  IMAD.MOV.U32 R59, RZ, RZ, R56 ;  /* 0x000000ffff3b7224 */ /* 0x000fe400078e0038 */
[----:B------:R-:W-:Y:S02]  /*5c40*/  IMAD R51, R57, R36, R51 ;  /* 0x0000002439337224 */ /* 0x000fe400078e0233 */
[----:B------:R-:W-:-:S03]  /*5c50*/  IMAD.HI.U32 R58, R56, R54, RZ ;  /* 0x00000036383a7227 */ /* 0x000fc600078e00ff */
[----:B------:R-:W-:-:S05]  /*5c60*/  IADD3.X R51, RZ, ~R51, RZ, P2, !PT ;  /* 0x80000033ff337210 */ /* 0x000fca00017fe4ff */
        /* <DEDUP_REMOVED lines=10> */
[----:B------:R-:W-:Y:S01]  /*5d10*/  ISETP.GE.AND P4, PT, R49, RZ, PT ;  /* 0x000000ff3100720c */ /* 0x000fe20003f86270 */
[----:B------:R-:W-:Y:S02]  /*5d20*/  IMAD R54, R51, R36, R54 ;  /* 0x0000002433367224 */ /* 0x000fe400078e0236 */
[----:B------:R-:W-:Y:S01]  /*5d30*/  IMAD.HI.U32 R58, R59, R56, RZ ;  /* 0x000000383b3a7227 */ /* 0x000fe200078e00ff */
[----:B------:R-:W-:-:S03]  /*5d40*/  SEL R52, R55, R52, !P4 ;  /* 0x0000003437347207 */ /* 0x000fc60006000000 */
[----:B------:R-:W-:-:S04]  /*5d50*/  IMAD.X R54, RZ, RZ, ~R54, P2 ;  /* 0x000000ffff367224 */ /* 0x000fc800010e0e36 */
[----:B------:R-:W-:-:S04]  /*5d60*/  IMAD.WIDE.U32 R58, P2, R59, R54, R58 ;  /* 0x000000363b3a7225 */ /* 0x000fc8000784003a */
[----:B------:R-:W-:Y:S01]  /*5d70*/  IMAD.HI.U32 R53, P3, R51, R56, R58 ;  /* 0x0000003833357227 */ /* 0x000fe2000786003a */
[----:B------:R-:W-:-:S03]  /*5d80*/  MOV R59, RZ ;  /* 0x000000ff003b7202 */ /* 0x000fc60000000f00 */
[CC--:B------:R-:W-:Y:S02]  /*5d90*/  IMAD R56, R51.reuse, R54.reuse, RZ ;  /* 0x0000003633387224 */ /* 0x0c0fe400078e02ff */
[----:B------:R-:W-:-:S03]  /*5da0*/  IMAD.HI.U32 R54, R51, R54, RZ ;  /* 0x0000003633367227 */ /* 0x000fc600078e00ff */
[----:B------:R-:W-:Y:S01]  /*5db0*/  IADD3 R53, P6, R56, R53, RZ ;  /* 0x0000003538357210 */ /* 0x000fe20007fde0ff */
[----:B------:R-:W-:Y:S01]  /*5dc0*/  IMAD.X R54, R54, 0x1, R51, P2 ;  /* 0x0000000136367824 */ /* 0x000fe200010e0633 */
[----:B------:R-:W-:-:S03]  /*5dd0*/  IADD3.X R56, RZ, ~R49, RZ, P5, !PT ;  /* 0x80000031ff387210 */ /* 0x000fc60002ffe4ff */
[----:B------:R-:W-:Y:S01]  /*5de0*/  IMAD.HI.U32 R58, R53, R52, RZ ;  /* 0x00000034353a7227 */ /* 0x000fe200078e00ff */
[----:B------:R-:W-:Y:S02]  /*5df0*/  SEL R55, R56, R49, !P4 ;  /* 0x0000003138377207 */ /* 0x000fe40006000000 */
[----:B------:R-:W-:-:S03]  /*5e00*/  IADD3.X R56, RZ, RZ, R54, P6, P3 ;  /* 0x000000ffff387210 */ /* 0x000fc600037e6436 */
[----:B------:R-:W-:-:S04]  /*5e10*/  IMAD.WIDE.U32 R58, R53, R55, R58 ;  /* 0x00000037353a7225 */ /* 0x000fc800078e003a */
[C---:B------:R-:W-:Y:S02]  /*5e20*/  IMAD R54, R56.reuse, R55, RZ ;  /* 0x0000003738367224 */ /* 0x040fe400078e02ff */
[----:B------:R-:W-:-:S04]  /*5e30*/  IMAD.HI.U32 R51, P2, R56, R52, R58 ;  /* 0x0000003438337227 */ /* 0x000fc8000784003a */
[----:B------:R-:W-:Y:S01]  /*5e40*/  IMAD.HI.U32 R53, R56, R55, RZ ;  /* 0x0000003738357227 */ /* 0x000fe200078e00ff */
[----:B------:R-:W-:-:S03]  /*5e50*/  IADD3 R51, P3, R54, R51, RZ ;  /* 0x0000003336337210 */ /* 0x000fc60007f7e0ff */
[----:B------:R-:W-:Y:S02]  /*5e60*/  IMAD.X R53, RZ, RZ, R53, P2 ;  /* 0x000000ffff357224 */ /* 0x000fe400010e0635 */
[----:B------:R-:W-:-:S03]  /*5e70*/  IMAD.WIDE.U32 R56, R51, R36, RZ ;  /* 0x0000002433387225 */ /* 0x000fc600078e00ff */
[----:B------:R-:W-:Y:S01]  /*5e80*/  IADD3.X R53, RZ, R53, RZ, P3, !PT ;  /* 0x00000035ff357210 */ /* 0x000fe20001ffe4ff */
[C---:B------:R-:W-:Y:S01]  /*5e90*/  IMAD R54, R51.reuse, R37, R57 ;  /* 0x0000002533367224 */ /* 0x040fe200078e0239 */
[----:B------:R-:W-:Y:S02]  /*5ea0*/  IADD3 R57, P3, -R56, R52, RZ ;  /* 0x0000003438397210 */ /* 0x000fe40007f7e1ff */
[----:B------:R-:W-:Y:S01]  /*5eb0*/  IADD3 R52, P4, R51, 0x1, RZ ;  /* 0x0000000133347810 */ /* 0x000fe20007f9e0ff */
[-C--:B------:R-:W-:Y:S01]  /*5ec0*/  IMAD R54, R53, R36.reuse, R54 ;  /* 0x0000002435367224 */ /* 0x080fe200078e0236 */
[----:B------:R-:W-:-:S03]  /*5ed0*/  ISETP.GE.U32.AND P2, PT, R57, R36, PT ;  /* 0x000000243900720c */ /* 0x000fc60003f46070 */
[----:B------:R-:W-:Y:S01]  /*5ee0*/  IMAD.X R55, R55, 0x1, ~R54, P3 ;  /* 0x0000000137377824 */ /* 0x000fe200018e0e36 */
[----:B------:R-:W-:Y:S01]  /*5ef0*/  IADD3 R54, P3, R57, -R36, RZ ;  /* 0x8000002439367210 */ /* 0x000fe20007f7e0ff */
[----:B------:R-:W-:-:S03]  /*5f00*/  IMAD.X R56, RZ, RZ, R53, P4 ;  /* 0x000000ffff387224 */ /* 0x000fc600020e0635 */
[----:B------:R-:W-:-:S04]  /*5f10*/  ISETP.GE.U32.AND.EX P2, PT, R55, R37, PT, P2 ;  /* 0x000000253700720c */ /* 0x000fc80003f46120 */
[----:B------:R-:W-:Y:S02]  /*5f20*/  SEL R57, R54, R57, P2 ;  /* 0x0000003936397207 */ /* 0x000fe40001000000 */
[----:B------:R-:W-:Y:S02]  /*5f30*/  IADD3.X R54, R55, ~R37, RZ, P3, !PT ;  /* 0x8000002537367210 */ /* 0x000fe40001ffe4ff */
[----:B------:R-:W-:Y:S02]  /*5f40*/  SEL R52, R52, R51, P2 ;  /* 0x0000003334347207 */ /* 0x000fe40001000000 */
[----:B------:R-:W-:Y:S02]  /*5f50*/  SEL R55, R54, R55, P2 ;  /* 0x0000003736377207 */ /* 0x000fe40001000000 */
[----:B------:R-:W-:Y:S02]  /*5f60*/  ISETP.GE.U32.AND P3, PT, R57, R36, PT ;  /* 0x000000243900720c */ /* 0x000fe40003f66070 */
[----:B------:R-:W-:-:S02]  /*5f70*/  SEL R56, R56, R53, P2 ;  /* 0x0000003538387207 */ /* 0x000fc40001000000 */
[----:B------:R-:W-:Y:S02]  /*5f80*/  IADD3 R51, P2, R52, 0x1, RZ ;  /* 0x0000000134337810 */ /* 0x000fe40007f5e0ff */
[----:B------:R-:W-:Y:S02]  /*5f90*/  ISETP.GE.U32.AND.EX P3, PT, R55, R37, PT, P3 ;  /* 0x000000253700720c */ /* 0x000fe40003f66130 */
[----:B------:R-:W-:Y:S02]  /*5fa0*/  IADD3.X R37, RZ, R56, RZ, P2, !PT ;  /* 0x00000038ff257210 */ /* 0x000fe400017fe4ff */
[----:B------:R-:W-:Y:S02]  /*5fb0*/  SEL R51, R51, R52, P3 ;  /* 0x0000003433337207 */ /* 0x000fe40001800000 */
[----:B------:R-:W-:Y:S02]  /*5fc0*/  LOP3.LUT R36, R48, R49, RZ, 0x3c, !PT ;  /* 0x0000003130247212 */ /* 0x000fe400078e3cff */
[----:B------:R-:W-:-:S02]  /*5fd0*/  SEL R37, R37, R56, P3 ;  /* 0x0000003825257207 */ /* 0x000fc40001800000 */
[-C--:B------:R-:W-:Y:S02]  /*5fe0*/  IADD3 R52, P3, RZ, -R51.reuse, RZ ;  /* 0x80000033ff347210 */ /* 0x080fe40007f7e0ff */
[----:B------:R-:W-:Y:S02]  /*5ff0*/  ISETP.GE.AND P4, PT, R36, RZ, PT ;  /* 0x000000ff2400720c */ /* 0x000fe40003f86270 */
[----:B------:R-:W-:Y:S01]  /*6000*/  ISETP.NE.U32.AND P2, PT, R50, RZ, PT ;  /* 0x000000ff3200720c */ /* 0x000fe20003f45070 */
[----:B------:R-:W-:Y:S01]  /*6010*/  IMAD.X R36, RZ, RZ, ~R37, P3 ;  /* 0x000000ffff247224 */ /* 0x000fe200018e0e25 */
[----:B------:R-:W-:Y:S01]  /*6020*/  SEL R52, R52, R51, !P4 ;  /* 0x0000003334347207 */ /* 0x000fe20006000000 */
[----:B------:R-:W-:Y:S01]  /*6030*/  IMAD.MOV.U32 R51, RZ, RZ, 0x0 ;  /* 0x00000000ff337424 */ /* 0x000fe200078e00ff */
[----:B------:R-:W-:Y:S02]  /*6040*/  MOV R50, R2 ;  /* 0x0000000200327202 */ /* 0x000fe40000000f00 */
[----:B------:R-:W-:-:S02]  /*6050*/  ISETP.NE.AND.EX P2, PT, R48, RZ, PT, P2 ;  /* 0x000000ff3000720c */ /* 0x000fc40003f45320 */
[----:B------:R-:W-:Y:S02]  /*6060*/  SEL R37, R36, R37, !P4 ;  /* 0x0000002524257207 */ /* 0x000fe40006000000 */
[----:B------:R-:W-:Y:S02]  /*6070*/  SEL R36, R52, 0xffffffff, P2 ;  /* 0xffffffff34247807 */ /* 0x000fe40001000000 */
[----:B------:R-:W-:Y:S01]  /*6080*/  SEL R37, R37, 0xffffffff, P2 ;  /* 0xffffffff25257807 */ /* 0x000fe20001000000 */
[----:B------:R-:W-:Y:S06]  /*6090*/  RET.REL.NODEC R50 `(_ZN2at6native13col2im_kernelIN3c108BFloat16EfEEvlPKT_llllllllllllPS4_) ;  /* 0xffffff9c32d87950 */ /* 0x000fec0003c3ffff */
        .weak           $__internal_5_$__cuda_sm20_rem_s64
        .type           $__internal_5_$__cuda_sm20_rem_s64,@function
        .size           $__internal_5_$__cuda_sm20_rem_s64,(.L_x_509 - $__internal_5_$__cuda_sm20_rem_s64)
$__internal_5_$__cuda_sm20_rem_s64:
[-C--:B------:R-:W-:Y:S02]  /*60a0*/  IADD3 R36, P3, RZ, -R51.reuse, RZ ;  /* 0x80000033ff247210 */ /* 0x080fe40007f7e0ff */
[----:B------:R-:W-:Y:S02]  /*60b0*/  ISETP.GE.AND P2, PT, R50, RZ, PT ;  /* 0x000000ff3200720c */ /* 0x000fe40003f46270 */
[-C--:B------:R-:W-:Y:S02]  /*60c0*/  IADD3.X R37, RZ, ~R50.reuse, RZ, P3, !PT ;  /* 0x80000032ff257210 */ /* 0x080fe40001ffe4ff */
[----:B------:R-:W-:Y:S02]  /*60d0*/  SEL R36, R36, R51, !P2 ;  /* 0x0000003324247207 */ /* 0x000fe40005000000 */
        /* <DEDUP_REMOVED lines=9> */
[----:B------:R-:W-:-:S03]  /*6170*/  IMAD.HI.U32 R38, R48, R55, RZ ;  /* 0x0000003730267227 */ /* 0x000fc600078e00ff */
[----:B------:R-:W-:Y:S01]  /*6180*/  IADD3.X R57, RZ, ~R39, RZ, P2, !PT ;  /* 0x80000027ff397210 */ /* 0x000fe200017fe4ff */
[----:B------:R-:W-:-:S04]  /*6190*/  IMAD.MOV.U32 R39, RZ, RZ, R48 ;  /* 0x000000ffff277224 */ /* 0x000fc800078e0030 */
[----:B------:R-:W-:-:S04]  /*61a0*/  IMAD.WIDE.U32 R38, P2, R48, R57, R38 ;  /* 0x0000003930267225 */ /* 0x000fc80007840026 */
[----:B------:R-:W-:-:S04]  /*61b0*/  IMAD.HI.U32 R38, P3, R49, R55, R38 ;  /* 0x0000003731267227 */ /* 0x000fc80007860026 */
[CC--:B------:R-:W-:Y:S02]  /*61c0*/  IMAD R39, R49.reuse, R57.reuse, RZ ;  /* 0x0000003931277224 */ /* 0x0c0fe400078e02ff */
[----:B------:R-:W-:-:S03]  /*61d0*/  IMAD.HI.U32 R55, R49, R57, RZ ;  /* 0x0000003931377227 */ /* 0x000fc600078e00ff */
[----:B------:R-:W-:Y:S02]  /*61e0*/  IADD3 R39, P4, R39, R38, RZ ;  /* 0x0000002627277210 */ /* 0x000fe40007f9e0ff */
[----:B------:R-:W-:-:S03]  /*61f0*/  IADD3.X R55, R55, R49, RZ, P2, !PT ;  /* 0x0000003137377210 */ /* 0x000fc600017fe4ff */
[----:B------:R-:W-:Y:S01]  /*6200*/  IMAD.WIDE.U32 R48, R39, R36, RZ ;  /* 0x0000002427307225 */ /* 0x000fe200078e00ff */
[----:B------:R-:W-:Y:S02]  /*6210*/  IADD3.X R55, RZ, RZ, R55, P4, P3 ;  /* 0x000000ffff377210 */ /* 0x000fe400027e6437 */
[----:B------:R-:W-:Y:S01]  /*6220*/  ISETP.GE.AND P3, PT, R53, RZ, PT ;  /* 0x000000ff3500720c */ /* 0x000fe20003f66270 */
[----:B------:R-:W-:Y:S01]  /*6230*/  IMAD R38, R39, R37, R49 ;  /* 0x0000002527267224 */ /* 0x000fe200078e0231 */
[----:B------:R-:W-:Y:S02]  /*6240*/  IADD3 R57, P2, RZ, -R48, RZ ;  /* 0x80000030ff397210 */ /* 0x000fe40007f5e0ff */
[----:B------:R-:W-:Y:S01]  /*6250*/  IADD3 R49, P4, RZ, -R52, RZ ;  /* 0x80000034ff317210 */ /* 0x000fe20007f9e0ff */
[----:B------:R-:W-:Y:S02]  /*6260*/  IMAD R48, R55, R36, R38 ;  /* 0x0000002437307224 */ /* 0x000fe400078e0226 */
[----:B------:R-:W-:Y:S01]  /*6270*/  IMAD.HI.U32 R38, R39, R57, RZ ;  /* 0x0000003927267227 */ /* 0x000fe200078e00ff */
[----:B------:R-:W-:-:S02]  /*6280*/  SEL R49, R49, R52, !P3 ;  /* 0x0000003431317207 */ /* 0x000fc40005800000 */
[----:B------:R-:W-:Y:S01]  /*6290*/  IADD3.X R52, RZ, ~R53, RZ, P4, !PT ;  /* 0x80000035ff347210 */ /* 0x000fe200027fe4ff */
[----:B------:R-:W-:-:S03]  /*62a0*/  IMAD.X R48, RZ, RZ, ~R48, P2 ;  /* 0x000000ffff307224 */ /* 0x000fc600010e0e30 */
[----:B------:R-:W-:Y:S01]  /*62b0*/  SEL R53, R52, R53, !P3 ;  /* 0x0000003534357207 */ /* 0x000fe20005800000 */
[----:B------:R-:W-:-:S04]  /*62c0*/  IMAD.WIDE.U32 R38, P2, R39, R48, R38 ;  /* 0x0000003027267225 */ /* 0x000fc80007840026 */
[----:B------:R-:W-:-:S04]  /*62d0*/  IMAD.HI.U32 R54, R55, R48, RZ ;  /* 0x0000003037367227 */ /* 0x000fc800078e00ff */
[----:B------:R-:W-:-:S04]  /*62e0*/  IMAD.HI.U32 R38, P5, R55, R57, R38 ;  /* 0x0000003937267227 */ /* 0x000fc800078a0026 */
[----:B------:R-:W-:Y:S02]  /*62f0*/  IMAD R39, R55, R48, RZ ;  /* 0x0000003037277224 */ /* 0x000fe400078e02ff */
[----:B------:R-:W-:-:S03]  /*6300*/  IMAD.X R55, R54, 0x1, R55, P2 ;  /* 0x0000000136377824 */ /* 0x000fc600010e0637 */
[----:B------:R-:W-:Y:S01]  /*6310*/  IADD3 R48, P6, R39, R38, RZ ;  /* 0x0000002627307210 */ /* 0x000fe20007fde0ff */
[----:B------:R-:W-:-:S03]  /*6320*/  HFMA2.MMA R39, -RZ, RZ, 0, 0 ;  /* 0x00000000ff277435 */ /* 0x000fc600000001ff */
[----:B------:R-:W-:Y:S01]  /*6330*/  IADD3.X R52, RZ, RZ, R55, P6, P5 ;  /* 0x000000ffff347210 */ /* 0x000fe200037ea437 */
[----:B------:R-:W-:-:S04]  /*6340*/  IMAD.HI.U32 R38, R48, R49, RZ ;  /* 0x0000003130267227 */ /* 0x000fc800078e00ff */
[-C--:B------:R-:W-:Y:S02]  /*6350*/  IMAD R55, R52, R53.reuse, RZ ;  /* 0x0000003534377224 */ /* 0x080fe400078e02ff */
[----:B------:R-:W-:-:S04]  /*6360*/  IMAD.WIDE.U32 R38, R48, R53, R38 ;  /* 0x0000003530267225 */ /* 0x000fc800078e0026 */
[----:B------:R-:W-:-:S04]  /*6370*/  IMAD.HI.U32 R48, R52, R53, RZ ;  /* 0x0000003534307227 */ /* 0x000fc800078e00ff */
[----:B------:R-:W-:-:S04]  /*6380*/  IMAD.HI.U32 R38, P2, R52, R49, R38 ;  /* 0x0000003134267227 */ /* 0x000fc80007840026 */
[----:B------:R-:W-:Y:S01]  /*6390*/  IMAD.X R48, RZ, RZ, R48, P2 ;  /* 0x000000ffff307224 */ /* 0x000fe200010e0630 */
[----:B------:R-:W-:-:S04]  /*63a0*/  IADD3 R55, P4, R55, R38, RZ ;  /* 0x0000002637377210 */ /* 0x000fc80007f9e0ff */
[----:B------:R-:W-:Y:S01]  /*63b0*/  IADD3.X R57, RZ, R48, RZ, P4, !PT ;  /* 0x00000030ff397210 */ /* 0x000fe200027fe4ff */
[----:B------:R-:W-:-:S04]  /*63c0*/  IMAD.WIDE.U32 R38, R55, R36, RZ ;  /* 0x0000002437267225 */ /* 0x000fc800078e00ff */
[----:B------:R-:W-:Y:S01]  /*63d0*/  IMAD R55, R55, R37, R39 ;  /* 0x0000002537377224 */ /* 0x000fe200078e0227 */
[----:B------:R-:W-:-:S03]  /*63e0*/  IADD3 R39, P4, -R38, R49, RZ ;  /* 0x0000003126277210 */ /* 0x000fc60007f9e1ff */
[-C--:B------:R-:W-:Y:S01]  /*63f0*/  IMAD R38, R57, R36.reuse, R55 ;  /* 0x0000002439267224 */ /* 0x080fe200078e0237 */
[----:B------:R-:W-:-:S03]  /*6400*/  ISETP.GE.U32.AND P2, PT, R39, R36, PT ;  /* 0x000000242700720c */ /* 0x000fc60003f46070 */
[----:B------:R-:W-:Y:S01]  /*6410*/  IMAD.X R55, R53, 0x1, ~R38, P4 ;  /* 0x0000000135377824 */ /* 0x000fe200020e0e26 */
[----:B------:R-:W-:-:S04]  /*6420*/  IADD3 R49, P4, R39, -R36, RZ ;  /* 0x8000002427317210 */ /* 0x000fc80007f9e0ff */
[CC--:B------:R-:W-:Y:S02]  /*6430*/  ISETP.GE.U32.AND.EX P2, PT, R55.reuse, R37.reuse, PT, P2 ;  /* 0x000000253700720c */ /* 0x0c0fe40003f46120 */
[----:B------:R-:W-:Y:S02]  /*6440*/  IADD3.X R53, R55, ~R37, RZ, P4, !PT ;  /* 0x8000002537357210 */ /* 0x000fe400027fe4ff */
[----:B------:R-:W-:Y:S02]  /*6450*/  SEL R49, R49, R39, P2 ;  /* 0x0000002731317207 */ /* 0x000fe40001000000 */
[----:B------:R-:W-:Y:S02]  /*6460*/  SEL R53, R53, R55, P2 ;  /* 0x0000003735357207 */ /* 0x000fe40001000000 */
[CC--:B------:R-:W-:Y:S02]  /*6470*/  ISETP.GE.U32.AND P2, PT, R49.reuse, R36.reuse, PT ;  /* 0x000000243100720c */ /* 0x0c0fe40003f46070 */
[----:B------:R-:W-:-:S02]  /*6480*/  IADD3 R38, P4, R49, -R36, RZ ;  /* 0x8000002431267210 */ /* 0x000fc40007f9e0ff */
[----:B------:R-:W-:-:S03]  /*6490*/  ISETP.GE.U32.AND.EX P2, PT, R53, R37, PT, P2 ;  /* 0x000000253500720c */ /* 0x000fc60003f46120 */
[----:B------:R-:W-:Y:S01]  /*64a0*/  IMAD.X R39, R53, 0x1, ~R37, P4 ;  /* 0x0000000135277824 */ /* 0x000fe200020e0e25 */
[----:B------:R-:W-:-:S04]  /*64b0*/  SEL R38, R38, R49, P2 ;  /* 0x0000003126267207 */ /* 0x000fc80001000000 */
[----:B------:R-:W-:Y:S02]  /*64c0*/  SEL R39, R39, R53, P2 ;  /* 0x0000003527277207 */ /* 0x000fe40001000000 */
[-C--:B------:R-:W-:Y:S02]  /*64d0*/  IADD3 R37, P4, RZ, -R38.reuse, RZ ;  /* 0x80000026ff257210 */ /* 0x080fe40007f9e0ff */
[----:B------:R-:W-:Y:S02]  /*64e0*/  ISETP.NE.U32.AND P2, PT, R51, RZ, PT ;  /* 0x000000ff3300720c */ /* 0x000fe40003f45070 */
[-C--:B------:R-:W-:Y:S02]  /*64f0*/  IADD3.X R36, RZ, ~R39.reuse, RZ, P4, !PT ;  /* 0x80000027ff247210 */ /* 0x080fe400027fe4ff */
[----:B------:R-:W-:Y:S02]  /*6500*/  SEL R38, R37, R38, !P3 ;  /* 0x0000002625267207 */ /* 0x000fe40005800000 */
[----:B------:R-:W-:Y:S01]  /*6510*/  SEL R39, R36, R39, !P3 ;  /* 0x0000002724277207 */ /* 0x000fe20005800000 */
[----:B------:R-:W-:Y:S01]  /*6520*/  IMAD.MOV.U32 R36, RZ, RZ, R2 ;  /* 0x000000ffff247224 */ /* 0x000fe200078e0002 */
[----:B------:R-:W-:-:S02]  /*6530*/  MOV R37, 0x0 ;  /* 0x0000000000257802 */ /* 0x000fc40000000f00 */
[----:B------:R-:W-:-:S04]  /*6540*/  ISETP.NE.AND.EX P2, PT, R50, RZ, PT, P2 ;  /* 0x000000ff3200720c */ /* 0x000fc80003f45320 */
[----:B------:R-:W-:Y:S02]  /*6550*/  SEL R38, R38, 0xffffffff, P2 ;  /* 0xffffffff26267807 */ /* 0x000fe40001000000 */
[----:B------:R-:W-:Y:S01]  /*6560*/  SEL R39, R39, 0xffffffff, P2 ;  /* 0xffffffff27277807 */ /* 0x000fe20001000000 */
[----:B------:R-:W-:Y:S06]  /*6570*/  RET.REL.NODEC R36 `(_ZN2at6native13col2im_kernelIN3c108BFloat16EfEEvlPKT_llllllllllllPS4_) ;  /* 0xffffff9824a07950 */ /* 0x000fec0003c3ffff */
.L_x_164:
        /* <DEDUP_REMOVED lines=16> */
.L_x_509:


//--------------------- .text._ZN2at6native13col2im_kernelIN3c104HalfEfEEvlPKT_llllllllllllPS4_ --------------------------
	.section	.text._ZN2at6native13col2im_kernelIN3c104HalfEfEEvlPKT_llllllllllllPS4_,"ax",@progbits
	.align	128
        .global         _ZN2at6native13col2im_kernelIN3c104HalfEfEEvlPKT_llllllllllllPS4_
        .type           _ZN2at6native13col2im_kernelIN3c104HalfEfEEvlPKT_llllllllllllPS4_,@function
        .size           _ZN2at6native13col2im_kernelIN3c104HalfEfEEvlPKT_llllllllllllPS4_,(.L_x_511 - _ZN2at6native13col2im_kernelIN3c104HalfEfEEvlPKT_llllllllllllPS4_)
        .other          _ZN2at6native13col2im_kernelIN3c104HalfEfEEvlPKT_llllllllllllPS4_,@"STO_CUDA_ENTRY STV_DEFAULT"
_ZN2at6native13col2im_kernelIN3c104HalfEfEEvlPKT_llllllllllllPS4_:
.text._ZN2at6native13col2im_kernelIN3c104HalfEfEEvlPKT_llllllllllllPS4_:
        /* <DEDUP_REMOVED lines=18> */
.L_x_276:
        /* <DEDUP_REMOVED lines=11> */
[----:B------:R-:W-:Y:S05]  /*01d0*/  CALL.REL.NOINC `($__internal_6_$__cuda_sm20_div_s64) ;  /* 0x0000005800607944 */ /* 0x000fea0003c00000 */
        /* <DEDUP_REMOVED lines=9> */
.L_x_166:
        /* <DEDUP_REMOVED lines=23> */
.L_x_167:
[----:B------:R-:W-:Y:S05]  /*03e0*/  BSYNC B0 ;  /* 0x0000000000007941 */ /* 0x000fea0003800000 */
.L_x_165:
        /* <DEDUP_REMOVED lines=14> */
[----:B------:R-:W-:Y:S05]  /*04d0*/  CALL.REL.NOINC `($__internal_7_$__cuda_sm20_rem_s64) ;  /* 0x0000005800f07944 */ /* 0x000fea0003c00000 */
[----:B------:R-:W-:Y:S01]  /*04e0*/  IMAD.MOV.U32 R4, RZ, RZ, R38 ;  /* 0x000000ffff047224 */ /* 0x000fe200078e0026 */
[----:B------:R-:W-:Y:S01]  /*04f0*/  MOV R5, R39 ;  /* 0x0000002700057202 */ /* 0x000fe20000000f00 */
[----:B------:R-:W-:Y:S06]  /*0500*/  BRA `(.L_x_170) ;  /* 0x0000000000507947 */ /* 0x000fec0003800000 */
.L_x_169:
        /* <DEDUP_REMOVED lines=20> */
.L_x_170:
[----:B------:R-:W-:Y:S05]  /*0650*/  BSYNC B0 ;  /* 0x0000000000007941 */ /* 0x000fea0003800000 */
.L_x_168:
        /* <DEDUP_REMOVED lines=16> */
[----:B------:R-:W-:Y:S05]  /*0760*/  CALL.REL.NOINC `($__internal_6_$__cuda_sm20_div_s64) ;  /* 0x0000005000fc7944 */ /* 0x000fea0003c00000 */
[----:B------:R-:W-:Y:S01]  /*0770*/  IMAD.MOV.U32 R30, RZ, RZ, R36 ;  /* 0x000000ffff1e7224 */ /* 0x000fe200078e0024 */
[----:B------:R-:W-:Y:S01]  /*0780*/  MOV R31, R37 ;  /* 0x00000025001f7202 */ /* 0x000fe20000000f00 */
[----:B------:R-:W-:Y:S06]  /*0790*/  BRA `(.L_x_173) ;  /* 0x00000000004c7947 */ /* 0x000fec0003800000 */
.L_x_172:
        /* <DEDUP_REMOVED lines=19> */
.L_x_173:
[----:B------:R-:W-:Y:S05]  /*08d0*/  BSYNC B0 ;  /* 0x0000000000007941 */ /* 0x000fea0003800000 */
.L_x_171:
        /* <DEDUP_REMOVED lines=26> */
[----:B------:R-:W-:Y:S05]  /*0a80*/  CALL.REL.NOINC `($__internal_6_$__cuda_sm20_div_s64) ;  /* 0x0000005000347944 */ /* 0x000fea0003c00000 */
[----:B------:R-:W-:Y:S05]  /*0a90*/  BRA `(.L_x_178) ;  /* 0x0000000000507947 */ /* 0x000fea0003800000 */
.L_x_177:
        /* <DEDUP_REMOVED lines=20> */
.L_x_178:
[----:B------:R-:W-:Y:S05]  /*0be0*/  BSYNC B1 ;  /* 0x0000000000017941 */ /* 0x000fea0003800000 */
.L_x_176:
[----:B------:R-:W-:-:S04]  /*0bf0*/  IADD3 R4, P0, R36, 0x1, RZ ;  /* 0x0000000124047810 */ /* 0x000fc80007f1e0ff */
[----:B------:R-:W-:-:S09]  /*0c00*/  IADD3.X R5, RZ, R37, RZ, P0, !PT ;  /* 0x00000025ff057210 */ /* 0x000fd200007fe4ff */
.L_x_175:
[----:B------:R-:W-:Y:S05]  /*0c10*/  BSYNC B0 ;  /* 0x0000000000007941 */ /* 0x000fea0003800000 */
.L_x_174:
        /* <DEDUP_REMOVED lines=11> */
[----:B------:R-:W-:Y:S05]  /*0cd0*/  CALL.REL.NOINC `($__internal_6_$__cuda_sm20_div_s64) ;  /* 0x0000004c00a07944 */ /* 0x000fea0003c00000 */
[----:B------:R-:W-:Y:S01]  /*0ce0*/  IMAD.MOV.U32 R28, RZ, RZ, R36 ;  /* 0x000000ffff1c7224 */ /* 0x000fe200078e0024 */
[----:B------:R-:W-:Y:S01]  /*0cf0*/  MOV R29, R37 ;  /* 0x00000025001d7202 */ /* 0x000fe20000000f00 */
[----:B------:R-:W-:Y:S06]  /*0d00*/  BRA `(.L_x_181) ;  /* 0x0000000000507947 */ /* 0x000fec0003800000 */
.L_x_180:
        /* <DEDUP_REMOVED lines=20> */
.L_x_181:
[----:B------:R-:W-:Y:S05]  /*0e50*/  BSYNC B0 ;  /* 0x0000000000007941 */ /* 0x000fea0003800000 */
.L_x_179:
        /* <DEDUP_REMOVED lines=28> */
.L_x_185:
        /* <DEDUP_REMOVED lines=20> */
.L_x_186:
[----:B------:R-:W-:Y:S05]  /*1160*/  BSYNC B1 ;  /* 0x0000000000017941 */ /* 0x000fea0003800000 */
.L_x_184:
[----:B------:R-:W-:-:S04]  /*1170*/  IADD3 R6, P0, R36, 0x1, RZ ;  /* 0x0000000124067810 */ /* 0x000fc80007f1e0ff */
[----:B------:R-:W-:-:S09]  /*1180*/  IADD3.X R7, RZ, R37, RZ, P0, !PT ;  /* 0x00000025ff077210 */ /* 0x000fd200007fe4ff */
.L_x_183:
[----:B------:R-:W-:Y:S05]  /*1190*/  BSYNC B0 ;  /* 0x0000000000007941 */ /* 0x000fea0003800000 */
.L_x_182:
        /* <DEDUP_REMOVED lines=12> */
[----:B------:R-:W-:Y:S05]  /*1260*/  BRA `(.L_x_189) ;  /* 0x0000000000507947 */ /* 0x000fea0003800000 */
.L_x_188:
        /* <DEDUP_REMOVED lines=20> */
.L_x_189:
[----:B------:R-:W-:Y:S05]  /*13b0*/  BSYNC B0 ;  /* 0x0000000000007941 */ /* 0x000fea0003800000 */
.L_x_187:
        /* <DEDUP_REMOVED lines=40> */
.L_x_275:
        /* <DEDUP_REMOVED lines=29> */
[----:B------:R-:W-:Y:S05]  /*1810*/  CALL.REL.NOINC `($__internal_7_$__cuda_sm20_rem_s64) ;  /* 0x0000004800207944 */ /* 0x000fea0003c00000 */
[----:B------:R-:W-:Y:S02]  /*1820*/  IMAD.MOV.U32 R22, RZ, RZ, R38 ;  /* 0x000000ffff167224 */ /* 0x000fe400078e0026 */
[----:B------:R-:W-:Y:S01]  /*1830*/  IMAD.MOV.U32 R23, RZ, RZ, R39 ;  /* 0x000000ffff177224 */ /* 0x000fe200078e0027 */
[----:B------:R-:W-:Y:S06]  /*1840*/  BRA `(.L_x_196) ;  /* 0x00000000004c7947 */ /* 0x000fec0003800000 */
.L_x_195:
        /* <DEDUP_REMOVED lines=19> */
.L_x_196:
[----:B------:R-:W-:Y:S05]  /*1980*/  BSYNC B2 ;  /* 0x0000000000027941 */ /* 0x000fea0003800000 */
.L_x_194:
        /* <DEDUP_REMOVED lines=22> */
[----:B------:R-:W-:-:S04]  /*1af0*/  ISETP.NE.U32.AND P2, PT, R38, RZ, PT ;  /* 0x000000ff2600720c */ /* 0x000fc80003f45070 */
[----:B------:R-:W-:Y:S01]  /*1b00*/  ISETP.NE.AND.EX P2, PT, R39, RZ, PT, P2 ;  /* 0x000000ff2700720c */ /* 0x000fe20003f45320 */
[----:B------:R-:W-:-:S12]  /*1b10*/  BRA `(.L_x_203) ;  /* 0x0000000000507947 */ /* 0x000fd80003800000 */
.L_x_202:
        /* <DEDUP_REMOVED lines=20> */
.L_x_203:
[----:B------:R-:W-:Y:S05]  /*1c60*/  BSYNC B4 ;  /* 0x0000000000047941 */ /* 0x000fea0003800000 */
.L_x_201:
        /* <DEDUP_REMOVED lines=13> */
.L_x_205:
        /* <DEDUP_REMOVED lines=20> */
.L_x_206:
[----:B------:R-:W-:Y:S05]  /*1e80*/  BSYNC B4 ;  /* 0x0000000000047941 */ /* 0x000fea0003800000 */
.L_x_204:
        /* <DEDUP_REMOVED lines=8> */
[----:B------:R-:W-:Y:S05]  /*1f10*/  CALL.REL.NOINC `($__internal_6_$__cuda_sm20_div_s64) ;  /* 0x0000003c00107944 */ /* 0x000fea0003c00000 */
[----:B------:R-:W-:Y:S05]  /*1f20*/  BRA `(.L_x_209) ;  /* 0x0000000000507947 */ /* 0x000fea0003800000 */
.L_x_208:
        /* <DEDUP_REMOVED lines=20> */
.L_x_209:
[----:B------:R-:W-:Y:S05]  /*2070*/  BSYNC B4 ;  /* 0x0000000000047941 */ /* 0x000fea0003800000 */
.L_x_207:
        /* <DEDUP_REMOVED lines=26> */
[----:B--2---:R-:W-:-:S05]  /*2220*/  HADD2.F32 R21, -RZ, R18.H0_H0 ;  /* 0x20000012ff157230 */ /* 0x004fca0000004100 */
[----:B------:R-:W-:-:S07]  /*2230*/  FADD.FTZ R10, R10, R21 ;  /* 0x000000150a0a7221 */ /* 0x000fce0000010000 */
.L_x_200:
[----:B------:R-:W-:Y:S05]  /*2240*/  BSYNC B3 ;  /* 0x0000000000037941 */ /* 0x000fea0003800000 */
.L_x_199:
[----:B------:R-:W-:Y:S02]  /*2250*/  ISETP.NE.U32.AND P1, PT, R16, 0x1, PT ;  /* 0x000000011000780c */ /* 0x000fe40003f25070 */
[----:B------:R-:W-:Y:S02]  /*2260*/  IADD3 R18, P2, R4, 0x1, RZ ;  /* 0x0000000104127810 */ /* 0x000fe40007f5e0ff */
[----:B------:R-:W-:Y:S02]  /*2270*/  ISETP.NE.AND.EX P1, PT, RZ, RZ, PT, P1 ;  /* 0x000000ffff00720c */ /* 0x000fe40003f25310 */
[----:B------:R-:W-:-:S11]  /*2280*/  IADD3.X R19, RZ, R5, RZ, P2, !PT ;  /* 0x00000005ff137210 */ /* 0x000fd600017fe4ff */
        /* <DEDUP_REMOVED lines=16> */
[----:B------:R-:W-:Y:S05]  /*2390*/  CALL.REL.NOINC `($__internal_7_$__cuda_sm20_rem_s64) ;  /* 0x0000003c00407944 */ /* 0x000fea0003c00000 */
[----:B------:R-:W-:-:S04]  /*23a0*/  ISETP.NE.U32.AND P2, PT, R38, RZ, PT ;  /* 0x000000ff2600720c */ /* 0x000fc80003f45070 */
[----:B------:R-:W-:Y:S01]  /*23b0*/  ISETP.NE.AND.EX P2, PT, R39, RZ, PT, P2 ;  /* 0x000000ff2700720c */ /* 0x000fe20003f45320 */
[----:B------:R-:W-:-:S12]  /*23c0*/  BRA `(.L_x_214) ;  /* 0x0000000000507947 */ /* 0x000fd80003800000 */
.L_x_213:
        /* <DEDUP_REMOVED lines=20> */
.L_x_214:
[----:B------:R-:W-:Y:S05]  /*2510*/  BSYNC B4 ;  /* 0x0000000000047941 */ /* 0x000fea0003800000 */
.L_x_212:
        /* <DEDUP_REMOVED lines=10> */
[----:B------:R-:W-:Y:S01]  /*25c0*/  MOV R18, R36 ;  /* 0x0000002400127202 */ /* 0x000fe20000000f00 */
[----:B------:R-:W-:Y:S01]  /*25d0*/  IMAD.MOV.U32 R19, RZ, RZ, R37 ;  /* 0x000000ffff137224 */ /* 0x000fe200078e0025 */
[----:B------:R-:W-:Y:S06]  /*25e0*/  BRA `(.L_x_217) ;  /* 0x0000000000507947 */ /* 0x000fec0003800000 */
.L_x_216:
        /* <DEDUP_REMOVED lines=16> */
[----:B------:R-:W-:Y:S01]  /*26f0*/  ISETP.GE.U32.AND P3, PT, R19, UR8, PT ;  /* 0x0000000813007c0c */ /* 0x000fe2000bf66070 */
[----:B------:R-:W-:-:S12]  /*2700*/  HFMA2.MMA R19, -RZ, RZ, 0, 0 ;  /* 0x00000000ff137435 */ /* 0x000fd800000001ff */
[----:B------:R-:W-:Y:S01]  /*2710*/  @P3 VIADD R18, R18, 0x1 ;  /* 0x0000000112123836 */ /* 0x000fe20000000000 */
[----:B------:R-:W-:-:S07]  /*2720*/  @!P4 LOP3.LUT R18, RZ, UR8, RZ, 0x33, !PT ;  /* 0x00000008ff12cc12 */ /* 0x000fce000f8e33ff */
.L_x_217:
[----:B------:R-:W-:Y:S05]  /*2730*/  BSYNC B4 ;  /* 0x0000000000047941 */ /* 0x000fea0003800000 */
.L_x_215:
        /* <DEDUP_REMOVED lines=10> */
.L_x_219:
        /* <DEDUP_REMOVED lines=11> */
[----:B------:R-:W-:-:S03]  /*2890*/  MOV R37, RZ ;  /* 0x000000ff00257202 */ /* 0x000fc60000000f00 */
        /* <DEDUP_REMOVED lines=8> */
.L_x_220:
[----:B------:R-:W-:Y:S05]  /*2920*/  BSYNC B4 ;  /* 0x0000000000047941 */ /* 0x000fea0003800000 */
.L_x_218:
[----:B------:R-:W-:Y:S01]  /*2930*/  ULDC.64 UR8, c[0x0][0x230] ;  /* 0x00008c0000087ab9 */ /* 0x000fe20000000a00 */
[----:B------:R-:W-:Y:S02]  /*2940*/  IMAD.MOV.U32 R20, RZ, RZ, R18 ;  /* 0x000000ffff147224 */ /* 0x000fe400078e0012 */
[----:B------:R-:W-:Y:S02]  /*2950*/  IMAD R39, R31, UR8, RZ ;  /* 0x000000081f277c24 */ /* 0x000fe4000f8e02ff */
[----:B------:R-:W-:Y:S02]  /*2960*/  IMAD.MOV.U32 R21, RZ, RZ, R19 ;  /* 0x000000ffff157224 */ /* 0x000fe400078e0013 */
[C---:B------:R-:W-:Y:S02]  /*2970*/  IMAD R39, R30.reuse, UR9, R39 ;  /* 0x000000091e277c24 */ /* 0x040fe4000f8e0227 */
[----:B------:R-:W-:Y:S01]  /*2980*/  IMAD.WIDE.U32 R20, R30, UR8, R20 ;  /* 0x000000081e147c25 */ /* 0x000fe2000f8e0014 */
[----:B------:R-:W-:-:S03]  /*2990*/  ULDC.64 UR8, c[0x0][0x238] ;  /* 0x00008e0000087ab9 */ /* 0x000fc60000000a00 */
[----:B------:R-:W-:Y:S01]  /*29a0*/  IMAD.MOV.U32 R18, RZ, RZ, R36 ;  /* 0x000000ffff127224 */ /* 0x000fe200078e0024 */
        /* <DEDUP_REMOVED lines=10> */
[----:B------:R-:W-:Y:S01]  /*2a50*/  IADD3 R18, P1, R4, 0x1, RZ ;  /* 0x0000000104127810 */ /* 0x000fe20007f3e0ff */
[----:B------:R-:W-:Y:S02]  /*2a60*/  ULDC.64 UR8, c[0x0][0x278] ;  /* 0x00009e0000087ab9 */ /* 0x000fe40000000a00 */
[----:B------:R-:W-:Y:S02]  /*2a70*/  IMAD.IADD R2, R21, 0x1, R19 ;  /* 0x0000000115027824 */ /* 0x000fe400078e0213 */
[----:B------:R-:W-:Y:S02]  /*2a80*/  IMAD.X R19, RZ, RZ, R5, P1 ;  /* 0x000000ffff137224 */ /* 0x000fe400008e0605 */
[----:B------:R-:W-:Y:S02]  /*2a90*/  IMAD R21, R2, UR8, RZ ;  /* 0x0000000802157c24 */ /* 0x000fe4000f8e02ff */
[----:B------:R-:W-:-:S04]  /*2aa0*/  IMAD.WIDE.U32 R18, R20, UR8, R18 ;  /* 0x0000000814127c25 */ /* 0x000fc8000f8e0012 */
[----:B------:R-:W-:Y:S01]  /*2ab0*/  IMAD R21, R20, UR9, R21 ;  /* 0x0000000914157c24 */ /* 0x000fe2000f8e0215 */
[----:B------:R-:W-:Y:S02]  /*2ac0*/  ULDC.64 UR8, c[0x0][0x218] ;  /* 0x0000860000087ab9 */ /* 0x000fe40000000a00 */
[----:B------:R-:W-:Y:S02]  /*2ad0*/  LEA R20, P1, R18, UR8, 0x1 ;  /* 0x0000000812147c11 */ /* 0x000fe4000f8208ff */
[----:B------:R-:W-:-:S04]  /*2ae0*/  IADD3 R19, R19, R21, RZ ;  /* 0x0000001513137210 */ /* 0x000fc80007ffe0ff */
[----:B------:R-:W-:-:S05]  /*2af0*/  LEA.HI.X R21, R18, UR9, R19, 0x1, P1 ;  /* 0x0000000912157c11 */ /* 0x000fca00088f0c13 */
[----:B------:R-:W2:Y:S02]  /*2b00*/  LDG.E.U16 R20, desc[UR10][R20.64] ;  /* 0x0000000a14147981 */ /* 0x000ea4000c1e1500 */
[----:B--2---:R-:W-:-:S05]  /*2b10*/  HADD2.F32 R19, -RZ, R20.H0_H0 ;  /* 0x20000014ff137230 */ /* 0x004fca0000004100 */
[----:B------:R-:W-:-:S07]  /*2b20*/  FADD.FTZ R10, R10, R19 ;  /* 0x000000130a0a7221 */ /* 0x000fce0000010000 */
.L_x_211:
[----:B------:R-:W-:Y:S05]  /*2b30*/  BSYNC B3 ;  /* 0x0000000000037941 */ /* 0x000fea0003800000 */
.L_x_210:
[----:B------:R-:W-:Y:S02]  /*2b40*/  ISETP.NE.U32.AND P2, PT, R16, 0x2, PT ;  /* 0x000000021000780c */ /* 0x000fe40003f45070 */
[----:B------:R-:W-:Y:S02]  /*2b50*/  ISETP.NE.U32.AND P1, PT, R22, RZ, PT ;  /* 0x000000ff1600720c */ /* 0x000fe40003f25070 */
[----:B------:R-:W-:Y:S02]  /*2b60*/  ISETP.NE.AND.EX P2, PT, RZ, RZ, PT, P2 ;  /* 0x000000ffff00720c */ /* 0x000fe40003f45320 */
[C---:B------:R-:W-:Y:S02]  /*2b70*/  IADD3 R21, P3, R4.reuse, 0x3, RZ ;  /* 0x0000000304157810 */ /* 0x040fe40007f7e0ff */
[----:B------:R-:W-:Y:S02]  /*2b80*/  ISETP.NE.OR.EX P1, PT, R23, RZ, !P2, P1 ;  /* 0x000000ff1700720c */ /* 0x000fe40005725710 */
[----:B------:R-:W-:Y:S01]  /*2b90*/  IADD3 R18, P4, R4, 0x2, RZ ;  /* 0x0000000204127810 */ /* 0x000fe20007f9e0ff */
[----:B------:R-:W-:-:S03]  /*2ba0*/  IMAD.X R2, RZ, RZ, R5, P3 ;  /* 0x000000ffff027224 */ /* 0x000fc600018e0605 */
[----:B------:R-:W-:Y:S01]  /*2bb0*/  SEL R18, R18, R21, !P2 ;  /* 0x0000001512127207 */ /* 0x000fe20005000000 */
[----:B------:R-:W-:-:S05]  /*2bc0*/  IMAD.X R19, RZ, RZ, R5, P4 ;  /* 0x000000ffff137224 */ /* 0x000fca00020e0605 */
[----:B------:R-:W-:Y:S01]  /*2bd0*/  SEL R19, R19, R2, !P2 ;  /* 0x0000000213137207 */ /* 0x000fe20005000000 */
[----:B------:R-:W-:Y:S06]  /*2be0*/  @P1 BRA `(.L_x_198) ;  /* 0x0000000800241947 */ /* 0x000fec0003800000 */
        /* <DEDUP_REMOVED lines=15> */
.L_x_222:
        /* <DEDUP_REMOVED lines=20> */
.L_x_223:
[----:B------:R-:W-:Y:S05]  /*2e20*/  BSYNC B3 ;  /* 0x0000000000037941 */ /* 0x000fea0003800000 */
.L_x_221:
[----:B------:R-:W-:-:S05]  /*2e30*/  IADD3 R18, P3, R4, 0x3, RZ ;  /* 0x0000000304127810 */ /* 0x000fca0007f7e0ff */
[----:B------:R-:W-:Y:S01]  /*2e40*/  IMAD.X R19, RZ, RZ, R5, P3 ;  /* 0x000000ffff137224 */ /* 0x000fe200018e0605 */
[----:B------:R-:W-:Y:S07]  /*2e50*/  @P2 BRA `(.L_x_198) ;  /* 0x0000000400882947 */ /* 0x000fee0003800000 */
        /* <DEDUP_REMOVED lines=12> */
.L_x_225:
        /* <DEDUP_REMOVED lines=20> */
.L_x_226:
[----:B------:R-:W-:Y:S05]  /*3060*/  BSYNC B3 ;  /* 0x0000000000037941 */ /* 0x000fea0003800000 */
.L_x_224:
        /* <DEDUP_REMOVED lines=10> */
.L_x_228:
        /* <DEDUP_REMOVED lines=9> */
[----:B------:R-:W-:Y:S01]  /*31a0*/  IMAD.HI.U32 R36, R21, R37, R20 ;  /* 0x0000002515247227 */ /* 0x000fe200078e0014 */
[----:B------:R-:W-:-:S05]  /*31b0*/  MOV R37, RZ ;  /* 0x000000ff00257202 */ /* 0x000fca0000000f00 */
        /* <DEDUP_REMOVED lines=9> */
.L_x_229:
[----:B------:R-:W-:Y:S05]  /*3250*/  BSYNC B3 ;  /* 0x0000000000037941 */ /* 0x000fea0003800000 */
.L_x_227:
        /* <DEDUP_REMOVED lines=29> */
[----:B------:R-:W2:Y:S01]  /*3430*/  LDG.E.U16 R20, desc[UR10][R20.64] ;  /* 0x0000000a14147981 */ /* 0x000ea2000c1e1500 */
[----:B------:R-:W-:-:S05]  /*3440*/  IADD3 R18, P1, R4, 0x3, RZ ;  /* 0x0000000304127810 */ /* 0x000fca0007f3e0ff */
[----:B------:R-:W-:Y:S02]  /*3450*/  IMAD.X R19, RZ, RZ, R5, P1 ;  /* 0x000000ffff137224 */ /* 0x000fe400008e0605 */
[----:B--2---:R-:W-:-:S05]  /*3460*/  HADD2.F32 R37, -RZ, R20.H0_H0 ;  /* 0x20000014ff257230 */ /* 0x004fca0000004100 */
[----:B------:R-:W-:-:S07]  /*3470*/  FADD.FTZ R10, R10, R37 ;  /* 0x000000250a0a7221 */ /* 0x000fce0000010000 */
.L_x_198:
[----:B------:R-:W-:Y:S05]  /*3480*/  BSYNC B2 ;  /* 0x0000000000027941 */ /* 0x000fea0003800000 */
.L_x_197:
        /* <DEDUP_REMOVED lines=49> */
.L_x_274:
        /* <DEDUP_REMOVED lines=19> */
.L_x_233:
        /* <DEDUP_REMOVED lines=20> */
.L_x_234:
[----:B------:R-:W-:Y:S05]  /*3a10*/  BSYNC B3 ;  /* 0x0000000000037941 */ /* 0x000fea0003800000 */
.L_x_232:
        /* <DEDUP_REMOVED lines=13> */
.L_x_236:
        /* <DEDUP_REMOVED lines=20> */
.L_x_237:
[----:B------:R-:W-:Y:S05]  /*3c30*/  BSYNC B3 ;  /* 0x0000000000037941 */ /* 0x000fea0003800000 */
.L_x_235:
        /* <DEDUP_REMOVED lines=13> */
.L_x_239:
        /* <DEDUP_REMOVED lines=20> */
.L_x_240:
[----:B------:R-:W-:Y:S05]  /*3e50*/  BSYNC B3 ;  /* 0x0000000000037941 */ /* 0x000fea0003800000 */
.L_x_238:
        /* <DEDUP_REMOVED lines=22> */
[----:B--2---:R-:W-:-:S05]  /*3fc0*/  HADD2.F32 R39, -RZ, R36.H0_H0 ;  /* 0x20000024ff277230 */ /* 0x004fca0000004100 */
[----:B------:R-:W-:-:S07]  /*3fd0*/  FADD.FTZ R10, R10, R39 ;  /* 0x000000270a0a7221 */ /* 0x000fce0000010000 */
.L_x_231:
[----:B------:R-:W-:Y:S05]  /*3fe0*/  BSYNC B2 ;  /* 0x0000000000027941 */ /* 0x000fea0003800000 */
.L_x_230:
        /* <DEDUP_REMOVED lines=17> */
.L_x_244:
        /* <DEDUP_REMOVED lines=20> */
.L_x_245:
[----:B------:R-:W-:Y:S05]  /*4240*/  BSYNC B3 ;  /* 0x0000000000037941 */ /* 0x000fea0003800000 */
.L_x_243:
        /* <DEDUP_REMOVED lines=13> */
.L_x_247:
        /* <DEDUP_REMOVED lines=20> */
.L_x_248:
[----:B------:R-:W-:Y:S05]  /*4460*/  BSYNC B3 ;  /* 0x0000000000037941 */ /* 0x000fea0003800000 */
.L_x_246:
        /* <DEDUP_REMOVED lines=13> */
.L_x_250:
[----:B------:R-:W-:Y:S02]  /*4540*/  ULDC UR8, c[0x0][0x268] ;  /* 0x00009a0000087ab9 */ /* 0x000fe40000000800 */
[----:B------:R-:W0:Y:S01]  /*4550*/  I2F.U32.RP R2, UR8 ;  /* 0x0000000800027d06 */ /* 0x000e220008209000 */
[----:B------:R-:W-:-:S07]  /*4560*/  ISETP.NE.U32.AND P4, PT, RZ, UR8, PT ;  /* 0x00000008ff007c0c */ /* 0x000fce000bf85070 */
[----:B0-----:R-:W0:Y:S02]  /*4570*/  MUFU.RCP R2, R2 ;  /* 0x0000000200027308 */ /* 0x001e240000001000 */
[----:B0-----:R-:W-:-:S06]  /*4580*/  IADD3 R36, R2, 0xffffffe, RZ ;  /* 0x0ffffffe02247810 */ /* 0x001fcc0007ffe0ff */
        /* <DEDUP_REMOVED lines=12> */
[----:B------:R-:W-:-:S12]  /*4650*/  IMAD.MOV.U32 R37, RZ, RZ, RZ ;  /* 0x000000ffff257224 */ /* 0x000fd800078e00ff */
[----:B------:R-:W-:Y:S02]  /*4660*/  @P3 IADD3 R36, R36, 0x1, RZ ;  /* 0x0000000124243810 */ /* 0x000fe40007ffe0ff */
[----:B------:R-:W-:-:S07]  /*4670*/  @!P4 LOP3.LUT R36, RZ, UR8, RZ, 0x33, !PT ;  /* 0x00000008ff24cc12 */ /* 0x000fce000f8e33ff */
.L_x_251:
[----:B------:R-:W-:Y:S05]  /*4680*/  BSYNC B3 ;  /* 0x0000000000037941 */ /* 0x000fea0003800000 */
.L_x_249:
[----:B------:R-:W-:Y:S02]  /*4690*/  ULDC.64 UR8, c[0x0][0x230] ;  /* 0x00008c0000087ab9 */ /* 0x000fe40000000a00 */
[----:B------:R-:W-:Y:S02]  /*46a0*/  IMAD R49, R31, UR8, RZ ;  /* 0x000000081f317c24 */ /* 0x000fe4000f8e02ff */
[----:B------:R-:W-:-:S04]  /*46b0*/  IMAD.WIDE.U32 R38, R30, UR8, R38 ;  /* 0x000000081e267c25 */ /* 0x000fc8000f8e0026 */
[----:B------:R-:W-:Y:S01]  /*46c0*/  IMAD R49, R30, UR9, R49 ;  /* 0x000000091e317c24 */ /* 0x000fe2000f8e0231 */
[----:B------:R-:W-:Y:S02]  /*46d0*/  ULDC.64 UR8, c[0x0][0x238] ;  /* 0x00008e0000087ab9 */ /* 0x000fe40000000a00 */
[----:B------:R-:W-:Y:S02]  /*46e0*/  IMAD.WIDE.U32 R36, R38, UR8, R36 ;  /* 0x0000000826247c25 */ /* 0x000fe4000f8e0024 */
[----:B------:R-:W-:-:S05]  /*46f0*/  IADD3 R2, R49, R39, RZ ;  /* 0x0000002731027210 */ /* 0x000fca0007ffe0ff */
        /* <DEDUP_REMOVED lines=17> */
.L_x_242:
[----:B------:R-:W-:Y:S05]  /*4810*/  BSYNC B2 ;  /* 0x0000000000027941 */ /* 0x000fea0003800000 */
.L_x_241:
        /* <DEDUP_REMOVED lines=13> */
[----:B------:R-:W-:Y:S05]  /*48f0*/  CALL.REL.NOINC `($__internal_7_$__cuda_sm20_rem_s64) ;  /* 0x0000001400e87944 */ /* 0x000fea0003c00000 */
[----:B------:R-:W-:-:S04]  /*4900*/  ISETP.NE.U32.AND P2, PT, R38, RZ, PT ;  /* 0x000000ff2600720c */ /* 0x000fc80003f45070 */
[----:B------:R-:W-:Y:S01]  /*4910*/  ISETP.NE.AND.EX P2, PT, R39, RZ, PT, P2 ;  /* 0x000000ff2700720c */ /* 0x000fe20003f45320 */
[----:B------:R-:W-:-:S12]  /*4920*/  BRA `(.L_x_256) ;  /* 0x0000000000507947 */ /* 0x000fd80003800000 */
.L_x_255:
        /* <DEDUP_REMOVED lines=20> */
.L_x_256:
[----:B------:R-:W-:Y:S05]  /*4a70*/  BSYNC B3 ;  /* 0x0000000000037941 */ /* 0x000fea0003800000 */
.L_x_254:
        /* <DEDUP_REMOVED lines=9> */
[----:B------:R-:W-:Y:S05]  /*4b10*/  CALL.REL.NOINC `($__internal_6_$__cuda_sm20_div_s64) ;  /* 0x0000001000107944 */ /* 0x000fea0003c00000 */
[----:B------:R-:W-:Y:S01]  /*4b20*/  IMAD.MOV.U32 R38, RZ, RZ, R36 ;  /* 0x000000ffff267224 */ /* 0x000fe200078e0024 */
[----:B------:R-:W-:Y:S01]  /*4b30*/  MOV R39, R37 ;  /* 0x0000002500277202 */ /* 0x000fe20000000f00 */
[----:B------:R-:W-:Y:S06]  /*4b40*/  BRA `(.L_x_259) ;  /* 0x0000000000507947 */ /* 0x000fec0003800000 */
.L_x_258:
        /* <DEDUP_REMOVED lines=20> */
.L_x_259:
[----:B------:R-:W-:Y:S05]  /*4c90*/  BSYNC B3 ;  /* 0x0000000000037941 */ /* 0x000fea0003800000 */
.L_x_257:
        /* <DEDUP_REMOVED lines=12> */
[----:B------:R-:W-:Y:S05]  /*4d60*/  BRA `(.L_x_262) ;  /* 0x0000000000507947 */ /* 0x000fea0003800000 */
.L_x_261:
        /* <DEDUP_REMOVED lines=20> */
.L_x_262:
[----:B------:R-:W-:Y:S05]  /*4eb0*/  BSYNC B3 ;  /* 0x0000000000037941 */ /* 0x000fea0003800000 */
.L_x_260:
        /* <DEDUP_REMOVED lines=21> */
[----:B--2---:R-:W-:-:S05]  /*5010*/  HADD2.F32 R39, -RZ, R36.H0_H0 ;  /* 0x20000024ff277230 */ /* 0x004fca0000004100 */
[----:B------:R-:W-:-:S07]  /*5020*/  FADD.FTZ R10, R10, R39 ;  /* 0x000000270a0a7221 */ /* 0x000fce0000010000 */
.L_x_253:
[----:B------:R-:W-:Y:S05]  /*5030*/  BSYNC B2 ;  /* 0x0000000000027941 */ /* 0x000fea0003800000 */
.L_x_252:
        /* <DEDUP_REMOVED lines=10> */
[----:B------:R-:W-:Y:S01]  /*50e0*/  MOV R50, UR9 ;  /* 0x0000000900327c02 */ /* 0x000fe20008000f00 */
[----:B------:R-:W-:Y:S01]  /*50f0*/  IMAD.MOV.U32 R53, RZ, RZ, R45 ;  /* 0x000000ffff357224 */ /* 0x000fe200078e002d */
[----:B------:R-:W-:-:S07]  /*5100*/  MOV R2, 0x5120 ;  /* 0x0000512000027802 */ /* 0x000fce0000000f00 */
[----:B------:R-:W-:Y:S05]  /*5110*/  CALL.REL.NOINC `($__internal_7_$__cuda_sm20_rem_s64) ;  /* 0x0000000c00e07944 */ /* 0x000fea0003c00000 */
[----:B------:R-:W-:-:S04]  /*5120*/  ISETP.NE.U32.AND P1, PT, R38, RZ, PT ;  /* 0x000000ff2600720c */ /* 0x000fc80003f25070 */
[----:B------:R-:W-:Y:S01]  /*5130*/  ISETP.NE.AND.EX P1, PT, R39, RZ, PT, P1 ;  /* 0x000000ff2700720c */ /* 0x000fe20003f25310 */
[----:B------:R-:W-:-:S12]  /*5140*/  BRA `(.L_x_267) ;  /* 0x0000000000507947 */ /* 0x000fd80003800000 */
.L_x_266:
[----:B------:R-:W-:Y:S02]  /*5150*/  ULDC UR8, c[0x0][0x268] ;  /* 0x00009a0000087ab9 */ /* 0x000fe40000000800 */
[----:B------:R-:W0:Y:S01]  /*5160*/  I2F.U32.RP R38, UR8 ;  /* 0x0000000800267d06 */ /* 0x000e220008209000 */
[----:B------:R-:W-:-:S07]  /*5170*/  ISETP.NE.U32.AND P2, PT, RZ, UR8, PT ;  /* 0x00000008ff007c0c */ /* 0x000fce000bf45070 */
[----:B0-----:R-:W0:Y:S02]  /*5180*/  MUFU.RCP R38, R38 ;  /* 0x0000002600267308 */ /* 0x001e240000001000 */
[----:B0-----:R-:W-:-:S06]  /*5190*/  IADD3 R36, R38, 0xffffffe, RZ ;  /* 0x0ffffffe26247810 */ /* 0x001fcc0007ffe0ff */
        /* <DEDUP_REMOVED lines=15> */
.L_x_267:
[----:B------:R-:W-:Y:S05]  /*5290*/  BSYNC B3 ;  /* 0x0000000000037941 */ /* 0x000fea0003800000 */
.L_x_265:
[----:B------:R-:W-:Y:S05]  /*52a0*/  @P1 BRA `(.L_x_264) ;  /* 0x0000000400681947 */ /* 0x000fea0003800000 */
[----:B------:R-:W-:Y:S04]  /*52b0*/  BSSY B3, `(.L_x_268) ;  /* 0x0000020000037945 */ /* 0x000fe80003800000 */
[----:B------:R-:W-:Y:S05]  /*52c0*/  @!P0 BRA `(.L_x_269) ;  /* 0x0000000000288947 */ /* 0x000fea0003800000 */
[----:B------:R-:W-:Y:S01]  /*52d0*/  ULDC.64 UR8, c[0x0][0x260] ;  /* 0x0000980000087ab9 */ /* 0x000fe20000000a00 */
[----:B------:R-:W-:Y:S01]  /*52e0*/  MOV R52, R24 ;  /* 0x0000001800347202 */ /* 0x000fe20000000f00 */
[----:B------:R-:W-:Y:S01]  /*52f0*/  IMAD.U32 R50, RZ, RZ, UR8 ;  /* 0x00000008ff327e24 */ /* 0x000fe2000f8e00ff */
[----:B------:R-:W-:Y:S01]  /*5300*/  MOV R48, UR9 ;  /* 0x0000000900307c02 */ /* 0x000fe20008000f00 */
[----:B------:R-:W-:Y:S01]  /*5310*/  IMAD.MOV.U32 R49, RZ, RZ, R17 ;  /* 0x000000ffff317224 */ /* 0x000fe200078e0011 */
[----:B------:R-:W-:-:S07]  /*5320*/  MOV R2, 0x5340 ;  /* 0x0000534000027802 */ /* 0x000fce0000000f00 */
[----:B------:R-:W-:Y:S05]  /*5330*/  CALL.REL.NOINC `($__internal_6_$__cuda_sm20_div_s64) ;  /* 0x0000000800087944 */ /* 0x000fea0003c00000 */
[----:B------:R-:W-:Y:S01]  /*5340*/  MOV R38, R36 ;  /* 0x0000002400267202 */ /* 0x000fe20000000f00 */
[----:B------:R-:W-:Y:S01]  /*5350*/  IMAD.MOV.U32 R39, RZ, RZ, R37 ;  /* 0x000000ffff277224 */ /* 0x000fe200078e0025 */
[----:B------:R-:W-:Y:S06]  /*5360*/  BRA `(.L_x_270) ;  /* 0x0000000000507947 */ /* 0x000fec0003800000 */
.L_x_269:
        /* <DEDUP_REMOVED lines=15> */
[----:B------:R-:W-:Y:S01]  /*5460*/  @P1 IADD3 R37, R37, -UR8, RZ ;  /* 0x8000000825251c10 */ /* 0x000fe2000fffe0ff */
[----:B------:R-:W-:-:S03]  /*5470*/  @P1 VIADD R38, R38, 0x1 ;  /* 0x0000000126261836 */ /* 0x000fc60000000000 */
[----:B------:R-:W-:-:S13]  /*5480*/  ISETP.GE.U32.AND P2, PT, R37, UR8, PT ;  /* 0x0000000825007c0c */ /* 0x000fda000bf46070 */
[----:B------:R-:W-:Y:S02]  /*5490*/  @P2 IADD3 R38, R38, 0x1, RZ ;  /* 0x0000000126262810 */ /* 0x000fe40007ffe0ff */
[----:B------:R-:W-:-:S07]  /*54a0*/  @!P3 LOP3.LUT R38, RZ, UR8, RZ, 0x33, !PT ;  /* 0x00000008ff26bc12 */ /* 0x000fce000f8e33ff */
.L_x_270:
[----:B------:R-:W-:Y:S05]  /*54b0*/  BSYNC B3 ;  /* 0x0000000000037941 */ /* 0x000fea0003800000 */
.L_x_268:
        /* <DEDUP_REMOVED lines=12> */
[----:B------:R-:W-:Y:S05]  /*5580*/  BRA `(.L_x_273) ;  /* 0x0000000000507947 */ /* 0x000fea0003800000 */
.L_x_272:
        /* <DEDUP_REMOVED lines=20> */
.L_x_273:
[----:B------:R-:W-:Y:S05]  /*56d0*/  BSYNC B3 ;  /* 0x0000000000037941 */ /* 0x000fea0003800000 */
.L_x_271:
        /* <DEDUP_REMOVED lines=13> */
[----:B------:R-:W-:Y:S02]  /*57b0*/  IMAD R49, R36, UR9, R37 ;  /* 0x0000000924317c24 */ /* 0x000fe4000f8e0225 */
        /* <DEDUP_REMOVED lines=9> */
.L_x_264:
[----:B------:R-:W-:Y:S05]  /*5850*/  BSYNC B2 ;  /* 0x0000000000027941 */ /* 0x000fea0003800000 */
.L_x_263:
        /* <DEDUP_REMOVED lines=25> */
.L_x_193:
[----:B------:R-:W-:Y:S05]  /*59f0*/  BSYNC B0 ;  /* 0x0000000000007941 */ /* 0x000fea0003800000 */
.L_x_192:
[----:B------:R-:W-:-:S04]  /*5a00*/  IADD3 R6, P0, R6, 0x1, RZ ;  /* 0x0000000106067810 */ /* 0x000fc80007f1e0ff */
[----:B------:R-:W-:Y:S02]  /*5a10*/  IADD3.X R7, RZ, R7, RZ, P0, !PT ;  /* 0x00000007ff077210 */ /* 0x000fe400007fe4ff */
[----:B------:R-:W-:-:S04]  /*5a20*/  ISETP.GE.U32.AND P0, PT, R6, R9, PT ;  /* 0x000000090600720c */ /* 0x000fc80003f06070 */
[----:B------:R-:W-:-:S13]  /*5a30*/  ISETP.GE.AND.EX P0, PT, R7, R8, PT, P0 ;  /* 0x000000080700720c */ /* 0x000fda0003f06300 */
[----:B------:R-:W-:Y:S05]  /*5a40*/  @!P0 BRA `(.L_x_275) ;  /* 0xffffffb800fc8947 */ /* 0x000fea000383ffff */
.L_x_191:
[----:B------:R-:W-:Y:S05]  /*5a50*/  BSYNC B1 ;  /* 0x0000000000017941 */ /* 0x000fea0003800000 */
.L_x_190:
[----:B------:R-:W-:Y:S01]  /*5a60*/  ULDC UR8, c[0x0][0x0] ;  /* 0x0000000000087ab9 */ /* 0x000fe20000000800 */
[----:B------:R-:W0:Y:S01]  /*5a70*/  LDC R2, c[0x0][0xc] ;  /* 0x00000300ff027b82 */ /* 0x000e220000000800 */
[----:B------:R-:W-:Y:S01]  /*5a80*/  ULDC.64 UR12, c[0x0][0x280] ;  /* 0x0000a000000c7ab9 */ /* 0x000fe20000000a00 */
[----:B------:R-:W-:Y:S02]  /*5a90*/  SHF.R.S32.HI R5, RZ, 0x1f, R0 ;  /* 0x0000001fff057819 */ /* 0x000fe40000011400 */
[C---:B------:R-:W-:Y:S02]  /*5aa0*/  LEA R4, P0, R0.reuse, UR12, 0x1 ;  /* 0x0000000c00047c11 */ /* 0x040fe4000f8008ff */
[----:B------:R-:W-:Y:S02]  /*5ab0*/  F2FP.F16.F32.PACK_AB R10, RZ, R10 ;  /* 0x0000000aff0a723e */ /* 0x000fe400000000ff */
        /* <DEDUP_REMOVED lines=10> */
        .weak           $__internal_6_$__cuda_sm20_div_s64
        .type           $__internal_6_$__cuda_sm20_div_s64,@function
        .size           $__internal_6_$__cuda_sm20_div_s64,($__internal_7_$__cuda_sm20_rem_s64 - $__internal_6_$__cuda_sm20_div_s64)
$__internal_6_$__cuda_sm20_div_s64:
        /* <DEDUP_REMOVED lines=83> */
[----:B------:R-:W-:Y:S06]  /*6090*/  RET.REL.NODEC R50 `(_ZN2at6native13col2im_kernelIN3c104HalfEfEEvlPKT_llllllllllllPS4_) ;  /* 0xffffff9c32d87950 */ /* 0x000fec0003c3ffff */
        .weak           $__internal_7_$__cuda_sm20_rem_s64
        .type           $__internal_7_$__cuda_sm20_rem_s64,@function
        .size           $__internal_7_$__cuda_sm20_rem_s64,(.L_x_511 - $__internal_7_$__cuda_sm20_rem_s64)
$__internal_7_$__cuda_sm20_rem_s64:
        /* <DEDUP_REMOVED lines=77> */
[----:B------:R-:W-:Y:S06]  /*6570*/  RET.REL.NODEC R36 `(_ZN2at6native13col2im_kernelIN3c104HalfEfEEvlPKT_llllllllllllPS4_) ;  /* 0xffffff9824a07950 */ /* 0x000fec0003c3ffff */
.L_x_277:
        /* <DEDUP_REMOVED lines=16> */
.L_x_511:


//--------------------- .text._ZN2at6native13col2im_kernelIffEEvlPKT_llllllllllllPS2_ --------------------------
	.section	.text._ZN2at6native13col2im_kernelIffEEvlPKT_llllllllllllPS2_,"ax",@progbits
	.align	128
        .global         _ZN2at6native13col2im_kernelIffEEvlPKT_llllllllllllPS2_
        .type           _ZN2at6native13col2im_kernelIffEEvlPKT_llllllllllllPS2_,@function
        .size           _ZN2at6native13col2im_kernelIffEEvlPKT_llllllllllllPS2_,(.L_x_513 - _ZN2at6native13col2im_kernelIffEEvlPKT_llllllllllllPS2_)
        .other          _ZN2at6native13col2im_kernelIffEEvlPKT_llllllllllllPS2_,@"STO_CUDA_ENTRY STV_DEFAULT"
_ZN2at6native13col2im_kernelIffEEvlPKT_llllllllllllPS2_:
.text._ZN2at6native13col2im_kernelIffEEvlPKT_llllllllllllPS2_:
        /* <DEDUP_REMOVED lines=18> */
.L_x_389:
        /* <DEDUP_REMOVED lines=11> */
[----:B------:R-:W-:Y:S05]  /*01d0*/  CALL.REL.NOINC `($__internal_8_$__cuda_sm20_div_s64) ;  /* 0x0000005800407944 */ /* 0x000fea0003c00000 */
        /* <DEDUP_REMOVED lines=9> */
.L_x_279:
        /* <DEDUP_REMOVED lines=23> */
.L_x_280:
[----:B------:R-:W-:Y:S05]  /*03e0*/  BSYNC B0 ;  /* 0x0000000000007941 */ /* 0x000fea0003800000 */
.L_x_278:
        /* <DEDUP_REMOVED lines=14> */
[----:B------:R-:W-:Y:S05]  /*04d0*/  CALL.REL.NOINC `($__internal_9_$__cuda_sm20_rem_s64) ;  /* 0x0000005800d07944 */ /* 0x000fea0003c00000 */
[----:B------:R-:W-:Y:S01]  /*04e0*/  IMAD.MOV.U32 R4, RZ, RZ, R38 ;  /* 0x000000ffff047224 */ /* 0x000fe200078e0026 */
[----:B------:R-:W-:Y:S01]  /*04f0*/  MOV R5, R39 ;  /* 0x0000002700057202 */ /* 0x000fe20000000f00 */
[----:B------:R-:W-:Y:S06]  /*0500*/  BRA `(.L_x_283) ;  /* 0x0000000000507947 */ /* 0x000fec0003800000 */
.L_x_282:
        /* <DEDUP_REMOVED lines=20> */
.L_x_283:
[----:B------:R-:W-:Y:S05]  /*0650*/  BSYNC B0 ;  /* 0x0000000000007941 */ /* 0x000fea0003800000 */
.L_x_281:
        /* <DEDUP_REMOVED lines=16> */
[----:B------:R-:W-:Y:S05]  /*0760*/  CALL.REL.NOINC `($__internal_8_$__cuda_sm20_div_s64) ;  /* 0x0000005000dc7944 */ /* 0x000fea0003c00000 */
[----:B------:R-:W-:Y:S01]  /*0770*/  IMAD.MOV.U32 R30, RZ, RZ, R36 ;  /* 0x000000ffff1e7224 */ /* 0x000fe200078e0024 */
[----:B------:R-:W-:Y:S01]  /*0780*/  MOV R31, R37 ;  /* 0x00000025001f7202 */ /* 0x000fe20000000f00 */
[----:B------:R-:W-:Y:S06]  /*0790*/  BRA `(.L_x_286) ;  /* 0x00000000004c7947 */ /* 0x000fec0003800000 */
.L_x_285:
        /* <DEDUP_REMOVED lines=19> */
.L_x_286:
[----:B------:R-:W-:Y:S05]  /*08d0*/  BSYNC B0 ;  /* 0x0000000000007941 */ /* 0x000fea0003800000 */
.L_x_284:
        /* <DEDUP_REMOVED lines=26> */
[----:B------:R-:W-:Y:S05]  /*0a80*/  CALL.REL.NOINC `($__internal_8_$__cuda_sm20_div_s64) ;  /* 0x0000005000147944 */ /* 0x000fea0003c00000 */
[----:B------:R-:W-:Y:S05]  /*0a90*/  BRA `(.L_x_291) ;  /* 0x0000000000507947 */ /* 0x000fea0003800000 */
.L_x_290:
        /* <DEDUP_REMOVED lines=20> */
.L_x_291:
[----:B------:R-:W-:Y:S05]  /*0be0*/  BSYNC B1 ;  /* 0x0000000000017941 */ /* 0x000fea0003800000 */
.L_x_289:
[----:B------:R-:W-:-:S04]  /*0bf0*/  IADD3 R4, P0, R36, 0x1, RZ ;  /* 0x0000000124047810 */ /* 0x000fc80007f1e0ff */
[----:B------:R-:W-:-:S09]  /*0c00*/  IADD3.X R5, RZ, R37, RZ, P0, !PT ;  /* 0x00000025ff057210 */ /* 0x000fd200007fe4ff */
.L_x_288:
[----:B------:R-:W-:Y:S05]  /*0c10*/  BSYNC B0 ;  /* 0x0000000000007941 */ /* 0x000fea0003800000 */
.L_x_287:
        /* <DEDUP_REMOVED lines=11> */
[----:B------:R-:W-:Y:S05]  /*0cd0*/  CALL.REL.NOINC `($__internal_8_$__cuda_sm20_div_s64) ;  /* 0x0000004c00807944 */ /* 0x000fea0003c00000 */
[----:B------:R-:W-:Y:S01]  /*0ce0*/  IMAD.MOV.U32 R28, RZ, RZ, R36 ;  /* 0x000000ffff1c7224 */ /* 0x000fe200078e0024 */
[----:B------:R-:W-:Y:S01]  /*0cf0*/  MOV R29, R37 ;  /* 0x00000025001d7202 */ /* 0x000fe20000000f00 */
[----:B------:R-:W-:Y:S06]  /*0d00*/  BRA `(.L_x_294) ;  /* 0x0000000000507947 */ /* 0x000fec0003800000 */
.L_x_293:
        /* <DEDUP_REMOVED lines=20> */
.L_x_294:
[----:B------:R-:W-:Y:S05]  /*0e50*/  BSYNC B0 ;  /* 0x0000000000007941 */ /* 0x000fea0003800000 */
.L_x_292:
        /* <DEDUP_REMOVED lines=28> */
.L_x_298:
        /* <DEDUP_REMOVED lines=20> */
.L_x_299:
[----:B------:R-:W-:Y:S05]  /*1160*/  BSYNC B1 ;  /* 0x0000000000017941 */ /* 0x000fea0003800000 */
.L_x_297:
[----:B------:R-:W-:-:S04]  /*1170*/  IADD3 R6, P0, R36, 0x1, RZ ;  /* 0x0000000124067810 */ /* 0x000fc80007f1e0ff */
[----:B------:R-:W-:-:S09]  /*1180*/  IADD3.X R7, RZ, R37, RZ, P0, !PT ;  /* 0x00000025ff077210 */ /* 0x000fd200007fe4ff */
.L_x_296:
[----:B------:R-:W-:Y:S05]  /*1190*/  BSYNC B0 ;  /* 0x0000000000007941 */ /* 0x000fea0003800000 */
.L_x_295:
        /* <DEDUP_REMOVED lines=12> */
[----:B------:R-:W-:Y:S05]  /*1260*/  BRA `(.L_x_302) ;  /* 0x0000000000507947 */ /* 0x000fea0003800000 */
.L_x_301:
        /* <DEDUP_REMOVED lines=20> */
.L_x_302:
[----:B------:R-:W-:Y:S05]  /*13b0*/  BSYNC B0 ;  /* 0x0000000000007941 */ /* 0x000fea0003800000 */
.L_x_300:
        /* <DEDUP_REMOVED lines=40> */
.L_x_388:
        /* <DEDUP_REMOVED lines=29> */
[----:B------:R-:W-:Y:S05]  /*1810*/  CALL.REL.NOINC `($__internal_9_$__cuda_sm20_rem_s64) ;  /* 0x0000004800007944 */ /* 0x000fea0003c00000 */
[----:B------:R-:W-:Y:S02]  /*1820*/  IMAD.MOV.U32 R22, RZ, RZ, R38 ;  /* 0x000000ffff167224 */ /* 0x000fe400078e0026 */
[----:B------:R-:W-:Y:S01]  /*1830*/  IMAD.MOV.U32 R23, RZ, RZ, R39 ;  /* 0x000000ffff177224 */ /* 0x000fe200078e0027 */
[----:B------:R-:W-:Y:S06]  /*1840*/  BRA `(.L_x_309) ;  /* 0x00000000004c7947 */ /* 0x000fec0003800000 */
.L_x_308:
        /* <DEDUP_REMOVED lines=19> */
.L_x_309:
[----:B------:R-:W-:Y:S05]  /*1980*/  BSYNC B2 ;  /* 0x0000000000027941 */ /* 0x000fea0003800000 */
.L_x_307:
        /* <DEDUP_REMOVED lines=22> */
[----:B------:R-:W-:-:S04]  /*1af0*/  ISETP.NE.U32.AND P2, PT, R38, RZ, PT ;  /* 0x000000ff2600720c */ /* 0x000fc80003f45070 */
[----:B------:R-:W-:Y:S01]  /*1b00*/  ISETP.NE.AND.EX P2, PT, R39, RZ, PT, P2 ;  /* 0x000000ff2700720c */ /* 0x000fe20003f45320 */
[----:B------:R-:W-:-:S12]  /*1b10*/  BRA `(.L_x_316) ;  /* 0x0000000000507947 */ /* 0x000fd80003800000 */
.L_x_315:
        /* <DEDUP_REMOVED lines=20> */
.L_x_316:
[----:B------:R-:W-:Y:S05]  /*1c60*/  BSYNC B4 ;  /* 0x0000000000047941 */ /* 0x000fea0003800000 */
.L_x_314:
        /* <DEDUP_REMOVED lines=13> */
.L_x_318:
        /* <DEDUP_REMOVED lines=20> */
.L_x_319:
[----:B------:R-:W-:Y:S05]  /*1e80*/  BSYNC B4 ;  /* 0x0000000000047941 */ /* 0x000fea0003800000 */
.L_x_317:
        /* <DEDUP_REMOVED lines=8> */
[----:B------:R-:W-:Y:S05]  /*1f10*/  CALL.REL.NOINC `($__internal_8_$__cuda_sm20_div_s64) ;  /* 0x0000003800f07944 */ /* 0x000fea0003c00000 */
[----:B------:R-:W-:Y:S05]  /*1f20*/  BRA `(.L_x_322) ;  /* 0x0000000000507947 */ /* 0x000fea0003800000 */
.L_x_321:
        /* <DEDUP_REMOVED lines=20> */
.L_x_322:
[----:B------:R-:W-:Y:S05]  /*2070*/  BSYNC B4 ;  /* 0x0000000000047941 */ /* 0x000fea0003800000 */
.L_x_320:
        /* <DEDUP_REMOVED lines=24> */
[----:B------:R-:W-:-:S06]  /*2200*/  LEA.HI.X R19, R20, UR9, R19, 0x2, P1 ;  /* 0x0000000914137c11 */ /* 0x000fcc00088f1413 */
[----:B------:R-:W2:Y:S02]  /*2210*/  LDG.E R19, desc[UR10][R18.64] ;  /* 0x0000000a12137981 */ /* 0x000ea4000c1e1900 */
[----:B--2---:R-:W-:-:S07]  /*2220*/  FADD.FTZ R10, R10, R19 ;  /* 0x000000130a0a7221 */ /* 0x004fce0000010000 */
.L_x_313:
[----:B------:R-:W-:Y:S05]  /*2230*/  BSYNC B3 ;  /* 0x0000000000037941 */ /* 0x000fea0003800000 */
.L_x_312:
        /* <DEDUP_REMOVED lines=20> */
[----:B------:R-:W-:Y:S05]  /*2380*/  CALL.REL.NOINC `($__internal_9_$__cuda_sm20_rem_s64) ;  /* 0x0000003c00247944 */ /* 0x000fea0003c00000 */
[----:B------:R-:W-:-:S04]  /*2390*/  ISETP.NE.U32.AND P2, PT, R38, RZ, PT ;  /* 0x000000ff2600720c */ /* 0x000fc80003f45070 */
[----:B------:R-:W-:Y:S01]  /*23a0*/  ISETP.NE.AND.EX P2, PT, R39, RZ, PT, P2 ;  /* 0x000000ff2700720c */ /* 0x000fe20003f45320 */
[----:B------:R-:W-:-:S12]  /*23b0*/  BRA `(.L_x_327) ;  /* 0x0000000000507947 */ /* 0x000fd80003800000 */
.L_x_326:
        /* <DEDUP_REMOVED lines=20> */
.L_x_327:
[----:B------:R-:W-:Y:S05]  /*2500*/  BSYNC B4 ;  /* 0x0000000000047941 */ /* 0x000fea0003800000 */
.L_x_325:
        /* <DEDUP_REMOVED lines=10> */
[----:B------:R-:W-:Y:S01]  /*25b0*/  MOV R18, R36 ;  /* 0x0000002400127202 */ /* 0x000fe20000000f00 */
[----:B------:R-:W-:Y:S01]  /*25c0*/  IMAD.MOV.U32 R19, RZ, RZ, R37 ;  /* 0x000000ffff137224 */ /* 0x000fe200078e0025 */
[----:B------:R-:W-:Y:S06]  /*25d0*/  BRA `(.L_x_330) ;  /* 0x0000000000507947 */ /* 0x000fec0003800000 */
.L_x_329:
        /* <DEDUP_REMOVED lines=20> */
.L_x_330:
[----:B------:R-:W-:Y:S05]  /*2720*/  BSYNC B4 ;  /* 0x0000000000047941 */ /* 0x000fea0003800000 */
.L_x_328:
        /* <DEDUP_REMOVED lines=10> */
.L_x_332:
        /* <DEDUP_REMOVED lines=20> */
.L_x_333:
[----:B------:R-:W-:Y:S05]  /*2910*/  BSYNC B4 ;  /* 0x0000000000047941 */ /* 0x000fea0003800000 */
.L_x_331:
        /* <DEDUP_REMOVED lines=28> */
[----:B------:R-:W-:-:S06]  /*2ae0*/  LEA.HI.X R21, R18, UR9, R19, 0x2, P1 ;  /* 0x0000000912157c11 */ /* 0x000fcc00088f1413 */
[----:B------:R-:W2:Y:S02]  /*2af0*/  LDG.E R21, desc[UR10][R20.64] ;  /* 0x0000000a14157981 */ /* 0x000ea4000c1e1900 */
[----:B--2---:R-:W-:-:S07]  /*2b00*/  FADD.FTZ R10, R10, R21 ;  /* 0x000000150a0a7221 */ /* 0x004fce0000010000 */
.L_x_324:
[----:B------:R-:W-:Y:S05]  /*2b10*/  BSYNC B3 ;  /* 0x0000000000037941 */ /* 0x000fea0003800000 */
.L_x_323:
        /* <DEDUP_REMOVED lines=26> */
.L_x_335:
        /* <DEDUP_REMOVED lines=20> */
.L_x_336:
[----:B------:R-:W-:Y:S05]  /*2e00*/  BSYNC B3 ;  /* 0x0000000000037941 */ /* 0x000fea0003800000 */
.L_x_334:
        /* <DEDUP_REMOVED lines=15> */
.L_x_338:
        /* <DEDUP_REMOVED lines=20> */
.L_x_339:
[----:B------:R-:W-:Y:S05]  /*3040*/  BSYNC B3 ;  /* 0x0000000000037941 */ /* 0x000fea0003800000 */
.L_x_337:
        /* <DEDUP_REMOVED lines=10> */
.L_x_341:
        /* <DEDUP_REMOVED lines=20> */
.L_x_342:
[----:B------:R-:W-:Y:S05]  /*3230*/  BSYNC B3 ;  /* 0x0000000000037941 */ /* 0x000fea0003800000 */
.L_x_340:
        /* <DEDUP_REMOVED lines=29> */
[----:B------:R-:W2:Y:S01]  /*3410*/  LDG.E R21, desc[UR10][R20.64] ;  /* 0x0000000a14157981 */ /* 0x000ea2000c1e1900 */
[----:B------:R-:W-:-:S05]  /*3420*/  IADD3 R18, P1, R4, 0x3, RZ ;  /* 0x0000000304127810 */ /* 0x000fca0007f3e0ff */
[----:B------:R-:W-:Y:S02]  /*3430*/  IMAD.X R19, RZ, RZ, R5, P1 ;  /* 0x000000ffff137224 */ /* 0x000fe400008e0605 */
[----:B--2---:R-:W-:-:S07]  /*3440*/  FADD.FTZ R10, R10, R21 ;  /* 0x000000150a0a7221 */ /* 0x004fce0000010000 */
.L_x_311:
[----:B------:R-:W-:Y:S05]  /*3450*/  BSYNC B2 ;  /* 0x0000000000027941 */ /* 0x000fea0003800000 */
.L_x_310:
        /* <DEDUP_REMOVED lines=49> */
.L_x_387:
        /* <DEDUP_REMOVED lines=19> */
.L_x_346:
        /* <DEDUP_REMOVED lines=20> */
.L_x_347:
[----:B------:R-:W-:Y:S05]  /*39e0*/  BSYNC B3 ;  /* 0x0000000000037941 */ /* 0x000fea0003800000 */
.L_x_345:
        /* <DEDUP_REMOVED lines=13> */
.L_x_349:
        /* <DEDUP_REMOVED lines=20> */
.L_x_350:
[----:B------:R-:W-:Y:S05]  /*3c00*/  BSYNC B3 ;  /* 0x0000000000037941 */ /* 0x000fea0003800000 */
.L_x_348:
        /* <DEDUP_REMOVED lines=13> */
.L_x_352:
        /* <DEDUP_REMOVED lines=20> */
.L_x_353:
[----:B------:R-:W-:Y:S05]  /*3e20*/  BSYNC B3 ;  /* 0x0000000000037941 */ /* 0x000fea0003800000 */
.L_x_351:
        /* <DEDUP_REMOVED lines=20> */
[----:B------:R-:W-:-:S06]  /*3f70*/  IADD3.X R37, R37, UR9, R39, P2, !PT ;  /* 0x0000000925257c10 */ /* 0x000fcc00097fe427 */
[----:B------:R-:W2:Y:S02]  /*3f80*/  LDG.E R37, desc[UR10][R36.64] ;  /* 0x0000000a24257981 */ /* 0x000ea4000c1e1900 */
[----:B--2---:R-:W-:-:S07]  /*3f90*/  FADD.FTZ R10, R10, R37 ;  /* 0x000000250a0a7221 */ /* 0x004fce0000010000 */
.L_x_344:
[----:B------:R-:W-:Y:S05]  /*3fa0*/  BSYNC B2 ;  /* 0x0000000000027941 */ /* 0x000fea0003800000 */
.L_x_343:
        /* <DEDUP_REMOVED lines=17> */
.L_x_357:
        /* <DEDUP_REMOVED lines=20> */
.L_x_358:
[----:B------:R-:W-:Y:S05]  /*4200*/  BSYNC B3 ;  /* 0x0000000000037941 */ /* 0x000fea0003800000 */
.L_x_356:
        /* <DEDUP_REMOVED lines=13> */
.L_x_360:
        /* <DEDUP_REMOVED lines=20> */
.L_x_361:
[----:B------:R-:W-:Y:S05]  /*4420*/  BSYNC B3 ;  /* 0x0000000000037941 */ /* 0x000fea0003800000 */
.L_x_359:
        /* <DEDUP_REMOVED lines=13> */
.L_x_363:
        /* <DEDUP_REMOVED lines=20> */
.L_x_364:
[----:B------:R-:W-:Y:S05]  /*4640*/  BSYNC B3 ;  /* 0x0000000000037941 */ /* 0x000fea0003800000 */
.L_x_362:
        /* <DEDUP_REMOVED lines=23> */
.L_x_355:
[----:B------:R-:W-:Y:S05]  /*47c0*/  BSYNC B2 ;  /* 0x0000000000027941 */ /* 0x000fea0003800000 */
.L_x_354:
        /* <DEDUP_REMOVED lines=17> */
.L_x_368:
        /* <DEDUP_REMOVED lines=20> */
.L_x_369:
[----:B------:R-:W-:Y:S05]  /*4a20*/  BSYNC B3 ;  /* 0x0000000000037941 */ /* 0x000fea0003800000 */
.L_x_367:
        /* <DEDUP_REMOVED lines=9> */
[----:B------:R-:W-:Y:S05]  /*4ac0*/  CALL.REL.NOINC `($__internal_8_$__cuda_sm20_div_s64) ;  /* 0x0000001000047944 */ /* 0x000fea0003c00000 */
[----:B------:R-:W-:Y:S01]  /*4ad0*/  IMAD.MOV.U32 R38, RZ, RZ, R36 ;  /* 0x000000ffff267224 */ /* 0x000fe200078e0024 */
[----:B------:R-:W-:Y:S01]  /*4ae0*/  MOV R39, R37 ;  /* 0x0000002500277202 */ /* 0x000fe20000000f00 */
[----:B------:R-:W-:Y:S06]  /*4af0*/  BRA `(.L_x_372) ;  /* 0x0000000000507947 */ /* 0x000fec0003800000 */
.L_x_371:
        /* <DEDUP_REMOVED lines=20> */
.L_x_372:
[----:B------:R-:W-:Y:S05]  /*4c40*/  BSYNC B3 ;  /* 0x0000000000037941 */ /* 0x000fea0003800000 */
.L_x_370:
        /* <DEDUP_REMOVED lines=12> */
[----:B------:R-:W-:Y:S05]  /*4d10*/  BRA `(.L_x_375) ;  /* 0x0000000000507947 */ /* 0x000fea0003800000 */
.L_x_374:
        /* <DEDUP_REMOVED lines=20> */
.L_x_375:
[----:B------:R-:W-:Y:S05]  /*4e60*/  BSYNC B3 ;  /* 0x0000000000037941 */ /* 0x000fea0003800000 */
.L_x_373:
        /* <DEDUP_REMOVED lines=19> */
[----:B------:R-:W-:-:S06]  /*4fa0*/  IADD3.X R37, R37, UR7, R39, P2, !PT ;  /* 0x0000000725257c10 */ /* 0x000fcc00097fe427 */
[----:B------:R-:W2:Y:S02]  /*4fb0*/  LDG.E R37, desc[UR10][R36.64+-0x4] ;  /* 0xfffffc0a24257981 */ /* 0x000ea4000c1e1900 */
[----:B--2---:R-:W-:-:S07]  /*4fc0*/  FADD.FTZ R10, R10, R37 ;  /* 0x000000250a0a7221 */ /* 0x004fce0000010000 */
.L_x_366:
[----:B------:R-:W-:Y:S05]  /*4fd0*/  BSYNC B2 ;  /* 0x0000000000027941 */ /* 0x000fea0003800000 */
.L_x_365:
        /* <DEDUP_REMOVED lines=13> */
[----:B------:R-:W-:Y:S05]  /*50b0*/  CALL.REL.NOINC `($__internal_9_$__cuda_sm20_rem_s64) ;  /* 0x0000000c00d87944 */ /* 0x000fea0003c00000 */
[----:B------:R-:W-:-:S04]  /*50c0*/  ISETP.NE.U32.AND P1, PT, R38, RZ, PT ;  /* 0x000000ff2600720c */ /* 0x000fc80003f25070 */
[----:B------:R-:W-:Y:S01]  /*50d0*/  ISETP.NE.AND.EX P1, PT, R39, RZ, PT, P1 ;  /* 0x000000ff2700720c */ /* 0x000fe20003f25310 */
[----:B------:R-:W-:-:S12]  /*50e0*/  BRA `(.L_x_380) ;  /* 0x0000000000507947 */ /* 0x000fd80003800000 */
.L_x_379:
        /* <DEDUP_REMOVED lines=20> */
.L_x_380:
[----:B------:R-:W-:Y:S05]  /*5230*/  BSYNC B3 ;  /* 0x0000000000037941 */ /* 0x000fea0003800000 */
.L_x_378:
        /* <DEDUP_REMOVED lines=9> */
[----:B------:R-:W-:Y:S05]  /*52d0*/  CALL.REL.NOINC `($__internal_8_$__cuda_sm20_div_s64) ;  /* 0x0000000800007944 */ /* 0x000fea0003c00000 */
[----:B------:R-:W-:Y:S01]  /*52e0*/  MOV R38, R36 ;  /* 0x0000002400267202 */ /* 0x000fe20000000f00 */
[----:B------:R-:W-:Y:S01]  /*52f0*/  IMAD.MOV.U32 R39, RZ, RZ, R37 ;  /* 0x000000ffff277224 */ /* 0x000fe200078e0025 */
[----:B------:R-:W-:Y:S06]  /*5300*/  BRA `(.L_x_383) ;  /* 0x0000000000507947 */ /* 0x000fec0003800000 */
.L_x_382:
        /* <DEDUP_REMOVED lines=20> */
.L_x_383:
[----:B------:R-:W-:Y:S05]  /*5450*/  BSYNC B3 ;  /* 0x0000000000037941 */ /* 0x000fea0003800000 */
.L_x_381:
        /* <DEDUP_REMOVED lines=12> */
[----:B------:R-:W-:Y:S05]  /*5520*/  BRA `(.L_x_386) ;  /* 0x0000000000507947 */ /* 0x000fea0003800000 */
.L_x_385:
        /* <DEDUP_REMOVED lines=20> */
.L_x_386:
[----:B------:R-:W-:Y:S05]  /*5670*/  BSYNC B3 ;  /* 0x0000000000037941 */ /* 0x000fea0003800000 */
.L_x_384:
        /* <DEDUP_REMOVED lines=22> */
.L_x_377:
[----:B------:R-:W-:Y:S05]  /*57e0*/  BSYNC B2 ;  /* 0x0000000000027941 */ /* 0x000fea0003800000 */
.L_x_376:
        /* <DEDUP_REMOVED lines=25> */
.L_x_306:
[----:B------:R-:W-:Y:S05]  /*5980*/  BSYNC B0 ;  /* 0x0000000000007941 */ /* 0x000fea0003800000 */
.L_x_305:
[----:B------:R-:W-:-:S04]  /*5990*/  IADD3 R6, P0, R6, 0x1, RZ ;  /* 0x0000000106067810 */ /* 0x000fc80007f1e0ff */
[----:B------:R-:W-:Y:S02]  /*59a0*/  IADD3.X R7, RZ, R7, RZ, P0, !PT ;  /* 0x00000007ff077210 */ /* 0x000fe400007fe4ff */
[----:B------:R-:W-:-:S04]  /*59b0*/  ISETP.GE.U32.AND P0, PT, R6, R9, PT ;  /* 0x000000090600720c */ /* 0x000fc80003f06070 */
[----:B------:R-:W-:-:S13]  /*59c0*/  ISETP.GE.AND.EX P0, PT, R7, R8, PT, P0 ;  /* 0x000000080700720c */ /* 0x000fda0003f06300 */
[----:B------:R-:W-:Y:S05]  /*59d0*/  @!P0 BRA `(.L_x_388) ;  /* 0xffffffbc00188947 */ /* 0x000fea000383ffff */
.L_x_304:
[----:B------:R-:W-:Y:S05]  /*59e0*/  BSYNC B1 ;  /* 0x0000000000017941 */ /* 0x000fea0003800000 */
.L_x_303:
[----:B------:R-:W-:Y:S01]  /*59f0*/  ULDC UR8, c[0x0][0x0] ;  /* 0x0000000000087ab9 */ /* 0x000fe20000000800 */
[----:B------:R-:W0:Y:S01]  /*5a00*/  LDC R2, c[0x0][0xc] ;  /* 0x00000300ff027b82 */ /* 0x000e220000000800 */
[----:B------:R-:W-:Y:S01]  /*5a10*/  ULDC.64 UR12, c[0x0][0x280] ;  /* 0x0000a000000c7ab9 */ /* 0x000fe20000000a00 */
[----:B------:R-:W-:Y:S02]  /*5a20*/  SHF.R.S32.HI R5, RZ, 0x1f, R0 ;  /* 0x0000001fff057819 */ /* 0x000fe40000011400 */
[----:B------:R-:W-:-:S04]  /*5a30*/  LEA R4, P0, R0, UR12, 0x2 ;  /* 0x0000000c00047c11 */ /* 0x000fc8000f8010ff */
[----:B------:R-:W-:-:S05]  /*5a40*/  LEA.HI.X R5, R0, UR13, R5, 0x2, P0 ;  /* 0x0000000d00057c11 */ /* 0x000fca00080f1405 */
[----:B------:R1:W-:Y:S01]  /*5a50*/  STG.E desc[UR10][R4.64], R10 ;  /* 0x0000000a04007986 */ /* 0x0003e2000c10190a */
        /* <DEDUP_REMOVED lines=8> */
        .weak           $__internal_8_$__cuda_sm20_div_s64
        .type           $__internal_8_$__cuda_sm20_div_s64,@function
        .size           $__internal_8_$__cuda_sm20_div_s64,($__internal_9_$__cuda_sm20_rem_s64 - $__internal_8_$__cuda_sm20_div_s64)
$__internal_8_$__cuda_sm20_div_s64:
        /* <DEDUP_REMOVED lines=83> */
[----:B------:R-:W-:Y:S06]  /*6010*/  RET.REL.NODEC R50 `(_ZN2at6native13col2im_kernelIffEEvlPKT_llllllllllllPS2_) ;  /* 0xffffff9c32f87950 */ /* 0x000fec0003c3ffff */
        .weak           $__internal_9_$__cuda_sm20_rem_s64
        .type           $__internal_9_$__cuda_sm20_rem_s64,@function
        .size           $__internal_9_$__cuda_sm20_rem_s64,(.L_x_513 - $__internal_9_$__cuda_sm20_rem_s64)
$__internal_9_$__cuda_sm20_rem_s64:
        /* <DEDUP_REMOVED lines=77> */
[----:B------:R-:W-:Y:S06]  /*64f0*/  RET.REL.NODEC R36 `(_ZN2at6native13col2im_kernelIffEEvlPKT_llllllllllllPS2_) ;  /* 0xffffff9824c07950 */ /* 0x000fec0003c3ffff */
.L_x_390:
        /* <DEDUP_REMOVED lines=16> */
.L_x_513:


//--------------------- .text._ZN2at6native13col2im_kernelIddEEvlPKT_llllllllllllPS2_ --------------------------
	.section	.text._ZN2at6native13col2im_kernelIddEEvlPKT_llllllllllllPS2_,"ax",@progbits
	.align	128
        .global         _ZN2at6native13col2im_kernelIddEEvlPKT_llllllllllllPS2_
        .type           _ZN2at6native13col2im_kernelIddEEvlPKT_llllllllllllPS2_,@function
        .size           _ZN2at6native13col2im_kernelIddEEvlPKT_llllllllllllPS2_,(.L_x_515 - _ZN2at6native13col2im_kernelIddEEvlPKT_llllllllllllPS2_)
        .other          _ZN2at6native13col2im_kernelIddEEvlPKT_llllllllllllPS2_,@"STO_CUDA_ENTRY STV_DEFAULT"
_ZN2at6native13col2im_kernelIddEEvlPKT_llllllllllllPS2_:
.text._ZN2at6native13col2im_kernelIddEEvlPKT_llllllllllllPS2_:
        /* <DEDUP_REMOVED lines=18> */
.L_x_502:
        /* <DEDUP_REMOVED lines=12> */
[----:B------:R-:W-:Y:S05]  /*01e0*/  CALL.REL.NOINC `($__internal_10_$__cuda_sm20_div_s64) ;  /* 0x0000005800987944 */ /* 0x000fea0003c00000 */
[----:B------:R-:W-:Y:S01]  /*01f0*/  IADD3 R7, P0, RZ, -R52, RZ ;  /* 0x80000034ff077210 */ /* 0x000fe20007f1e0ff */
[----:B------:R-:W-:Y:S01]  /*0200*/  ULDC.64 UR8, c[0x0][0x228] ;  /* 0x00008a0000087ab9 */ /* 0x000fe20000000a00 */
[----:B------:R-:W-:-:S03]  /*0210*/  IMAD.MOV.U32 R4, RZ, RZ, R0 ;  /* 0x000000ffff047224 */ /* 0x000fc600078e0000 */
[----:B------:R-:W-:Y:S02]  /*0220*/  IMAD.X R2, RZ, RZ, ~R53, P0 ;  /* 0x000000ffff027224 */ /* 0x000fe400000e0e35 */
[----:B------:R-:W-:-:S04]  /*0230*/  IMAD.WIDE.U32 R4, R7, UR8, R4 ;  /* 0x0000000807047c25 */ /* 0x000fc8000f8e0004 */
[----:B------:R-:W-:-:S04]  /*0240*/  IMAD R2, R2, UR8, RZ ;  /* 0x0000000802027c24 */ /* 0x000fc8000f8e02ff */
[----:B------:R-:W-:-:S05]  /*0250*/  IMAD R7, R7, UR9, R2 ;  /* 0x0000000907077c24 */ /* 0x000fca000f8e0202 */
[----:B------:R-:W-:Y:S01]  /*0260*/  IADD3 R2, R5, R7, RZ ;  /* 0x0000000705027210 */ /* 0x000fe20007ffe0ff */
[----:B------:R-:W-:Y:S06]  /*0270*/  BRA `(.L_x_393) ;  /* 0x00000000005c7947 */ /* 0x000fec0003800000 */
.L_x_392:
[----:B------:R-:W-:Y:S01]  /*0280*/  ULDC UR8, c[0x0][0x228] ;  /* 0x00008a0000087ab9 */ /* 0x000fe20000000800 */
[----:B------:R-:W-:Y:S01]  /*0290*/  IMAD.MOV.U32 R53, RZ, RZ, RZ ;  /* 0x000000ffff357224 */ /* 0x000fe200078e00ff */
[----:B------:R-:W0:Y:S01]  /*02a0*/  I2F.U32.RP R2, UR8 ;  /* 0x0000000800027d06 */ /* 0x000e220008209000 */
[----:B------:R-:W-:-:S07]  /*02b0*/  ISETP.NE.U32.AND P2, PT, RZ, UR8, PT ;  /* 0x00000008ff007c0c */ /* 0x000fce000bf45070 */
[----:B0-----:R-:W0:Y:S02]  /*02c0*/  MUFU.RCP R2, R2 ;  /* 0x0000000200027308 */ /* 0x001e240000001000 */
[----:B0-----:R-:W-:Y:S01]  /*02d0*/  VIADD R4, R2, 0xffffffe ;  /* 0x0ffffffe02047836 */ /* 0x001fe20000000000 */
[----:B------:R-:W-:-:S05]  /*02e0*/  MOV R2, RZ ;  /* 0x000000ff00027202 */ /* 0x000fca0000000f00 */
        /* <DEDUP_REMOVED lines=16> */
.L_x_393:
[----:B------:R-:W-:Y:S05]  /*03f0*/  BSYNC B0 ;  /* 0x0000000000007941 */ /* 0x000fea0003800000 */
.L_x_391:
        /* <DEDUP_REMOVED lines=11> */
[----:B------:R-:W-:Y:S01]  /*04b0*/  IMAD.U32 R49, RZ, RZ, UR9 ;  /* 0x00000009ff317e24 */ /* 0x000fe2000f8e00ff */
[----:B------:R-:W-:-:S07]  /*04c0*/  MOV R2, 0x4e0 ;  /* 0x000004e000027802 */ /* 0x000fce0000000f00 */
[----:B------:R-:W-:Y:S05]  /*04d0*/  CALL.REL.NOINC `($__internal_11_$__cuda_sm20_rem_s64) ;  /* 0x0000005c002c7944 */ /* 0x000fea0003c00000 */
[----:B------:R-:W-:Y:S01]  /*04e0*/  IMAD.MOV.U32 R4, RZ, RZ, R40 ;  /* 0x000000ffff047224 */ /* 0x000fe200078e0028 */
[----:B------:R-:W-:Y:S01]  /*04f0*/  MOV R5, R41 ;  /* 0x0000002900057202 */ /* 0x000fe20000000f00 */
[----:B------:R-:W-:Y:S06]  /*0500*/  BRA `(.L_x_396) ;  /* 0x0000000000507947 */ /* 0x000fec0003800000 */
.L_x_395:
        /* <DEDUP_REMOVED lines=20> */
.L_x_396:
[----:B------:R-:W-:Y:S05]  /*0650*/  BSYNC B0 ;  /* 0x0000000000007941 */ /* 0x000fea0003800000 */
.L_x_394:
        /* <DEDUP_REMOVED lines=16> */
[----:B------:R-:W-:Y:S05]  /*0760*/  CALL.REL.NOINC `($__internal_10_$__cuda_sm20_div_s64) ;  /* 0x0000005400387944 */ /* 0x000fea0003c00000 */
[----:B------:R-:W-:Y:S01]  /*0770*/  IMAD.MOV.U32 R32, RZ, RZ, R52 ;  /* 0x000000ffff207224 */ /* 0x000fe200078e0034 */
[----:B------:R-:W-:Y:S01]  /*0780*/  MOV R33, R53 ;  /* 0x0000003500217202 */ /* 0x000fe20000000f00 */
[----:B------:R-:W-:Y:S06]  /*0790*/  BRA `(.L_x_399) ;  /* 0x00000000004c7947 */ /* 0x000fec0003800000 */
.L_x_398:
        /* <DEDUP_REMOVED lines=19> */
.L_x_399:
[----:B------:R-:W-:Y:S05]  /*08d0*/  BSYNC B0 ;  /* 0x0000000000007941 */ /* 0x000fea0003800000 */
.L_x_397:
        /* <DEDUP_REMOVED lines=26> */
[----:B------:R-:W-:Y:S05]  /*0a80*/  CALL.REL.NOINC `($__internal_10_$__cuda_sm20_div_s64) ;  /* 0x0000005000707944 */ /* 0x000fea0003c00000 */
[----:B------:R-:W-:Y:S05]  /*0a90*/  BRA `(.L_x_404) ;  /* 0x0000000000507947 */ /* 0x000fea0003800000 */
.L_x_403:
[----:B------:R-:W-:Y:S02]  /*0aa0*/  ULDC UR8, c[0x0][0x258] ;  /* 0x0000960000087ab9 */ /* 0x000fe40000000800 */
        /* <DEDUP_REMOVED lines=11> */
[----:B------:R-:W-:Y:S02]  /*0b60*/  IMAD R5, R5, UR8, R53 ;  /* 0x0000000805057c24 */ /* 0x000fe4000f8e0235 */
[----:B------:R-:W-:-:S03]  /*0b70*/  IMAD.MOV.U32 R53, RZ, RZ, RZ ;  /* 0x000000ffff357224 */ /* 0x000fc600078e00ff */
[----:B------:R-:W-:-:S13]  /*0b80*/  ISETP.GE.U32.AND P0, PT, R5, UR8, PT ;  /* 0x0000000805007c0c */ /* 0x000fda000bf06070 */
[----:B------:R-:W-:Y:S01]  /*0b90*/  @P0 VIADD R5, R5, -UR8 ;  /* 0x8000000805050c36 */ /* 0x000fe20008000000 */
[----:B------:R-:W-:-:S04]  /*0ba0*/  @P0 IADD3 R52, R52, 0x1, RZ ;  /* 0x0000000134340810 */ /* 0x000fc80007ffe0ff */
[----:B------:R-:W-:-:S13]  /*0bb0*/  ISETP.GE.U32.AND P1, PT, R5, UR8, PT ;  /* 0x0000000805007c0c */ /* 0x000fda000bf26070 */
[----:B------:R-:W-:Y:S01]  /*0bc0*/  @P1 VIADD R52, R52, 0x1 ;  /* 0x0000000134341836 */ /* 0x000fe20000000000 */
[----:B------:R-:W-:-:S07]  /*0bd0*/  @!P2 LOP3.LUT R52, RZ, UR8, RZ, 0x33, !PT ;  /* 0x00000008ff34ac12 */ /* 0x000fce000f8e33ff */
.L_x_404:
[----:B------:R-:W-:Y:S05]  /*0be0*/  BSYNC B1 ;  /* 0x0000000000017941 */ /* 0x000fea0003800000 */
.L_x_402:
[----:B------:R-:W-:-:S04]  /*0bf0*/  IADD3 R4, P0, R52, 0x1, RZ ;  /* 0x0000000134047810 */ /* 0x000fc80007f1e0ff */
[----:B------:R-:W-:-:S09]  /*0c00*/  IADD3.X R5, RZ, R53, RZ, P0, !PT ;  /* 0x00000035ff057210 */ /* 0x000fd200007fe4ff */
.L_x_401:
[----:B------:R-:W-:Y:S05]  /*0c10*/  BSYNC B0 ;  /* 0x0000000000007941 */ /* 0x000fea0003800000 */
.L_x_400:
        /* <DEDUP_REMOVED lines=11> */
[----:B------:R-:W-:Y:S05]  /*0cd0*/  CALL.REL.NOINC `($__internal_10_$__cuda_sm20_div_s64) ;  /* 0x0000004c00dc7944 */ /* 0x000fea0003c00000 */
[----:B------:R-:W-:Y:S01]  /*0ce0*/  IMAD.MOV.U32 R30, RZ, RZ, R52 ;  /* 0x000000ffff1e7224 */ /* 0x000fe200078e0034 */
[----:B------:R-:W-:Y:S01]  /*0cf0*/  MOV R31, R53 ;  /* 0x00000035001f7202 */ /* 0x000fe20000000f00 */
[----:B------:R-:W-:Y:S06]  /*0d00*/  BRA `(.L_x_407) ;  /* 0x0000000000507947 */ /* 0x000fec0003800000 */
.L_x_406:
        /* <DEDUP_REMOVED lines=20> */
.L_x_407:
[----:B------:R-:W-:Y:S05]  /*0e50*/  BSYNC B0 ;  /* 0x0000000000007941 */ /* 0x000fea0003800000 */
.L_x_405:
        /* <DEDUP_REMOVED lines=28> */
.L_x_411:
        /* <DEDUP_REMOVED lines=20> */
.L_x_412:
[----:B------:R-:W-:Y:S05]  /*1160*/  BSYNC B1 ;  /* 0x0000000000017941 */ /* 0x000fea0003800000 */
.L_x_410:
[----:B------:R-:W-:-:S04]  /*1170*/  IADD3 R6, P0, R52, 0x1, RZ ;  /* 0x0000000134067810 */ /* 0x000fc80007f1e0ff */
[----:B------:R-:W-:-:S09]  /*1180*/  IADD3.X R7, RZ, R53, RZ, P0, !PT ;  /* 0x00000035ff077210 */ /* 0x000fd200007fe4ff */
.L_x_409:
[----:B------:R-:W-:Y:S05]  /*1190*/  BSYNC B0 ;  /* 0x0000000000007941 */ /* 0x000fea0003800000 */
.L_x_408:
        /* <DEDUP_REMOVED lines=12> */
[----:B------:R-:W-:Y:S05]  /*1260*/  BRA `(.L_x_415) ;  /* 0x0000000000507947 */ /* 0x000fea0003800000 */
.L_x_414:
        /* <DEDUP_REMOVED lines=20> */
.L_x_415:
[----:B------:R-:W-:Y:S05]  /*13b0*/  BSYNC B0 ;  /* 0x0000000000007941 */ /* 0x000fea0003800000 */
.L_x_413:
[----:B------:R-:W-:Y:S01]  /*13c0*/  IADD3 R9, P0, R52, 0x1, RZ ;  /* 0x0000000134097810 */ /* 0x000fe20007f1e0ff */
[----:B------:R-:W-:Y:S01]  /*13d0*/  ULDC.64 UR8, c[0x0][0x270] ;  /* 0x00009c0000087ab9 */ /* 0x000fe20000000a00 */
[----:B------:R-:W-:Y:S01]  /*13e0*/  BSSY B1, `(.L_x_416) ;  /* 0x0000477000017945 */ /* 0x000fe20003800000 */
[----:B------:R-:W-:Y:S02]  /*13f0*/  CS2R R28, SRZ ;  /* 0x00000000001c7805 */ /* 0x000fe4000001ff00 */
        /* <DEDUP_REMOVED lines=12> */
[----:B------:R-:W-:Y:S01]  /*14c0*/  IADD3 R14, P1, RZ, -R4, RZ ;  /* 0x80000004ff0e7210 */ /* 0x000fe20007f3e0ff */
[----:B------:R-:W-:Y:S01]  /*14d0*/  ULOP3.LUT UR9, URZ, UR9, URZ, 0x33, !UPT ;  /* 0x000000093f097292 */ /* 0x000fe2000f8e333f */
[----:B------:R-:W-:Y:S01]  /*14e0*/  IADD3.X R2, ~R31, -0x1, RZ, P0, !PT ;  /* 0xffffffff1f027810 */ /* 0x000fe200007fe5ff */
[----:B------:R-:W-:Y:S01]  /*14f0*/  ULDC.64 UR12, c[0x0][0x258] ;  /* 0x00009600000c7ab9 */ /* 0x000fe20000000a00 */
[----:B------:R-:W-:Y:S02]  /*1500*/  CS2R R28, SRZ ;  /* 0x00000000001c7805 */ /* 0x000fe4000001ff00 */
[----:B------:R-:W-:Y:S01]  /*1510*/  ISETP.GT.U32.AND P0, PT, R17, UR8, PT ;  /* 0x0000000811007c0c */ /* 0x000fe2000bf04070 */
[----:B------:R-:W-:-:S02]  /*1520*/  IMAD R15, R5, UR12, RZ ;  /* 0x0000000c050f7c24 */ /* 0x000fc4000f8e02ff */
[----:B------:R-:W-:Y:S01]  /*1530*/  IMAD.X R11, RZ, RZ, ~R5, P1 ;  /* 0x000000ffff0b7224 */ /* 0x000fe200008e0e05 */
[----:B------:R-:W-:Y:S01]  /*1540*/  ISETP.GT.AND.EX P0, PT, R2, UR9, PT, P0 ;  /* 0x0000000902007c0c */ /* 0x000fe2000bf04300 */
[----:B------:R-:W-:Y:S01]  /*1550*/  IMAD R15, R4, UR13, R15 ;  /* 0x0000000d040f7c24 */ /* 0x000fe2000f8e020f */
[----:B------:R-:W-:Y:S01]  /*1560*/  LOP3.LUT R2, RZ, R4, RZ, 0x33, !PT ;  /* 0x00000004ff027212 */ /* 0x000fe200078e33ff */
[----:B------:R-:W-:Y:S01]  /*1570*/  IMAD R11, R11, UR12, RZ ;  /* 0x0000000c0b0b7c24 */ /* 0x000fe2000f8e02ff */
[----:B------:R-:W-:Y:S01]  /*1580*/  SEL R17, R17, UR8, P0 ;  /* 0x0000000811117c07 */ /* 0x000fe20008000000 */
[----:B------:R-:W-:-:S04]  /*1590*/  IMAD.WIDE.U32 R26, R14, UR12, R36 ;  /* 0x0000000c0e1a7c25 */ /* 0x000fc8000f8e0024 */
[----:B------:R-:W-:Y:S02]  /*15a0*/  IMAD.IADD R2, R2, 0x1, -R17 ;  /* 0x0000000102027824 */ /* 0x000fe400078e0a11 */
[----:B0-----:R-:W-:-:S05]  /*15b0*/  IMAD.WIDE.U32 R12, R4, UR12, R12 ;  /* 0x0000000c040c7c25 */ /* 0x001fca000f8e000c */
[----:B------:R-:W-:Y:S01]  /*15c0*/  IADD3 R15, R13, R15, RZ ;  /* 0x0000000f0d0f7210 */ /* 0x000fe20007ffe0ff */
[----:B------:R-:W-:Y:S01]  /*15d0*/  IMAD R13, R14, UR13, R11 ;  /* 0x0000000d0e0d7c24 */ /* 0x000fe2000f8e020b */
[C---:B------:R-:W-:Y:S02]  /*15e0*/  IADD3 R10, P1, P2, R36.reuse, -UR12, -R12 ;  /* 0x8000000c240a7c10 */ /* 0x040fe4000fa3e80c */
[----:B------:R-:W-:Y:S01]  /*15f0*/  IADD3 R11, P0, R36, -R12, RZ ;  /* 0x8000000c240b7210 */ /* 0x000fe20007f1e0ff */
[----:B------:R-:W-:Y:S01]  /*1600*/  IMAD.IADD R13, R27, 0x1, R13 ;  /* 0x000000011b0d7824 */ /* 0x000fe200078e020d */
[----:B------:R-:W-:Y:S02]  /*1610*/  IADD3.X R12, R37, ~UR13, ~R15, P1, P2 ;  /* 0x8000000d250c7c10 */ /* 0x000fe40008fe4c0f */
[----:B------:R-:W-:Y:S02]  /*1620*/  IADD3.X R14, ~R15, R37, RZ, P0, !PT ;  /* 0x000000250f0e7210 */ /* 0x000fe400007fe5ff */
[----:B------:R-:W-:-:S07]  /*1630*/  LOP3.LUT R15, R2, 0x3, RZ, 0xc0, !PT ;  /* 0x00000003020f7812 */ /* 0x000fce00078ec0ff */
.L_x_501:
[----:B------:R-:W-:Y:S01]  /*1640*/  IADD3 R17, P1, R30, 0x1, RZ ;  /* 0x000000011e117810 */ /* 0x000fe20007f3e0ff */
[----:B------:R-:W-:Y:S01]  /*1650*/  ULDC.64 UR8, c[0x0][0x278] ;  /* 0x00009e0000087ab9 */ /* 0x000fe20000000a00 */
[----:B------:R-:W-:Y:S02]  /*1660*/  BSSY B0, `(.L_x_418) ;  /* 0x0000449000007945 */ /* 0x000fe40003800000 */
[----:B------:R-:W-:Y:S01]  /*1670*/  ISETP.LT.U32.AND P0, PT, R17, UR8, PT ;  /* 0x0000000811007c0c */ /* 0x000fe2000bf01070 */
[----:B------:R-:W-:-:S05]  /*1680*/  IMAD.X R2, RZ, RZ, R31, P1 ;  /* 0x000000ffff027224 */ /* 0x000fca00008e061f */
        /* <DEDUP_REMOVED lines=13> */
[----:B------:R-:W-:-:S05]  /*1760*/  IMAD R17, R17, UR9, R2 ;  /* 0x0000000911117c24 */ /* 0x000fca000f8e0202 */
[----:B------:R-:W-:-:S04]  /*1770*/  IADD3 R16, R25, R17, RZ ;  /* 0x0000001119107210 */ /* 0x000fc80007ffe0ff */
        /* <DEDUP_REMOVED lines=9> */
[----:B------:R-:W-:Y:S05]  /*1810*/  CALL.REL.NOINC `($__internal_11_$__cuda_sm20_rem_s64) ;  /* 0x00000048005c7944 */ /* 0x000fea0003c00000 */
[----:B------:R-:W-:Y:S01]  /*1820*/  IMAD.MOV.U32 R22, RZ, RZ, R40 ;  /* 0x000000ffff167224 */ /* 0x000fe200078e0028 */
[----:B------:R-:W-:Y:S01]  /*1830*/  MOV R23, R41 ;  /* 0x0000002900177202 */ /* 0x000fe20000000f00 */
[----:B------:R-:W-:Y:S06]  /*1840*/  BRA `(.L_x_422) ;  /* 0x00000000004c7947 */ /* 0x000fec0003800000 */
.L_x_421:
        /* <DEDUP_REMOVED lines=18> */
[----:B------:R-:W-:-:S07]  /*1970*/  @!P2 LOP3.LUT R22, RZ, UR8, RZ, 0x33, !PT ;  /* 0x00000008ff16ac12 */ /* 0x000fce000f8e33ff */
.L_x_422:
[----:B------:R-:W-:Y:S05]  /*1980*/  BSYNC B2 ;  /* 0x0000000000027941 */ /* 0x000fea0003800000 */
.L_x_420:
[----:B------:R-:W-:Y:S01]  /*1990*/  ISETP.NE.U32.AND P1, PT, R15, RZ, PT ;  /* 0x000000ff0f00720c */ /* 0x000fe20003f25070 */
[----:B------:R-:W-:Y:S01]  /*19a0*/  BSSY B2, `(.L_x_423) ;  /* 0x00001ae000027945 */ /* 0x000fe20003800000 */
[----:B------:R-:W-:Y:S01]  /*19b0*/  IMAD.MOV.U32 R17, RZ, RZ, R4 ;  /* 0x000000ffff117224 */ /* 0x000fe200078e0004 */
[----:B------:R-:W-:Y:S02]  /*19c0*/  MOV R18, R5 ;  /* 0x0000000500127202 */ /* 0x000fe40000000f00 */
[----:B------:R-:W-:-:S13]  /*19d0*/  ISETP.NE.AND.EX P1, PT, RZ, RZ, PT, P1 ;  /* 0x000000ffff00720c */ /* 0x000fda0003f25310 */
        /* <DEDUP_REMOVED lines=17> */
[----:B------:R-:W-:-:S04]  /*1af0*/  ISETP.NE.U32.AND P2, PT, R40, RZ, PT ;  /* 0x000000ff2800720c */ /* 0x000fc80003f45070 */
[----:B------:R-:W-:Y:S01]  /*1b00*/  ISETP.NE.AND.EX P2, PT, R41, RZ, PT, P2 ;  /* 0x000000ff2900720c */ /* 0x000fe20003f45320 */
[----:B------:R-:W-:-:S12]  /*1b10*/  BRA `(.L_x_429) ;  /* 0x0000000000507947 */ /* 0x000fd80003800000 */
.L_x_428:
        /* <DEDUP_REMOVED lines=20> */
.L_x_429:
[----:B------:R-:W-:Y:S05]  /*1c60*/  BSYNC B4 ;  /* 0x0000000000047941 */ /* 0x000fea0003800000 */
.L_x_427:
        /* <DEDUP_REMOVED lines=10> */
[----:B------:R-:W-:Y:S01]  /*1d10*/  MOV R18, R52 ;  /* 0x0000003400127202 */ /* 0x000fe20000000f00 */
[----:B------:R-:W-:Y:S01]  /*1d20*/  IMAD.MOV.U32 R19, RZ, RZ, R53 ;  /* 0x000000ffff137224 */ /* 0x000fe200078e0035 */
[----:B------:R-:W-:Y:S06]  /*1d30*/  BRA `(.L_x_432) ;  /* 0x0000000000547947 */ /* 0x000fec0003800000 */
.L_x_431:
        /* <DEDUP_REMOVED lines=18> */
[----:B------:R-:W-:Y:S01]  /*1e60*/  @P3 VIADD R17, R17, 0x1 ;  /* 0x0000000111113836 */ /* 0x000fe20000000000 */
[----:B------:R-:W-:-:S04]  /*1e70*/  @!P4 LOP3.LUT R17, RZ, UR8, RZ, 0x33, !PT ;  /* 0x00000008ff11cc12 */ /* 0x000fc8000f8e33ff */
[----:B------:R-:W-:-:S07]  /*1e80*/  MOV R18, R17 ;  /* 0x0000001100127202 */ /* 0x000fce0000000f00 */
.L_x_432:
[----:B------:R-:W-:Y:S05]  /*1e90*/  BSYNC B4 ;  /* 0x0000000000047941 */ /* 0x000fea0003800000 */
.L_x_430:
        /* <DEDUP_REMOVED lines=10> */
.L_x_434:
[----:B------:R-:W-:Y:S01]  /*1f40*/  ULDC UR8, c[0x0][0x268] ;  /* 0x00009a0000087ab9 */ /* 0x000fe20000000800 */
[----:B------:R-:W-:Y:S01]  /*1f50*/  IMAD.MOV.U32 R53, RZ, RZ, RZ ;  /* 0x000000ffff357224 */ /* 0x000fe200078e00ff */
        /* <DEDUP_REMOVED lines=18> */
.L_x_435:
[----:B------:R-:W-:Y:S05]  /*2080*/  BSYNC B4 ;  /* 0x0000000000047941 */ /* 0x000fea0003800000 */
.L_x_433:
[----:B------:R-:W-:Y:S01]  /*2090*/  ULDC.64 UR8, c[0x0][0x230] ;  /* 0x00008c0000087ab9 */ /* 0x000fe20000000a00 */
[----:B------:R-:W-:Y:S01]  /*20a0*/  MOV R20, R52 ;  /* 0x0000003400147202 */ /* 0x000fe20000000f00 */
[----:B------:R-:W-:Y:S02]  /*20b0*/  IMAD R17, R33, UR8, RZ ;  /* 0x0000000821117c24 */ /* 0x000fe4000f8e02ff */
[----:B------:R-:W-:-:S04]  /*20c0*/  IMAD.WIDE.U32 R18, R32, UR8, R18 ;  /* 0x0000000820127c25 */ /* 0x000fc8000f8e0012 */
[----:B------:R-:W-:Y:S01]  /*20d0*/  IMAD R17, R32, UR9, R17 ;  /* 0x0000000920117c24 */ /* 0x000fe2000f8e0211 */
[----:B------:R-:W-:Y:S01]  /*20e0*/  ULDC.64 UR8, c[0x0][0x238] ;  /* 0x00008e0000087ab9 */ /* 0x000fe20000000a00 */
[----:B------:R-:W-:Y:S02]  /*20f0*/  IMAD.MOV.U32 R21, RZ, RZ, R53 ;  /* 0x000000ffff157224 */ /* 0x000fe400078e0035 */
[----:B------:R-:W-:Y:S02]  /*2100*/  IMAD.IADD R2, R19, 0x1, R17 ;  /* 0x0000000113027824 */ /* 0x000fe400078e0211 */
[----:B------:R-:W-:-:S04]  /*2110*/  IMAD.WIDE.U32 R20, R18, UR8, R20 ;  /* 0x0000000812147c25 */ /* 0x000fc8000f8e0014 */
[----:B------:R-:W-:-:S04]  /*2120*/  IMAD R17, R2, UR8, RZ ;  /* 0x0000000802117c24 */ /* 0x000fc8000f8e02ff */
[----:B------:R-:W-:Y:S01]  /*2130*/  IMAD R17, R18, UR9, R17 ;  /* 0x0000000912117c24 */ /* 0x000fe2000f8e0211 */
[----:B------:R-:W-:Y:S02]  /*2140*/  ULDC.64 UR8, c[0x0][0x270] ;  /* 0x00009c0000087ab9 */ /* 0x000fe40000000a00 */
[----:B------:R-:W-:-:S04]  /*2150*/  IMAD.WIDE.U32 R18, R20, UR8, R6 ;  /* 0x0000000814127c25 */ /* 0x000fc8000f8e0006 */
[----:B------:R-:W-:-:S04]  /*2160*/  IMAD.IADD R2, R21, 0x1, R17 ;  /* 0x0000000115027824 */ /* 0x000fc800078e0211 */
[----:B------:R-:W-:-:S04]  /*2170*/  IMAD R17, R2, UR8, RZ ;  /* 0x0000000802117c24 */ /* 0x000fc8000f8e02ff */
[----:B------:R-:W-:Y:S01]  /*2180*/  IMAD R17, R20, UR9, R17 ;  /* 0x0000000914117c24 */ /* 0x000fe2000f8e0211 */
[----:B------:R-:W-:Y:S02]  /*2190*/  ULDC.64 UR8, c[0x0][0x278] ;  /* 0x00009e0000087ab9 */ /* 0x000fe40000000a00 */
[----:B------:R-:W-:Y:S02]  /*21a0*/  IMAD.WIDE.U32 R20, R18, UR8, R4 ;  /* 0x0000000812147c25 */ /* 0x000fe4000f8e0004 */
[----:B------:R-:W-:-:S05]  /*21b0*/  IADD3 R2, R19, R17, RZ ;  /* 0x0000001113027210 */ /* 0x000fca0007ffe0ff */
[----:B------:R-:W-:-:S04]  /*21c0*/  IMAD R17, R2, UR8, RZ ;  /* 0x0000000802117c24 */ /* 0x000fc8000f8e02ff */
[----:B------:R-:W-:Y:S01]  /*21d0*/  IMAD R17, R18, UR9, R17 ;  /* 0x0000000912117c24 */ /* 0x000fe2000f8e0211 */
[----:B------:R-:W-:Y:S02]  /*21e0*/  ULDC.64 UR8, c[0x0][0x218] ;  /* 0x0000860000087ab9 */ /* 0x000fe40000000a00 */
[----:B------:R-:W-:Y:S01]  /*21f0*/  LEA R18, P1, R20, UR8, 0x3 ;  /* 0x0000000814127c11 */ /* 0x000fe2000f8218ff */
[----:B------:R-:W-:-:S05]  /*2200*/  IMAD.IADD R17, R21, 0x1, R17 ;  /* 0x0000000115117824 */ /* 0x000fca00078e0211 */
[----:B------:R-:W-:-:S06]  /*2210*/  LEA.HI.X R19, R20, UR9, R17, 0x3, P1 ;  /* 0x0000000914137c11 */ /* 0x000fcc00088f1c11 */
[----:B------:R-:W2:Y:S02]  /*2220*/  LDG.E.64 R18, desc[UR10][R18.64] ;  /* 0x0000000a12127981 */ /* 0x000ea4000c1e1b00 */
[----:B--2---:R-:W-:-:S11]  /*2230*/  DADD R28, R28, R18 ;  /* 0x000000001c1c7229 */ /* 0x004fd60000000012 */
.L_x_426:
[----:B------:R-:W-:Y:S05]  /*2240*/  BSYNC B3 ;  /* 0x0000000000037941 */ /* 0x000fea0003800000 */
.L_x_425:
        /* <DEDUP_REMOVED lines=20> */
[----:B------:R-:W-:Y:S05]  /*2390*/  CALL.REL.NOINC `($__internal_11_$__cuda_sm20_rem_s64) ;  /* 0x0000003c007c7944 */ /* 0x000fea0003c00000 */
[----:B------:R-:W-:-:S04]  /*23a0*/  ISETP.NE.U32.AND P2, PT, R40, RZ, PT ;  /* 0x000000ff2800720c */ /* 0x000fc80003f45070 */
[----:B------:R-:W-:Y:S01]  /*23b0*/  ISETP.NE.AND.EX P2, PT, R41, RZ, PT, P2 ;  /* 0x000000ff2900720c */ /* 0x000fe20003f45320 */
[----:B------:R-:W-:-:S12]  /*23c0*/  BRA `(.L_x_440) ;  /* 0x0000000000507947 */ /* 0x000fd80003800000 */
.L_x_439:
        /* <DEDUP_REMOVED lines=20> */
.L_x_440:
[----:B------:R-:W-:Y:S05]  /*2510*/  BSYNC B4 ;  /* 0x0000000000047941 */ /* 0x000fea0003800000 */
.L_x_438:
        /* <DEDUP_REMOVED lines=13> */
.L_x_442:
        /* <DEDUP_REMOVED lines=16> */
[----:B------:R-:W-:Y:S02]  /*26f0*/  ISETP.GE.U32.AND P3, PT, R19, UR8, PT ;  /* 0x0000000813007c0c */ /* 0x000fe4000bf66070 */
[----:B------:R-:W-:-:S11]  /*2700*/  MOV R19, RZ ;  /* 0x000000ff00137202 */ /* 0x000fd60000000f00 */
[----:B------:R-:W-:Y:S01]  /*2710*/  @P3 VIADD R17, R17, 0x1 ;  /* 0x0000000111113836 */ /* 0x000fe20000000000 */
[----:B------:R-:W-:-:S05]  /*2720*/  @!P4 LOP3.LUT R17, RZ, UR8, RZ, 0x33, !PT ;  /* 0x00000008ff11cc12 */ /* 0x000fca000f8e33ff */
[----:B------:R-:W-:-:S07]  /*2730*/  IMAD.MOV.U32 R18, RZ, RZ, R17 ;  /* 0x000000ffff127224 */ /* 0x000fce00078e0011 */
.L_x_443:
[----:B------:R-:W-:Y:S05]  /*2740*/  BSYNC B4 ;  /* 0x0000000000047941 */ /* 0x000fea0003800000 */
.L_x_441:
        /* <DEDUP_REMOVED lines=10> */
.L_x_445:
        /* <DEDUP_REMOVED lines=20> */
.L_x_446:
[----:B------:R-:W-:Y:S05]  /*2930*/  BSYNC B4 ;  /* 0x0000000000047941 */ /* 0x000fea0003800000 */
.L_x_444:
        /* <DEDUP_REMOVED lines=29> */
[----:B------:R-:W2:Y:S02]  /*2b10*/  LDG.E.64 R18, desc[UR10][R20.64] ;  /* 0x0000000a14127981 */ /* 0x000ea4000c1e1b00 */
[----:B--2---:R-:W-:-:S11]  /*2b20*/  DADD R28, R28, R18 ;  /* 0x000000001c1c7229 */ /* 0x004fd60000000012 */
.L_x_437:
[----:B------:R-:W-:Y:S05]  /*2b30*/  BSYNC B3 ;  /* 0x0000000000037941 */ /* 0x000fea0003800000 */
.L_x_436:
        /* <DEDUP_REMOVED lines=26> */
.L_x_448:
        /* <DEDUP_REMOVED lines=20> */
.L_x_449:
[----:B------:R-:W-:Y:S05]  /*2e20*/  BSYNC B3 ;  /* 0x0000000000037941 */ /* 0x000fea0003800000 */
.L_x_447:
        /* <DEDUP_REMOVED lines=15> */
.L_x_451:
        /* <DEDUP_REMOVED lines=21> */
.L_x_452:
[----:B------:R-:W-:Y:S05]  /*3070*/  BSYNC B3 ;  /* 0x0000000000037941 */ /* 0x000fea0003800000 */
.L_x_450:
        /* <DEDUP_REMOVED lines=10> */
.L_x_454:
        /* <DEDUP_REMOVED lines=20> */
.L_x_455:
[----:B------:R-:W-:Y:S05]  /*3260*/  BSYNC B3 ;  /* 0x0000000000037941 */ /* 0x000fea0003800000 */
.L_x_453:
        /* <DEDUP_REMOVED lines=29> */
[----:B------:R-:W2:Y:S01]  /*3440*/  LDG.E.64 R18, desc[UR10][R20.64] ;  /* 0x0000000a14127981 */ /* 0x000ea2000c1e1b00 */
[----:B------:R-:W-:Y:S01]  /*3450*/  IADD3 R17, P1, R4, 0x3, RZ ;  /* 0x0000000304117810 */ /* 0x000fe20007f3e0ff */
[----:B--2---:R-:W-:-:S04]  /*3460*/  DADD R28, R28, R18 ;  /* 0x000000001c1c7229 */ /* 0x004fc80000000012 */
[----:B------:R-:W-:-:S08]  /*3470*/  IMAD.X R18, RZ, RZ, R5, P1 ;  /* 0x000000ffff127224 */ /* 0x000fd000008e0605 */
.L_x_424:
[----:B------:R-:W-:Y:S05]  /*3480*/  BSYNC B2 ;  /* 0x0000000000027941 */ /* 0x000fea0003800000 */
.L_x_423:
        /* <DEDUP_REMOVED lines=20> */
[C---:B------:R-:W-:Y:S01]  /*35d0*/  IADD3 R39, P2, R17.reuse, 0x3, RZ ;  /* 0x0000000311277810 */ /* 0x040fe20007f5e0ff */
[----:B------:R-:W-:Y:S01]  /*35e0*/  IMAD.SHL.U32 R48, R17, 0x8, RZ ;  /* 0x0000000811307824 */ /* 0x000fe200078e00ff */
[----:B------:R-:W-:Y:S01]  /*35f0*/  MOV R46, R36 ;  /* 0x00000024002e7202 */ /* 0x000fe20000000f00 */
[----:B------:R-:W-:Y:S01]  /*3600*/  IMAD R40, R40, UR8, RZ ;  /* 0x0000000828287c24 */ /* 0x000fe2000f8e02ff */
[----:B------:R-:W-:Y:S01]  /*3610*/  IADD3 R43, P3, RZ, -R19, RZ ;  /* 0x80000013ff2b7210 */ /* 0x000fe20007f7e0ff */
[----:B------:R-:W-:Y:S01]  /*3620*/  IMAD.X R19, RZ, RZ, R18, P1 ;  /* 0x000000ffff137224 */ /* 0x000fe200008e0612 */
[----:B------:R-:W-:-:S02]  /*3630*/  IADD3.X R20, RZ, R18, RZ, P4, !PT ;  /* 0x00000012ff147210 */ /* 0x000fc400027fe4ff */
[----:B------:R-:W-:Y:S01]  /*3640*/  IADD3 R45, P5, RZ, -R2, RZ ;  /* 0x80000002ff2d7210 */ /* 0x000fe20007fbe0ff */
[----:B------:R-:W-:Y:S01]  /*3650*/  IMAD.X R2, RZ, RZ, R18, P2 ;  /* 0x000000ffff027224 */ /* 0x000fe200010e0612 */
[----:B------:R-:W-:Y:S02]  /*3660*/  IADD3 R39, P4, RZ, -R39, RZ ;  /* 0x80000027ff277210 */ /* 0x000fe40007f9e0ff */
[----:B------:R-:W-:Y:S01]  /*3670*/  IADD3.X R38, RZ, ~R20, RZ, P3, !PT ;  /* 0x80000014ff267210 */ /* 0x000fe20001ffe4ff */
[----:B------:R-:W-:-:S04]  /*3680*/  IMAD.WIDE.U32 R20, R49, UR8, R46 ;  /* 0x0000000831147c25 */ /* 0x000fc8000f8e002e */
[----:B------:R-:W-:Y:S02]  /*3690*/  IMAD R49, R49, UR9, R40 ;  /* 0x0000000931317c24 */ /* 0x000fe4000f8e0228 */
[----:B------:R-:W-:Y:S02]  /*36a0*/  IMAD.X R40, RZ, RZ, ~R19, P5 ;  /* 0x000000ffff287224 */ /* 0x000fe400028e0e13 */
[----:B------:R-:W-:Y:S01]  /*36b0*/  IMAD.X R41, RZ, RZ, ~R2, P4 ;  /* 0x000000ffff297224 */ /* 0x000fe200020e0e02 */
[----:B------:R-:W-:Y:S01]  /*36c0*/  IADD3 R19, R21, R49, RZ ;  /* 0x0000003115137210 */ /* 0x000fe20007ffe0ff */
[----:B------:R-:W-:Y:S02]  /*36d0*/  IMAD R2, R38, UR8, RZ ;  /* 0x0000000826027c24 */ /* 0x000fe4000f8e02ff */
[----:B------:R-:W-:Y:S02]  /*36e0*/  IMAD R38, R40, UR8, RZ ;  /* 0x0000000828267c24 */ /* 0x000fe4000f8e02ff */
[----:B------:R-:W-:-:S02]  /*36f0*/  IMAD R21, R43, UR9, R2 ;  /* 0x000000092b157c24 */ /* 0x000fc4000f8e0202 */
[----:B------:R-:W-:Y:S02]  /*3700*/  IMAD R2, R41, UR8, RZ ;  /* 0x0000000829027c24 */ /* 0x000fe4000f8e02ff */
[----:B------:R-:W-:Y:S02]  /*3710*/  IMAD R41, R45, UR9, R38 ;  /* 0x000000092d297c24 */ /* 0x000fe4000f8e0226 */
[----:B------:R-:W-:-:S04]  /*3720*/  IMAD.WIDE.U32 R42, R43, UR8, R46 ;  /* 0x000000082b2a7c25 */ /* 0x000fc8000f8e002e */
[----:B------:R-:W-:-:S04]  /*3730*/  IMAD.WIDE.U32 R44, R45, UR8, R46 ;  /* 0x000000082d2c7c25 */ /* 0x000fc8000f8e002e */
[----:B------:R-:W-:-:S04]  /*3740*/  IMAD.WIDE.U32 R46, R39, UR8, R46 ;  /* 0x00000008272e7c25 */ /* 0x000fc8000f8e002e */
[----:B------:R-:W-:Y:S02]  /*3750*/  IMAD R39, R39, UR9, R2 ;  /* 0x0000000927277c24 */ /* 0x000fe4000f8e0202 */
[----:B------:R-:W-:Y:S02]  /*3760*/  IMAD.IADD R21, R43, 0x1, R21 ;  /* 0x000000012b157824 */ /* 0x000fe400078e0215 */
[----:B------:R-:W-:Y:S01]  /*3770*/  IMAD.IADD R43, R45, 0x1, R41 ;  /* 0x000000012d2b7824 */ /* 0x000fe200078e0229 */
[----:B------:R-:W-:Y:S02]  /*3780*/  IADD3 R45, R47, R39, RZ ;  /* 0x000000272f2d7210 */ /* 0x000fe40007ffe0ff */
[----:B------:R-:W-:-:S07]  /*3790*/  SHF.L.U64.HI R47, R17, 0x3, R18 ;  /* 0x00000003112f7819 */ /* 0x000fce0000010212 */
.L_x_500:
        /* <DEDUP_REMOVED lines=19> */
.L_x_459:
        /* <DEDUP_REMOVED lines=20> */
.L_x_460:
[----:B------:R-:W-:Y:S05]  /*3a10*/  BSYNC B3 ;  /* 0x0000000000037941 */ /* 0x000fea0003800000 */
.L_x_458:
        /* <DEDUP_REMOVED lines=10> */
[----:B------:R-:W-:Y:S02]  /*3ac0*/  IMAD.MOV.U32 R40, RZ, RZ, R52 ;  /* 0x000000ffff287224 */ /* 0x000fe400078e0034 */
[----:B------:R-:W-:Y:S01]  /*3ad0*/  IMAD.MOV.U32 R41, RZ, RZ, R53 ;  /* 0x000000ffff297224 */ /* 0x000fe200078e0035 */
[----:B------:R-:W-:Y:S06]  /*3ae0*/  BRA `(.L_x_463) ;  /* 0x0000000000507947 */ /* 0x000fec0003800000 */
.L_x_462:
        /* <DEDUP_REMOVED lines=20> */
.L_x_463:
[----:B------:R-:W-:Y:S05]  /*3c30*/  BSYNC B3 ;  /* 0x0000000000037941 */ /* 0x000fea0003800000 */
.L_x_461:
        /* <DEDUP_REMOVED lines=13> */
.L_x_465:
        /* <DEDUP_REMOVED lines=20> */
.L_x_466:
[----:B------:R-:W-:Y:S05]  /*3e50*/  BSYNC B3 ;  /* 0x0000000000037941 */ /* 0x000fea0003800000 */
.L_x_464:
        /* <DEDUP_REMOVED lines=26> */
[----:B------:R-:W2:Y:S02]  /*4000*/  LDG.E.64 R38, desc[UR10][R38.64] ;  /* 0x0000000a26267981 */ /* 0x000ea4000c1e1b00 */
[----:B--2---:R-:W-:-:S11]  /*4010*/  DADD R28, R28, R38 ;  /* 0x000000001c1c7229 */ /* 0x004fd60000000026 */
.L_x_457:
[----:B------:R-:W-:Y:S05]  /*4020*/  BSYNC B2 ;  /* 0x0000000000027941 */ /* 0x000fea0003800000 */
.L_x_456:
        /* <DEDUP_REMOVED lines=17> */
.L_x_470:
        /* <DEDUP_REMOVED lines=20> */
.L_x_471:
[----:B------:R-:W-:Y:S05]  /*4280*/  BSYNC B3 ;  /* 0x0000000000037941 */ /* 0x000fea0003800000 */
.L_x_469:
        /* <DEDUP_REMOVED lines=13> */
.L_x_473:
        /* <DEDUP_REMOVED lines=20> */
.L_x_474:
[----:B------:R-:W-:Y:S05]  /*44a0*/  BSYNC B3 ;  /* 0x0000000000037941 */ /* 0x000fea0003800000 */
.L_x_472:
        /* <DEDUP_REMOVED lines=13> */
.L_x_476:
[----:B------:R-:W-:Y:S01]  /*4580*/  ULDC UR8, c[0x0][0x268] ;  /* 0x00009a0000087ab9 */ /* 0x000fe20000000800 */
[----:B------:R-:W-:Y:S01]  /*4590*/  MOV R53, RZ ;  /* 0x000000ff00357202 */ /* 0x000fe20000000f00 */
        /* <DEDUP_REMOVED lines=18> */
.L_x_477:
[----:B------:R-:W-:Y:S05]  /*46c0*/  BSYNC B3 ;  /* 0x0000000000037941 */ /* 0x000fea0003800000 */
.L_x_475:
        /* <DEDUP_REMOVED lines=9> */
[----:B------:R-:W-:Y:S02]  /*4760*/  IMAD.MOV.U32 R41, RZ, RZ, R53 ;  /* 0x000000ffff297224 */ /* 0x000fe400078e0035 */
[----:B------:R-:W-:Y:S02]  /*4770*/  IMAD.MOV.U32 R49, RZ, RZ, R47 ;  /* 0x000000ffff317224 */ /* 0x000fe400078e002f */
        /* <DEDUP_REMOVED lines=10> */
[----:B------:R-:W-:Y:S02]  /*4820*/  IMAD.IADD R2, R39, 0x1, R51 ;  /* 0x0000000127027824 */ /* 0x000fe400078e0233 */
[----:B------:R-:W-:Y:S01]  /*4830*/  IMAD R39, R38, UR5, RZ ;  /* 0x0000000526277c24 */ /* 0x000fe2000f8e02ff */
[----:B------:R-:W-:-:S03]  /*4840*/  IADD3 R38, P2, R40, UR8, RZ ;  /* 0x0000000828267c10 */ /* 0x000fc6000ff5e0ff */
[----:B------:R-:W-:-:S05]  /*4850*/  IMAD R39, R2, UR6, R39 ;  /* 0x0000000602277c24 */ /* 0x000fca000f8e0227 */
[----:B------:R-:W-:-:S06]  /*4860*/  IADD3.X R39, R41, UR9, R39, P2, !PT ;  /* 0x0000000929277c10 */ /* 0x000fcc00097fe427 */
[----:B------:R-:W2:Y:S02]  /*4870*/  LDG.E.64 R38, desc[UR10][R38.64+0x8] ;  /* 0x0000080a26267981 */ /* 0x000ea4000c1e1b00 */
[----:B--2---:R-:W-:-:S11]  /*4880*/  DADD R28, R28, R38 ;  /* 0x000000001c1c7229 */ /* 0x004fd60000000026 */
.L_x_468:
[----:B------:R-:W-:Y:S05]  /*4890*/  BSYNC B2 ;  /* 0x0000000000027941 */ /* 0x000fea0003800000 */
.L_x_467:
        /* <DEDUP_REMOVED lines=17> */
.L_x_481:
        /* <DEDUP_REMOVED lines=20> */
.L_x_482:
[----:B------:R-:W-:Y:S05]  /*4af0*/  BSYNC B3 ;  /* 0x0000000000037941 */ /* 0x000fea0003800000 */
.L_x_480:
        /* <DEDUP_REMOVED lines=13> */
.L_x_484:
        /* <DEDUP_REMOVED lines=10> */
[----:B------:R-:W-:Y:S01]  /*4c70*/  IMAD.HI.U32 R40, R41, R24, RZ ;  /* 0x0000001829287227 */ /* 0x000fe200078e00ff */
[----:B------:R-:W-:-:S03]  /*4c80*/  MOV R41, RZ ;  /* 0x000000ff00297202 */ /* 0x000fc60000000f00 */
        /* <DEDUP_REMOVED lines=8> */
.L_x_485:
[----:B------:R-:W-:Y:S05]  /*4d10*/  BSYNC B3 ;  /* 0x0000000000037941 */ /* 0x000fea0003800000 */
.L_x_483:
        /* <DEDUP_REMOVED lines=11> */
[----:B------:R-:W-:Y:S05]  /*4dd0*/  CALL.REL.NOINC `($__internal_10_$__cuda_sm20_div_s64) ;  /* 0x0000000c009c7944 */ /* 0x000fea0003c00000 */
[----:B------:R-:W-:Y:S05]  /*4de0*/  BRA `(.L_x_488) ;  /* 0x0000000000507947 */ /* 0x000fea0003800000 */
.L_x_487:
        /* <DEDUP_REMOVED lines=20> */
.L_x_488:
[----:B------:R-:W-:Y:S05]  /*4f30*/  BSYNC B3 ;  /* 0x0000000000037941 */ /* 0x000fea0003800000 */
.L_x_486:
[----:B------:R-:W-:Y:S01]  /*4f40*/  ULDC.64 UR8, c[0x0][0x230] ;  /* 0x00008c0000087ab9 */ /* 0x000fe20000000a00 */
[----:B------:R-:W-:Y:S01]  /*4f50*/  MOV R39, R41 ;  /* 0x0000002900277202 */ /* 0x000fe20000000f00 */
[----:B------:R-:W-:Y:S02]  /*4f60*/  IMAD R49, R33, UR8, RZ ;  /* 0x0000000821317c24 */ /* 0x000fe4000f8e02ff */
[----:B------:R-:W-:Y:S01]  /*4f70*/  IMAD.MOV.U32 R38, RZ, RZ, R40 ;  /* 0x000000ffff267224 */ /* 0x000fe200078e0028 */
[----:B------:R-:W-:Y:S01]  /*4f80*/  MOV R40, R52 ;  /* 0x0000003400287202 */ /* 0x000fe20000000f00 */
        /* <DEDUP_REMOVED lines=9> */
[----:B------:R-:W-:-:S03]  /*5020*/  IMAD.MOV.U32 R49, RZ, RZ, R47 ;  /* 0x000000ffff317224 */ /* 0x000fc600078e002f */
[----:B------:R-:W-:Y:S01]  /*5030*/  IADD3 R2, R41, R39, RZ ;  /* 0x0000002729027210 */ /* 0x000fe20007ffe0ff */
        /* <DEDUP_REMOVED lines=11> */
.L_x_479:
[----:B------:R-:W-:Y:S05]  /*50f0*/  BSYNC B2 ;  /* 0x0000000000027941 */ /* 0x000fea0003800000 */
.L_x_478:
        /* <DEDUP_REMOVED lines=13> */
[----:B------:R-:W-:Y:S05]  /*51d0*/  CALL.REL.NOINC `($__internal_11_$__cuda_sm20_rem_s64) ;  /* 0x0000000c00ec7944 */ /* 0x000fea0003c00000 */
[----:B------:R-:W-:-:S04]  /*51e0*/  ISETP.NE.U32.AND P1, PT, R40, RZ, PT ;  /* 0x000000ff2800720c */ /* 0x000fc80003f25070 */
[----:B------:R-:W-:Y:S01]  /*51f0*/  ISETP.NE.AND.EX P1, PT, R41, RZ, PT, P1 ;  /* 0x000000ff2900720c */ /* 0x000fe20003f25310 */
[----:B------:R-:W-:-:S12]  /*5200*/  BRA `(.L_x_493) ;  /* 0x0000000000507947 */ /* 0x000fd80003800000 */
.L_x_492:
        /* <DEDUP_REMOVED lines=20> */
.L_x_493:
[----:B------:R-:W-:Y:S05]  /*5350*/  BSYNC B3 ;  /* 0x0000000000037941 */ /* 0x000fea0003800000 */
.L_x_491:
        /* <DEDUP_REMOVED lines=10> */
[----:B------:R-:W-:Y:S01]  /*5400*/  IMAD.MOV.U32 R40, RZ, RZ, R52 ;  /* 0x000000ffff287224 */ /* 0x000fe200078e0034 */
[----:B------:R-:W-:Y:S01]  /*5410*/  MOV R41, R53 ;  /* 0x0000003500297202 */ /* 0x000fe20000000f00 */
[----:B------:R-:W-:Y:S06]  /*5420*/  BRA `(.L_x_496) ;  /* 0x0000000000507947 */ /* 0x000fec0003800000 */
.L_x_495:
        /* <DEDUP_REMOVED lines=20> */
.L_x_496:
[----:B------:R-:W-:Y:S05]  /*5570*/  BSYNC B3 ;  /* 0x0000000000037941 */ /* 0x000fea0003800000 */
.L_x_494:
        /* <DEDUP_REMOVED lines=13> */
.L_x_498:
        /* <DEDUP_REMOVED lines=20> */
.L_x_499:
[----:B------:R-:W-:Y:S05]  /*5790*/  BSYNC B3 ;  /* 0x0000000000037941 */ /* 0x000fea0003800000 */
.L_x_497:
        /* <DEDUP_REMOVED lines=27> */
.L_x_490:
[----:B------:R-:W-:Y:S05]  /*5950*/  BSYNC B2 ;  /* 0x0000000000027941 */ /* 0x000fea0003800000 */
.L_x_489:
        /* <DEDUP_REMOVED lines=25> */
.L_x_419:
[----:B------:R-:W-:Y:S05]  /*5af0*/  BSYNC B0 ;  /* 0x0000000000007941 */ /* 0x000fea0003800000 */
.L_x_418:
[----:B------:R-:W-:-:S04]  /*5b00*/  IADD3 R6, P0, R6, 0x1, RZ ;  /* 0x0000000106067810 */ /* 0x000fc80007f1e0ff */
[----:B------:R-:W-:Y:S02]  /*5b10*/  IADD3.X R7, RZ, R7, RZ, P0, !PT ;  /* 0x00000007ff077210 */ /* 0x000fe400007fe4ff */
[----:B------:R-:W-:-:S04]  /*5b20*/  ISETP.GE.U32.AND P0, PT, R6, R9, PT ;  /* 0x000000090600720c */ /* 0x000fc80003f06070 */
[----:B------:R-:W-:-:S13]  /*5b30*/  ISETP.GE.AND.EX P0, PT, R7, R8, PT, P0 ;  /* 0x000000080700720c */ /* 0x000fda0003f06300 */
[----:B------:R-:W-:Y:S05]  /*5b40*/  @!P0 BRA `(.L_x_501) ;  /* 0xffffffb800bc8947 */ /* 0x000fea000383ffff */
.L_x_417:
[----:B------:R-:W-:Y:S05]  /*5b50*/  BSYNC B1 ;  /* 0x0000000000017941 */ /* 0x000fea0003800000 */
.L_x_416:
[----:B------:R-:W-:Y:S01]  /*5b60*/  ULDC UR8, c[0x0][0x0] ;  /* 0x0000000000087ab9 */ /* 0x000fe20000000800 */
[----:B------:R-:W0:Y:S01]  /*5b70*/  LDC R2, c[0x0][0xc] ;  /* 0x00000300ff027b82 */ /* 0x000e220000000800 */
[----:B------:R-:W-:Y:S01]  /*5b80*/  ULDC.64 UR12, c[0x0][0x280] ;  /* 0x0000a000000c7ab9 */ /* 0x000fe20000000a00 */
[----:B------:R-:W-:Y:S02]  /*5b90*/  SHF.R.S32.HI R5, RZ, 0x1f, R0 ;  /* 0x0000001fff057819 */ /* 0x000fe40000011400 */
[----:B------:R-:W-:-:S04]  /*5ba0*/  LEA R4, P0, R0, UR12, 0x3 ;  /* 0x0000000c00047c11 */ /* 0x000fc8000f8018ff */
[----:B------:R-:W-:-:S05]  /*5bb0*/  LEA.HI.X R5, R0, UR13, R5, 0x3, P0 ;  /* 0x0000000d00057c11 */ /* 0x000fca00080f1c05 */
[----:B------:R1:W-:Y:S01]  /*5bc0*/  STG.E.64 desc[UR10][R4.64], R28 ;  /* 0x0000001c04007986 */ /* 0x0003e2000c101b0a */
        /* <DEDUP_REMOVED lines=8> */
        .weak           $__internal_10_$__cuda_sm20_div_s64
        .type           $__internal_10_$__cuda_sm20_div_s64,@function
        .size           $__internal_10_$__cuda_sm20_div_s64,($__internal_11_$__cuda_sm20_rem_s64 - $__internal_10_$__cuda_sm20_div_s64)
$__internal_10_$__cuda_sm20_div_s64:
[-C--:B------:R-:W-:Y:S02]  /*5c50*/  IADD3 R39, P3, RZ, -R50.reuse, RZ ;  /* 0x80000032ff277210 */ /* 0x080fe40007f7e0ff */
[----:B------:R-:W-:Y:S02]  /*5c60*/  ISETP.GE.AND P2, PT, R49, RZ, PT ;  /* 0x000000ff3100720c */ /* 0x000fe40003f46270 */
[-C--:B------:R-:W-:Y:S02]  /*5c70*/  IADD3.X R54, RZ, ~R49.reuse, RZ, P3, !PT ;  /* 0x80000031ff367210 */ /* 0x080fe40001ffe4ff */
[----:B------:R-:W-:Y:S02]  /*5c80*/  SEL R38, R39, R50, !P2 ;  /* 0x0000003227267207 */ /* 0x000fe40005000000 */
[----:B------:R-:W-:Y:S02]  /*5c90*/  SEL R39, R54, R49, !P2 ;  /* 0x0000003136277207 */ /* 0x000fe40005000000 */
[----:B------:R-:W-:-:S02]  /*5ca0*/  ISETP.GE.AND P5, PT, R52, RZ, PT ;  /* 0x000000ff3400720c */ /* 0x000fc40003fa6270 */
        /* <DEDUP_REMOVED lines=20> */
[----:B------:R-:W-:-:S03]  /*5df0*/  IADD3 R54, P2, RZ, -R54, RZ ;  /* 0x80000036ff367210 */ /* 0x000fc60007f5e0ff */
[----:B------:R-:W-:Y:S02]  /*5e00*/  IMAD R56, R51, R38, R56 ;  /* 0x0000002633387224 */ /* 0x000fe400078e0238 */
[----:B------:R-:W-:-:S04]  /*5e10*/  IMAD.HI.U32 R58, R59, R54, RZ ;  /* 0x000000363b3a7227 */ /* 0x000fc800078e00ff */
[----:B------:R-:W-:-:S04]  /*5e20*/  IMAD.X R56, RZ, RZ, ~R56, P2 ;  /* 0x000000ffff387224 */ /* 0x000fc800010e0e38 */
[----:B------:R-:W-:-:S04]  /*5e30*/  IMAD.WIDE.U32 R58, P2, R59, R56, R58 ;  /* 0x000000383b3a7225 */ /* 0x000fc8000784003a */
[C---:B------:R-:W-:Y:S01]  /*5e40*/  IMAD.HI.U32 R55, P3, R51.reuse, R54, R58 ;  /* 0x0000003633377227 */ /* 0x040fe2000786003a */
[----:B------:R-:W-:Y:S02]  /*5e50*/  IADD3 R58, P6, RZ, -R53, RZ ;  /* 0x80000035ff3a7210 */ /* 0x000fe40007fde0ff */
[----:B------:R-:W-:Y:S01]  /*5e60*/  MOV R59, RZ ;  /* 0x000000ff003b7202 */ /* 0x000fe20000000f00 */
[CC--:B------:R-:W-:Y:S02]  /*5e70*/  IMAD R54, R51.reuse, R56.reuse, RZ ;  /* 0x0000003833367224 */ /* 0x0c0fe400078e02ff */
[----:B------:R-:W-:-:S03]  /*5e80*/  IMAD.HI.U32 R56, R51, R56, RZ ;  /* 0x0000003833387227 */ /* 0x000fc600078e00ff */
[----:B------:R-:W-:Y:S01]  /*5e90*/  IADD3 R54, P4, R54, R55, RZ ;  /* 0x0000003736367210 */ /* 0x000fe20007f9e0ff */
[----:B------:R-:W-:Y:S01]  /*5ea0*/  IMAD.X R56, R56, 0x1, R51, P2 ;  /* 0x0000000138387824 */ /* 0x000fe200010e0633 */
[----:B------:R-:W-:Y:S02]  /*5eb0*/  SEL R55, R58, R53, !P5 ;  /* 0x000000353a377207 */ /* 0x000fe40006800000 */
[----:B------:R-:W-:-:S03]  /*5ec0*/  IADD3.X R53, RZ, ~R52, RZ, P6, !PT ;  /* 0x80000034ff357210 */ /* 0x000fc600037fe4ff */
[----:B------:R-:W-:Y:S01]  /*5ed0*/  IMAD.HI.U32 R58, R54, R55, RZ ;  /* 0x00000037363a7227 */ /* 0x000fe200078e00ff */
[----:B------:R-:W-:-:S05]  /*5ee0*/  SEL R51, R53, R52, !P5 ;  /* 0x0000003435337207 */ /* 0x000fca0006800000 */
[----:B------:R-:W-:Y:S01]  /*5ef0*/  IMAD.WIDE.U32 R58, R54, R51, R58 ;  /* 0x00000033363a7225 */ /* 0x000fe200078e003a */
[----:B------:R-:W-:-:S05]  /*5f00*/  IADD3.X R54, RZ, RZ, R56, P4, P3 ;  /* 0x000000ffff367210 */ /* 0x000fca00027e6438 */
[----:B------:R-:W-:-:S04]  /*5f10*/  IMAD.HI.U32 R56, P3, R54, R55, R58 ;  /* 0x0000003736387227 */ /* 0x000fc8000786003a */
[CC--:B------:R-:W-:Y:S02]  /*5f20*/  IMAD R53, R54.reuse, R51.reuse, RZ ;  /* 0x0000003336357224 */ /* 0x0c0fe400078e02ff */
[----:B------:R-:W-:-:S03]  /*5f30*/  IMAD.HI.U32 R57, R54, R51, RZ ;  /* 0x0000003336397227 */ /* 0x000fc600078e00ff */
[----:B------:R-:W-:Y:S01]  /*5f40*/  IADD3 R53, P2, R53, R56, RZ ;  /* 0x0000003835357210 */ /* 0x000fe20007f5e0ff */
[----:B------:R-:W-:-:S04]  /*5f50*/  IMAD.X R57, RZ, RZ, R57, P3 ;  /* 0x000000ffff397224 */ /* 0x000fc800018e0639 */
[----:B------:R-:W-:Y:S01]  /*5f60*/  IMAD.WIDE.U32 R58, R53, R38, RZ ;  /* 0x00000026353a7225 */ /* 0x000fe200078e00ff */
[----:B------:R-:W-:-:S03]  /*5f70*/  IADD3.X R57, RZ, R57, RZ, P2, !PT ;  /* 0x00000039ff397210 */ /* 0x000fc600017fe4ff */
[----:B------:R-:W-:Y:S01]  /*5f80*/  IMAD R54, R53, R39, R59 ;  /* 0x0000002735367224 */ /* 0x000fe200078e023b */
[----:B------:R-:W-:-:S03]  /*5f90*/  IADD3 R55, P3, -R58, R55, RZ ;  /* 0x000000373a377210 */ /* 0x000fc60007f7e1ff */
[-C--:B------:R-:W-:Y:S01]  /*5fa0*/  IMAD R54, R57, R38.reuse, R54 ;  /* 0x0000002639367224 */ /* 0x080fe200078e0236 */
[----:B------:R-:W-:-:S03]  /*5fb0*/  ISETP.GE.U32.AND P2, PT, R55, R38, PT ;  /* 0x000000263700720c */ /* 0x000fc60003f46070 */
[----:B------:R-:W-:Y:S01]  /*5fc0*/  IMAD.X R51, R51, 0x1, ~R54, P3 ;  /* 0x0000000133337824 */ /* 0x000fe200018e0e36 */
[----:B------:R-:W-:-:S04]  /*5fd0*/  IADD3 R54, P3, R55, -R38, RZ ;  /* 0x8000002637367210 */ /* 0x000fc80007f7e0ff */
[----:B------:R-:W-:-:S04]  /*5fe0*/  ISETP.GE.U32.AND.EX P2, PT, R51, R39, PT, P2 ;  /* 0x000000273300720c */ /* 0x000fc80003f46120 */
[----:B------:R-:W-:Y:S02]  /*5ff0*/  SEL R55, R54, R55, P2 ;  /* 0x0000003736377207 */ /* 0x000fe40001000000 */
[----:B------:R-:W-:Y:S02]  /*6000*/  IADD3 R54, P4, R53, 0x1, RZ ;  /* 0x0000000135367810 */ /* 0x000fe40007f9e0ff */
[----:B------:R-:W-:Y:S02]  /*6010*/  ISETP.GE.U32.AND P5, PT, R55, R38, PT ;  /* 0x000000263700720c */ /* 0x000fe40003fa6070 */
[----:B------:R-:W-:Y:S01]  /*6020*/  IADD3.X R38, R51, ~R39, RZ, P3, !PT ;  /* 0x8000002733267210 */ /* 0x000fe20001ffe4ff */
[----:B------:R-:W-:Y:S01]  /*6030*/  IMAD.X R56, RZ, RZ, R57, P4 ;  /* 0x000000ffff387224 */ /* 0x000fe200020e0639 */
[----:B------:R-:W-:Y:S02]  /*6040*/  SEL R54, R54, R53, P2 ;  /* 0x0000003536367207 */ /* 0x000fe40001000000 */
[----:B------:R-:W-:-:S02]  /*6050*/  SEL R38, R38, R51, P2 ;  /* 0x0000003326267207 */ /* 0x000fc40001000000 */
[----:B------:R-:W-:Y:S02]  /*6060*/  SEL R56, R56, R57, P2 ;  /* 0x0000003938387207 */ /* 0x000fe40001000000 */
[----:B------:R-:W-:Y:S02]  /*6070*/  IADD3 R51, P2, R54, 0x1, RZ ;  /* 0x0000000136337810 */ /* 0x000fe40007f5e0ff */
[----:B------:R-:W-:Y:S02]  /*6080*/  ISETP.GE.U32.AND.EX P5, PT, R38, R39, PT, P5 ;  /* 0x000000272600720c */ /* 0x000fe40003fa6150 */
[----:B------:R-:W-:Y:S02]  /*6090*/  IADD3.X R39, RZ, R56, RZ, P2, !PT ;  /* 0x00000038ff277210 */ /* 0x000fe400017fe4ff */
[----:B------:R-:W-:Y:S02]  /*60a0*/  SEL R51, R51, R54, P5 ;  /* 0x0000003633337207 */ /* 0x000fe40002800000 */
[----:B------:R-:W-:-:S02]  /*60b0*/  LOP3.LUT R38, R49, R52, RZ, 0x3c, !PT ;  /* 0x0000003431267212 */ /* 0x000fc400078e3cff */
[----:B------:R-:W-:Y:S02]  /*60c0*/  SEL R39, R39, R56, P5 ;  /* 0x0000003827277207 */ /* 0x000fe40002800000 */
[-C--:B------:R-:W-:Y:S02]  /*60d0*/  IADD3 R52, P3, RZ, -R51.reuse, RZ ;  /* 0x80000033ff347210 */ /* 0x080fe40007f7e0ff */
[----:B------:R-:W-:Y:S02]  /*60e0*/  ISETP.GE.AND P4, PT, R38, RZ, PT ;  /* 0x000000ff2600720c */ /* 0x000fe40003f86270 */
[----:B------:R-:W-:Y:S01]  /*60f0*/  ISETP.NE.U32.AND P2, PT, R50, RZ, PT ;  /* 0x000000ff3200720c */ /* 0x000fe20003f45070 */
[----:B------:R-:W-:Y:S01]  /*6100*/  IMAD.X R38, RZ, RZ, ~R39, P3 ;  /* 0x000000ffff267224 */ /* 0x000fe200018e0e27 */
[----:B------:R-:W-:Y:S02]  /*6110*/  SEL R52, R52, R51, !P4 ;  /* 0x0000003334347207 */ /* 0x000fe40006000000 */
[----:B------:R-:W-:-:S02]  /*6120*/  ISETP.NE.AND.EX P2, PT, R49, RZ, PT, P2 ;  /* 0x000000ff3100720c */ /* 0x000fc40003f45320 */
[----:B------:R-:W-:Y:S01]  /*6130*/  SEL R38, R38, R39, !P4 ;  /* 0x0000002726267207 */ /* 0x000fe20006000000 */
[----:B------:R-:W-:Y:S01]  /*6140*/  IMAD.MOV.U32 R39, RZ, RZ, 0x0 ;  /* 0x00000000ff277424 */ /* 0x000fe200078e00ff */
[----:B------:R-:W-:Y:S02]  /*6150*/  SEL R52, R52, 0xffffffff, P2 ;  /* 0xffffffff34347807 */ /* 0x000fe40001000000 */
[----:B------:R-:W-:Y:S02]  /*6160*/  SEL R53, R38, 0xffffffff, P2 ;  /* 0xffffffff26357807 */ /* 0x000fe40001000000 */
[----:B------:R-:W-:-:S04]  /*6170*/  MOV R38, R2 ;  /* 0x0000000200267202 */ /* 0x000fc80000000f00 */
[----:B------:R-:W-:Y:S05]  /*6180*/  RET.REL.NODEC R38 `(_ZN2at6native13col2im_kernelIddEEvlPKT_llllllllllllPS2_) ;  /* 0xffffff9c269c7950 */ /* 0x000fea0003c3ffff */
        .weak           $__internal_11_$__cuda_sm20_rem_s64
        .type           $__internal_11_$__cuda_sm20_rem_s64,@function
        .size           $__internal_11_$__cuda_sm20_rem_s64,(.L_x_515 - $__internal_11_$__cuda_sm20_rem_s64)
$__internal_11_$__cuda_sm20_rem_s64:
        /* <DEDUP_REMOVED lines=17> */
[----:B------:R-:W-:-:S04]  /*62a0*/  IMAD.HI.U32 R55, R51, R59, RZ ;  /* 0x0000003b33377227 */ /* 0x000fc800078e00ff */
[----:B------:R-:W-:Y:S01]  /*62b0*/  IMAD.HI.U32 R40, P3, R51, R57, R40 ;  /* 0x0000003933287227 */ /* 0x000fe20007860028 */
[----:B------:R-:W-:-:S03]  /*62c0*/  IADD3.X R55, R55, R51, RZ, P2, !PT ;  /* 0x0000003337377210 */ /* 0x000fc600017fe4ff */
[----:B------:R-:W-:-:S05]  /*62d0*/  IMAD R41, R51, R59, RZ ;  /* 0x0000003b33297224 */ /* 0x000fca00078e02ff */
[----:B------:R-:W-:-:S04]  /*62e0*/  IADD3 R41, P4, R41, R40, RZ ;  /* 0x0000002829297210 */ /* 0x000fc80007f9e0ff */
[----:B------:R-:W-:Y:S01]  /*62f0*/  IADD3.X R55, RZ, RZ, R55, P4, P3 ;  /* 0x000000ffff377210 */ /* 0x000fe200027e6437 */
[----:B------:R-:W-:Y:S01]  /*6300*/  IMAD.WIDE.U32 R50, R41, R38, RZ ;  /* 0x0000002629327225 */ /* 0x000fe200078e00ff */
[----:B------:R-:W-:-:S03]  /*6310*/  ISETP.GE.AND P3, PT, R53, RZ, PT ;  /* 0x000000ff3500720c */ /* 0x000fc60003f66270 */
[----:B------:R-:W-:Y:S01]  /*6320*/  IMAD R40, R41, R39, R51 ;  /* 0x0000002729287224 */ /* 0x000fe200078e0233 */
[----:B------:R-:W-:-:S03]  /*6330*/  IADD3 R51, P2, RZ, -R50, RZ ;  /* 0x80000032ff337210 */ /* 0x000fc60007f5e0ff */
[----:B------:R-:W-:Y:S02]  /*6340*/  IMAD R50, R55, R38, R40 ;  /* 0x0000002637327224 */ /* 0x000fe400078e0228 */
[----:B------:R-:W-:-:S04]  /*6350*/  IMAD.HI.U32 R40, R41, R51, RZ ;  /* 0x0000003329287227 */ /* 0x000fc800078e00ff */
[----:B------:R-:W-:-:S04]  /*6360*/  IMAD.X R50, RZ, RZ, ~R50, P2 ;  /* 0x000000ffff327224 */ /* 0x000fc800010e0e32 */
[----:B------:R-:W-:-:S04]  /*6370*/  IMAD.WIDE.U32 R40, P2, R41, R50, R40 ;  /* 0x0000003229287225 */ /* 0x000fc80007840028 */
[----:B------:R-:W-:-:S04]  /*6380*/  IMAD.HI.U32 R56, R55, R50, RZ ;  /* 0x0000003237387227 */ /* 0x000fc800078e00ff */
[----:B------:R-:W-:Y:S01]  /*6390*/  IMAD.HI.U32 R40, P4, R55, R51, R40 ;  /* 0x0000003337287227 */ /* 0x000fe20007880028 */
[----:B------:R-:W-:-:S03]  /*63a0*/  IADD3 R51, P5, RZ, -R54, RZ ;  /* 0x80000036ff337210 */ /* 0x000fc60007fbe0ff */
[----:B------:R-:W-:Y:S01]  /*63b0*/  IMAD R41, R55, R50, RZ ;  /* 0x0000003237297224 */ /* 0x000fe200078e02ff */
[----:B------:R-:W-:Y:S01]  /*63c0*/  SEL R51, R51, R54, !P3 ;  /* 0x0000003633337207 */ /* 0x000fe20005800000 */
[----:B------:R-:W-:Y:S01]  /*63d0*/  IMAD.X R55, R56, 0x1, R55, P2 ;  /* 0x0000000138377824 */ /* 0x000fe200010e0637 */
[-C--:B------:R-:W-:Y:S02]  /*63e0*/  IADD3.X R54, RZ, ~R53.reuse, RZ, P5, !PT ;  /* 0x80000035ff367210 */ /* 0x080fe40002ffe4ff */
[----:B------:R-:W-:Y:S01]  /*63f0*/  IADD3 R50, P6, R41, R40, RZ ;  /* 0x0000002829327210 */ /* 0x000fe20007fde0ff */
[----:B------:R-:W-:Y:S01]  /*6400*/  HFMA2.MMA R41, -RZ, RZ, 0, 0 ;  /* 0x00000000ff297435 */ /* 0x000fe200000001ff */
[----:B------:R-:W-:Y:S02]  /*6410*/  SEL R53, R54, R53, !P3 ;  /* 0x0000003536357207 */ /* 0x000fe40005800000 */
        /* <DEDUP_REMOVED lines=36> */
[----:B------:R-:W-:Y:S06]  /*6660*/  RET.REL.NODEC R38 `(_ZN2at6native13col2im_kernelIddEEvlPKT_llllllllllllPS2_) ;  /* 0xffffff9826647950 */ /* 0x000fec0003c3ffff */
.L_x_503:
        /* <DEDUP_REMOVED lines=9> */
.L_x_515:


//--------------------- .nv.shared.reserved.0     --------------------------
	.section	.nv.shared.reserved.0,"aw",@nobits
	.weak		__nv_reservedSMEM_offset_0_alias
	.size		__nv_reservedSMEM_offset_0_alias, 0, 0
	.other		__nv_reservedSMEM_offset_0_alias,@"STO_CUDA_RESERVED_SHARED STV_DEFAULT"
__nv_reservedSMEM_offset_0_alias:
	.zero		0


//--------------------- .nv.global                --------------------------
	.section	.nv.global,"aw",@nobits
.nv.global:
	.type		_ZN61_INTERNAL_e8e1f66a_30_NaiveConvolutionTranspose2d_cu_f5f7ea9c4cuda3std3__48in_placeE,@object
	.size		_ZN61_INTERNAL_e8e1f66a_30_NaiveConvolutionTranspose2d_cu_f5f7ea9c4cuda3std3__48in_placeE,(_ZN61_INTERNAL_e8e1f66a_30_NaiveConvolutionTranspose2d_cu_f5f7ea9c4cuda3std6ranges3__45__cpo8distanceE - _ZN61_INTERNAL_e8e1f66a_30_NaiveConvolutionTranspose2d_cu_f5f7ea9c4cuda3std3__48in_placeE)
_ZN61_INTERNAL_e8e1f66a_30_NaiveConvolutionTranspose2d_cu_f5f7ea9c4cuda3std3__48in_placeE:
	.zero		1
	.type		_ZN61_INTERNAL_e8e1f66a_30_NaiveConvolutionTranspose2d_cu_f5f7ea9c4cuda3std6ranges3__45__cpo8distanceE,@object
	.size		_ZN61_INTERNAL_e8e1f66a_30_NaiveConvolutionTranspose2d_cu_f5f7ea9c4cuda3std6ranges3__45__cpo8distanceE,(_ZN61_INTERNAL_e8e1f66a_30_NaiveConvolutionTranspose2d_cu_f5f7ea9c4cuda3std3__45__cpo6cbeginE - _ZN61_INTERNAL_e8e1f66a_30_NaiveConvolutionTranspose2d_cu_f5f7ea9c4cuda3std6ranges3__45__cpo8distanceE)
_ZN61_INTERNAL_e8e1f66a_30_NaiveConvolutionTranspose2d_cu_f5f7ea9c4cuda3std6ranges3__45__cpo8distanceE:
	.zero		1
	.type		_ZN61_INTERNAL_e8e1f66a_30_NaiveConvolutionTranspose2d_cu_f5f7ea9c4cuda3std3__45__cpo6cbeginE,@object
	.size		_ZN61_INTERNAL_e8e1f66a_30_NaiveConvolutionTranspose2d_cu_f5f7ea9c4cuda3std3__45__cpo6cbeginE,(_ZN61_INTERNAL_e8e1f66a_30_NaiveConvolutionTranspose2d_cu_f5f7ea9c4cuda3std6ranges3__45__cpo7advanceE - _ZN61_INTERNAL_e8e1f66a_30_NaiveConvolutionTranspose2d_cu_f5f7ea9c4cuda3std3__45__cpo6cbeginE)
_ZN61_INTERNAL_e8e1f66a_30_NaiveConvolutionTranspose2d_cu_f5f7ea9c4cuda3std3__45__cpo6cbeginE:
	.zero		1
	.type		_ZN61_INTERNAL_e8e1f66a_30_NaiveConvolutionTranspose2d_cu_f5f7ea9c4cuda3std6ranges3__45__cpo7advanceE,@object
	.size		_ZN61_INTERNAL_e8e1f66a_30_NaiveConvolutionTranspose2d_cu_f5f7ea9c4cuda3std6ranges3__45__cpo7advanceE,(_ZN61_INTERNAL_e8e1f66a_30_NaiveConvolutionTranspose2d_cu_f5f7ea9c4cuda3std3__45__cpo7crbeginE - _ZN61_INTERNAL_e8e1f66a_30_NaiveConvolutionTranspose2d_cu_f5f7ea9c4cuda3std6ranges3__45__cpo7advanceE)
_ZN61_INTERNAL_e8e1f66a_30_NaiveConvolutionTranspose2d_cu_f5f7ea9c4cuda3std6ranges3__45__cpo7advanceE:
	.zero		1
	.type		_ZN61_INTERNAL_e8e1f66a_30_NaiveConvolutionTranspose2d_cu_f5f7ea9c4cuda3std3__45__cpo7crbeginE,@object
	.size		_ZN61_INTERNAL_e8e1f66a_30_NaiveConvolutionTranspose2d_cu_f5f7ea9c4cuda3std3__45__cpo7crbeginE,(_ZN61_INTERNAL_e8e1f66a_30_NaiveConvolutionTranspose2d_cu_f5f7ea9c4cuda3std6ranges3__45__cpo4dataE - _ZN61_INTERNAL_e8e1f66a_30_NaiveConvolutionTranspose2d_cu_f5f7ea9c4cuda3std3__45__cpo7crbeginE)
_ZN61_INTERNAL_e8e1f66a_30_NaiveConvolutionTranspose2d_cu_f5f7ea9c4cuda3std3__45__cpo7crbeginE:
	.zero		1
	.type		_ZN61_INTERNAL_e8e1f66a_30_NaiveConvolutionTranspose2d_cu_f5f7ea9c4cuda3std6ranges3__45__cpo4dataE,@object
	.size		_ZN61_INTERNAL_e8e1f66a_30_NaiveConvolutionTranspose2d_cu_f5f7ea9c4cuda3std6ranges3__45__cpo4dataE,(_ZN61_INTERNAL_e8e1f66a_30_NaiveConvolutionTranspose2d_cu_f5f7ea9c4cuda3std6ranges3__45__cpo5beginE - _ZN61_INTERNAL_e8e1f66a_30_NaiveConvolutionTranspose2d_cu_f5f7ea9c4cuda3std6ranges3__45__cpo4dataE)
_ZN61_INTERNAL_e8e1f66a_30_NaiveConvolutionTranspose2d_cu_f5f7ea9c4cuda3std6ranges3__45__cpo4dataE:
	.zero		1
	.type		_ZN61_INTERNAL_e8e1f66a_30_NaiveConvolutionTranspose2d_cu_f5f7ea9c4cuda3std6ranges3__45__cpo5beginE,@object
	.size		_ZN61_INTERNAL_e8e1f66a_30_NaiveConvolutionTranspose2d_cu_f5f7ea9c4cuda3std6ranges3__45__cpo5beginE,(_ZN61_INTERNAL_e8e1f66a_30_NaiveConvolutionTranspose2d_cu_f5f7ea9c4cuda3std3__463_GLOBAL__N__e8e1f66a_30_NaiveConvolutionTranspose2d_cu_f5f7ea9c6ignoreE - _ZN61_INTERNAL_e8e1f66a_30_NaiveConvolutionTranspose2d_cu_f5f7ea9c4cuda3std6ranges3__45__cpo5beginE)
_ZN61_INTERNAL_e8e1f66a_30_NaiveConvolutionTranspose2d_cu_f5f7ea9c4cuda3std6ranges3__45__cpo5beginE:
	.zero		1
	.type		_ZN61_INTERNAL_e8e1f66a_30_NaiveConvolutionTranspose2d_cu_f5f7ea9c4cuda3std3__463_GLOBAL__N__e8e1f66a_30_NaiveConvolutionTranspose2d_cu_f5f7ea9c6ignoreE,@object
	.size		_ZN61_INTERNAL_e8e1f66a_30_NaiveConvolutionTranspose2d_cu_f5f7ea9c4cuda3std3__463_GLOBAL__N__e8e1f66a_30_NaiveConvolutionTranspose2d_cu_f5f7ea9c6ignoreE,(_ZN61_INTERNAL_e8e1f66a_30_NaiveConvolutionTranspose2d_cu_f5f7ea9c4cuda3std6ranges3__45__cpo4sizeE - _ZN61_INTERNAL_e8e1f66a_30_NaiveConvolutionTranspose2d_cu_f5f7ea9c4cuda3std3__463_GLOBAL__N__e8e1f66a_30_NaiveConvolutionTranspose2d_cu_f5f7ea9c6ignoreE)
_ZN61_INTERNAL_e8e1f66a_30_NaiveConvolutionTranspose2d_cu_f5f7ea9c4cuda3std3__463_GLOBAL__N__e8e1f66a_30_NaiveConvolutionTranspose2d_cu_f5f7ea9c6ignoreE:
	.zero		1
	.type		_ZN61_INTERNAL_e8e1f66a_30_NaiveConvolutionTranspose2d_cu_f5f7ea9c4cuda3std6ranges3__45__cpo4sizeE,@object
	.size		_ZN61_INTERNAL_e8e1f66a_30_NaiveConvolutionTranspose2d_cu_f5f7ea9c4cuda3std6ranges3__45__cpo4sizeE,(_ZN61_INTERNAL_e8e1f66a_30_NaiveConvolutionTranspose2d_cu_f5f7ea9c4cuda3std3__45__cpo5beginE - _ZN61_INTERNAL_e8e1f66a_30_NaiveConvolutionTranspose2d_cu_f5f7ea9c4cuda3std6ranges3__45__cpo4sizeE)
_ZN61_INTERNAL_e8e1f66a_30_NaiveConvolutionTranspose2d_cu_f5f7ea9c4cuda3std6ranges3__45__cpo4sizeE:
	.zero		1
	.type		_ZN61_INTERNAL_e8e1f66a_30_NaiveConvolutionTranspose2d_cu_f5f7ea9c4cuda3std3__45__cpo5beginE,@object
	.size		_ZN61_INTERNAL_e8e1f66a_30_NaiveConvolutionTranspose2d_cu_f5f7ea9c4cuda3std3__45__cpo5beginE,(_ZN61_INTERNAL_e8e1f66a_30_NaiveConvolutionTranspose2d_cu_f5f7ea9c4cuda3std6ranges3__45__cpo6cbeginE - _ZN61_INTERNAL_e8e1f66a_30_NaiveConvolutionTranspose2d_cu_f5f7ea9c4cuda3std3__45__cpo5beginE)
_ZN61_INTERNAL_e8e1f66a_30_NaiveConvolutionTranspose2d_cu_f5f7ea9c4cuda3std3__45__cpo5beginE:
	.zero		1
	.type		_ZN61_INTERNAL_e8e1f66a_30_NaiveConvolutionTranspose2d_cu_f5f7ea9c4cuda3std6ranges3__45__cpo6cbeginE,@object
	.size		_ZN61_INTERNAL_e8e1f66a_30_NaiveConvolutionTranspose2d_cu_f5f7ea9c4cuda3std6ranges3__45__cpo6cbeginE,(_ZN61_INTERNAL_e8e1f66a_30_NaiveConvolutionTranspose2d_cu_f5f7ea9c4cuda3std3__45__cpo6rbeginE - _ZN61_INTERNAL_e8e1f66a_30_NaiveConvolutionTranspose2d_cu_f5f7ea9c4cuda3std6ranges3__45__cpo6cbeginE)
_ZN61_INTERNAL_e8e1f66a_30_NaiveConvolutionTranspose2d_cu_f5f7ea9c4cuda3std6ranges3__45__cpo6cbeginE:
	.zero		1
	.type		_ZN61_INTERNAL_e8e1f66a_30_NaiveConvolutionTranspose2d_cu_f5f7ea9c4cuda3std3__45__cpo6rbeginE,@object
	.size		_ZN61_INTERNAL_e8e1f66a_30_NaiveConvolutionTranspose2d_cu_f5f7ea9c4cuda3std3__45__cpo6rbeginE,(_ZN61_INTERNAL_e8e1f66a_30_NaiveConvolutionTranspose2d_cu_f5f7ea9c4cuda3std6ranges3__45__cpo4nextE - _ZN61_INTERNAL_e8e1f66a_30_NaiveConvolutionTranspose2d_cu_f5f7ea9c4cuda3std3__45__cpo6rbeginE)
_ZN61_INTERNAL_e8e1f66a_30_NaiveConvolutionTranspose2d_cu_f5f7ea9c4cuda3std3__45__cpo6rbeginE:
	.zero		1
	.type		_ZN61_INTERNAL_e8e1f66a_30_NaiveConvolutionTranspose2d_cu_f5f7ea9c4cuda3std6ranges3__45__cpo4nextE,@object
	.size		_ZN61_INTERNAL_e8e1f66a_30_NaiveConvolutionTranspose2d_cu_f5f7ea9c4cuda3std6ranges3__45__cpo4nextE,(_ZN61_INTERNAL_e8e1f66a_30_NaiveConvolutionTranspose2d_cu_f5f7ea9c4cuda3std6ranges3__45__cpo4swapE - _ZN61_INTERNAL_e8e1f66a_30_NaiveConvolutionTranspose2d_cu_f5f7ea9c4cuda3std6ranges3__45__cpo4nextE)
_ZN61_INTERNAL_e8e1f66a_30_NaiveConvolutionTranspose2d_cu_f5f7ea9c4cuda3std6ranges3__45__cpo4nextE:
	.zero		1
	.type		_ZN61_INTERNAL_e8e1f66a_30_NaiveConvolutionTranspose2d_cu_f5f7ea9c4cuda3std6ranges3__45__cpo4swapE,@object
	.size		_ZN61_INTERNAL_e8e1f66a_30_NaiveConvolutionTranspose2d_cu_f5f7ea9c4cuda3std6ranges3__45__cpo4swapE,(_ZN61_INTERNAL_e8e1f66a_30_NaiveConvolutionTranspose2d_cu_f5f7ea9c4cuda3std3__420unreachable_sentinelE - _ZN61_INTERNAL_e8e1f66a_30_NaiveConvolutionTranspose2d_cu_f5f7ea9c4cuda3std6ranges3__45__cpo4swapE)
_ZN61_INTERNAL_e8e1f66a_30_NaiveConvolutionTranspose2d_cu_f5f7ea9c4cuda3std6ranges3__45__cpo4swapE:
	.zero		1
	.type		_ZN61_INTERNAL_e8e1f66a_30_NaiveConvolutionTranspose2d_cu_f5f7ea9c4cuda3std3__420unreachable_sentinelE,@object
	.size		_ZN61_INTERNAL_e8e1f66a_30_NaiveConvolutionTranspose2d_cu_f5f7ea9c4cuda3std3__420unreachable_sentinelE,(_ZN61_INTERNAL_e8e1f66a_30_NaiveConvolutionTranspose2d_cu_f5f7ea9c6thrust23THRUST_300001_SM_900_NS6system6detail10sequential3seqE - _ZN61_INTERNAL_e8e1f66a_30_NaiveConvolutionTranspose2d_cu_f5f7ea9c4cuda3std3__420unreachable_sentinelE)
_ZN61_INTERNAL_e8e1f66a_30_NaiveConvolutionTranspose2d_cu_f5f7ea9c4cuda3std3__420unreachable_sentinelE:
	.zero		1
	.type		_ZN61_INTERNAL_e8e1f66a_30_NaiveConvolutionTranspose2d_cu_f5f7ea9c6thrust23THRUST_300001_SM_900_NS6system6detail10sequential3seqE,@object
	.size		_ZN61_INTERNAL_e8e1f66a_30_NaiveConvolutionTranspose2d_cu_f5f7ea9c6thrust23THRUST_300001_SM_900_NS6system6detail10sequential3seqE,(_ZN61_INTERNAL_e8e1f66a_30_NaiveConvolutionTranspose2d_cu_f5f7ea9c4cuda3std3__45__cpo4cendE - _ZN61_INTERNAL_e8e1f66a_30_NaiveConvolutionTranspose2d_cu_f5f7ea9c6thrust23THRUST_300001_SM_900_NS6system6detail10sequential3seqE)
_ZN61_INTERNAL_e8e1f66a_30_NaiveConvolutionTranspose2d_cu_f5f7ea9c6thrust23THRUST_300001_SM_900_NS6system6detail10sequential3seqE:
	.zero		1
	.type		_ZN61_INTERNAL_e8e1f66a_30_NaiveConvolutionTranspose2d_cu_f5f7ea9c4cuda3std3__45__cpo4cendE,@object
	.size		_ZN61_INTERNAL_e8e1f66a_30_NaiveConvolutionTranspose2d_cu_f5f7ea9c4cuda3std3__45__cpo4cendE,(_ZN61_INTERNAL_e8e1f66a_30_NaiveConvolutionTranspose2d_cu_f5f7ea9c4cuda3std6ranges3__45__cpo9iter_swapE - _ZN61_INTERNAL_e8e1f66a_30_NaiveConvolutionTranspose2d_cu_f5f7ea9c4cuda3std3__45__cpo4cendE)
_ZN61_INTERNAL_e8e1f66a_30_NaiveConvolutionTranspose2d_cu_f5f7ea9c4cuda3std3__45__cpo4cendE:
	.zero		1
	.type		_ZN61_INTERNAL_e8e1f66a_30_NaiveConvolutionTranspose2d_cu_f5f7ea9c4cuda3std6ranges3__45__cpo9iter_swapE,@object
	.size		_ZN61_INTERNAL_e8e1f66a_30_NaiveConvolutionTranspose2d_cu_f5f7ea9c4cuda3std6ranges3__45__cpo9iter_swapE,(_ZN61_INTERNAL_e8e1f66a_30_NaiveConvolutionTranspose2d_cu_f5f7ea9c4cuda3std3__45__cpo5crendE - _ZN61_INTERNAL_e8e1f66a_30_NaiveConvolutionTranspose2d_cu_f5f7ea9c4cuda3std6ranges3__45__cpo9iter_swapE)
_ZN61_INTERNAL_e8e1f66a_30_NaiveConvolutionTranspose2d_cu_f5f7ea9c4cuda3std6ranges3__45__cpo9iter_swapE:
	.zero		1
	.type		_ZN61_INTERNAL_e8e1f66a_30_NaiveConvolutionTranspose2d_cu_f5f7ea9c4cuda3std3__45__cpo5crendE,@object
	.size		_ZN61_INTERNAL_e8e1f66a_30_NaiveConvolutionTranspose2d_cu_f5f7ea9c4cuda3std3__45__cpo5crendE,(_ZN61_INTERNAL_e8e1f66a_30_NaiveConvolutionTranspose2d_cu_f5f7ea9c4cuda3std6ranges3__45__cpo5cdataE - _ZN61_INTERNAL_e8e1f66a_30_NaiveConvolutionTranspose2d_cu_f5f7ea9c4cuda3std3__45__cpo5crendE)
_ZN61_INTERNAL_e8e1f66a_30_NaiveConvolutionTranspose2d_cu_f5f7ea9c4cuda3std3__45__cpo5crendE:
	.zero		1
	.type		_ZN61_INTERNAL_e8e1f66a_30_NaiveConvolutionTranspose2d_cu_f5f7ea9c4cuda3std6ranges3__45__cpo5cdataE,@object
	.size		_ZN61_INTERNAL_e8e1f66a_30_NaiveConvolutionTranspose2d_cu_f5f7ea9c4cuda3std6ranges3__45__cpo5cdataE,(_ZN61_INTERNAL_e8e1f66a_30_NaiveConvolutionTranspose2d_cu_f5f7ea9c4cuda3std6ranges3__45__cpo3endE - _ZN61_INTERNAL_e8e1f66a_30_NaiveConvolutionTranspose2d_cu_f5f7ea9c4cuda3std6ranges3__45__cpo5cdataE)
_ZN61_INTERNAL_e8e1f66a_30_NaiveConvolutionTranspose2d_cu_f5f7ea9c4cuda3std6ranges3__45__cpo5cdataE:
	.zero		1
	.type		_ZN61_INTERNAL_e8e1f66a_30_NaiveConvolutionTranspose2d_cu_f5f7ea9c4cuda3std6ranges3__45__cpo3endE,@object
	.size		_ZN61_INTERNAL_e8e1f66a_30_NaiveConvolutionTranspose2d_cu_f5f7ea9c4cuda3std6ranges3__45__cpo3endE,(_ZN61_INTERNAL_e8e1f66a_30_NaiveConvolutionTranspose2d_cu_f5f7ea9c4cuda3std3__419piecewise_constructE - _ZN61_INTERNAL_e8e1f66a_30_NaiveConvolutionTranspose2d_cu_f5f7ea9c4cuda3std6ranges3__45__cpo3endE)
_ZN61_INTERNAL_e8e1f66a_30_NaiveConvolutionTranspose2d_cu_f5f7ea9c4cuda3std6ranges3__45__cpo3endE:
	.zero		1
	.type		_ZN61_INTERNAL_e8e1f66a_30_NaiveConvolutionTranspose2d_cu_f5f7ea9c4cuda3std3__419piecewise_constructE,@object
	.size		_ZN61_INTERNAL_e8e1f66a_30_NaiveConvolutionTranspose2d_cu_f5f7ea9c4cuda3std3__419piecewise_constructE,(_ZN61_INTERNAL_e8e1f66a_30_NaiveConvolutionTranspose2d_cu_f5f7ea9c4cuda3std6ranges3__45__cpo5ssizeE - _ZN61_INTERNAL_e8e1f66a_30_NaiveConvolutionTranspose2d_cu_f5f7ea9c4cuda3std3__419piecewise_constructE)
_ZN61_INTERNAL_e8e1f66a_30_NaiveConvolutionTranspose2d_cu_f5f7ea9c4cuda3std3__419piecewise_constructE:
	.zero		1
	.type		_ZN61_INTERNAL_e8e1f66a_30_NaiveConvolutionTranspose2d_cu_f5f7ea9c4cuda3std6ranges3__45__cpo5ssizeE,@object
	.size		_ZN61_INTERNAL_e8e1f66a_30_NaiveConvolutionTranspose2d_cu_f5f7ea9c4cuda3std6ranges3__45__cpo5ssizeE,(_ZN61_INTERNAL_e8e1f66a_30_NaiveConvolutionTranspose2d_cu_f5f7ea9c4cuda3std3__45__cpo3endE - _ZN61_INTERNAL_e8e1f66a_30_NaiveConvolutionTranspose2d_cu_f5f7ea9c4cuda3std6ranges3__45__cpo5ssizeE)
_ZN61_INTERNAL_e8e1f66a_30_NaiveConvolutionTranspose2d_cu_f5f7ea9c4cuda3std6ranges3__45__cpo5ssizeE:
	.zero		1
	.type		_ZN61_INTERNAL_e8e1f66a_30_NaiveConvolutionTranspose2d_cu_f5f7ea9c4cuda3std3__45__cpo3endE,@object
	.size		_ZN61_INTERNAL_e8e1f66a_30_NaiveConvolutionTranspose2d_cu_f5f7ea9c4cuda3std3__45__cpo3endE,(_ZN61_INTERNAL_e8e1f66a_30_NaiveConvolutionTranspose2d_cu_f5f7ea9c4cuda3std6ranges3__45__cpo4cendE - _ZN61_INTERNAL_e8e1f66a_30_NaiveConvolutionTranspose2d_cu_f5f7ea9c4cuda3std3__45__cpo3endE)
_ZN61_INTERNAL_e8e1f66a_30_NaiveConvolutionTranspose2d_cu_f5f7ea9c4cuda3std3__45__cpo3endE:
	.zero		1
	.type		_ZN61_INTERNAL_e8e1f66a_30_NaiveConvolutionTranspose2d_cu_f5f7ea9c4cuda3std6ranges3__45__cpo4cendE,@object
	.size		_ZN61_INTERNAL_e8e1f66a_30_NaiveConvolutionTranspose2d_cu_f5f7ea9c4cuda3std6ranges3__45__cpo4cendE,(_ZN61_INTERNAL_e8e1f66a_30_NaiveConvolutionTranspose2d_cu_f5f7ea9c4cuda3std3__45__cpo4rendE - _ZN61_INTERNAL_e8e1f66a_30_NaiveConvolutionTranspose2d_cu_f5f7ea9c4cuda3std6ranges3__45__cpo4cendE)
_ZN61_INTERNAL_e8e1f66a_30_NaiveConvolutionTranspose2d_cu_f5f7ea9c4cuda3std6ranges3__45__cpo4cendE:
	.zero		1
	.type		_ZN61_INTERNAL_e8e1f66a_30_NaiveConvolutionTranspose2d_cu_f5f7ea9c4cuda3std3__45__cpo4rendE,@object
	.size		_ZN61_INTERNAL_e8e1f66a_30_NaiveConvolutionTranspose2d_cu_f5f7ea9c4cuda3std3__45__cpo4rendE,(_ZN61_INTERNAL_e8e1f66a_30_NaiveConvolutionTranspose2d_cu_f5f7ea9c4cuda3std6ranges3__45__cpo4prevE - _ZN61_INTERNAL_e8e1f66a_30_NaiveConvolutionTranspose2d_cu_f5f7ea9c4cuda3std3__45__cpo4rendE)
_ZN61_INTERNAL_e8e1f66a_30_NaiveConvolutionTranspose2d_cu_f5f7ea9c4cuda3std3__45__cpo4rendE:
	.zero		1
	.type		_ZN61_INTERNAL_e8e1f66a_30_NaiveConvolutionTranspose2d_cu_f5f7ea9c4cuda3std6ranges3__45__cpo4prevE,@object
	.size		_ZN61_INTERNAL_e8e1f66a_30_NaiveConvolutionTranspose2d_cu_f5f7ea9c4cuda3std6ranges3__45__cpo4prevE,(_ZN61_INTERNAL_e8e1f66a_30_NaiveConvolutionTranspose2d_cu_f5f7ea9c4cuda3std6ranges3__45__cpo9iter_moveE - _ZN61_INTERNAL_e8e1f66a_30_NaiveConvolutionTranspose2d_cu_f5f7ea9c4cuda3std6ranges3__45__cpo4prevE)
_ZN61_INTERNAL_e8e1f66a_30_NaiveConvolutionTranspose2d_cu_f5f7ea9c4cuda3std6ranges3__45__cpo4prevE:
	.zero		1
	.type		_ZN61_INTERNAL_e8e1f66a_30_NaiveConvolutionTranspose2d_cu_f5f7ea9c4cuda3std6ranges3__45__cpo9iter_moveE,@object
	.size		_ZN61_INTERNAL_e8e1f66a_30_NaiveConvolutionTranspose2d_cu_f5f7ea9c4cuda3std6ranges3__45__cpo9iter_moveE,(.L_13 - _ZN61_INTERNAL_e8e1f66a_30_NaiveConvolutionTranspose2d_cu_f5f7ea9c4cuda3std6ranges3__45__cpo9iter_moveE)
_ZN61_INTERNAL_e8e1f66a_30_NaiveConvolutionTranspose2d_cu_f5f7ea9c4cuda3std6ranges3__45__cpo9iter_moveE:
	.zero		1
.L_13:


//--------------------- .nv.constant0._ZN2at6native13im2col_kernelIN3c108BFloat16EEEvlPKT_llllllllllllPS4_ --------------------------
	.section	.nv.constant0._ZN2at6native13im2col_kernelIN3c108BFloat16EEEvlPKT_llllllllllllPS4_,"a",@progbits
	.sectionflags	@""
	.align	4
.nv.constant0._ZN2at6native13im2col_kernelIN3c108BFloat16EEEvlPKT_llllllllllllPS4_:
	.zero		648


//--------------------- .nv.constant0._ZN2at6native13im2col_kernelIN3c104HalfEEEvlPKT_llllllllllllPS4_ --------------------------
	.section	.nv.constant0._ZN2at6native13im2col_kernelIN3c104HalfEEEvlPKT_llllllllllllPS4_,"a",@progbits
	.sectionflags	@""
	.align	4
.nv.constant0._ZN2at6native13im2col_kernelIN3c104HalfEEEvlPKT_llllllllllllPS4_:
	.zero		648


//--------------------- .nv.constant0._ZN2at6native13im2col_kernelIfEEvlPKT_llllllllllllPS2_ --------------------------
	.section	.nv.constant0._ZN2at6native13im2col_kernelIfEEvlPKT_llllllllllllPS2_,"a",@progbits
	.sectionflags	@""
	.align	4
.nv.constant0._ZN2at6native13im2col_kernelIfEEvlPKT_llllllllllllPS2_:
	.zero		648


//--------------------- .nv.constant0._ZN2at6native13im2col_kernelIdEEvlPKT_llllllllllllPS2_ --------------------------
	.section	.nv.constant0._ZN2at6native13im2col_kernelIdEEvlPKT_llllllllllllPS2_,"a",@progbits
	.sectionflags	@""
	.align	4
.nv.constant0._ZN2at6native13im2col_kernelIdEEvlPKT_llllllllllllPS2_:
	.zero		648


//--------------------- .nv.constant0._ZN2at6native13col2im_kernelIN3c108BFloat16EfEEvlPKT_llllllllllllPS4_ --------------------------
	.section	.nv.constant0._ZN2at6native13col2im_kernelIN3c108BFloat16EfEEvlPKT_llllllllllllPS4_,"a",@progbits
	.sectionflags	@""
	.align	4
.nv.constant0._ZN2at6native13col2im_kernelIN3c108BFloat16EfEEvlPKT_llllllllllllPS4_:
	.zero		648


//--------------------- .nv.constant0._ZN2at6native13col2im_kernelIN3c104HalfEfEEvlPKT_llllllllllllPS4_ --------------------------
	.section	.nv.constant0._ZN2at6native13col2im_kernelIN3c104HalfEfEEvlPKT_llllllllllllPS4_,"a",@progbits
	.sectionflags	@""
	.align	4
.nv.constant0._ZN2at6native13col2im_kernelIN3c104HalfEfEEvlPKT_llllllllllllPS4_:
	.zero		648


//--------------------- .nv.constant0._ZN2at6native13col2im_kernelIffEEvlPKT_llllllllllllPS2_ --------------------------
	.section	.nv.constant0._ZN2at6native13col2im_kernelIffEEvlPKT_llllllllllllPS2_,"a",@progbits
	.sectionflags	@""
	.align	4
.nv.constant0._ZN2at6native13col2im_kernelIffEEvlPKT_llllllllllllPS2_:
	.zero		648


//--------------------- .nv.constant0._ZN2at6native13col2im_kernelIddEEvlPKT_llllllllllllPS2_ --------------------------
	.section	.nv.constant0._ZN2at6native13col2im_kernelIddEEvlPKT_llllllllllllPS2_,"a",@progbits
	.sectionflags	@""
	.align	4
.nv.constant0._ZN2at6native13col2im_kernelIddEEvlPKT_llllllllllllPS2_:
	.zero		648


//--------------------- SYMBOLS --------------------------

	.type		.nv.reservedSmem.offset0,@object
	.size		.nv.reservedSmem.offset0,0x4
